//
// Generated by NVIDIA NVVM Compiler
//
// Compiler Build ID: CL-36424714
// Cuda compilation tools, release 13.0, V13.0.88
// Based on NVVM 20.0.0
//

.version 9.0
.target sm_100
.address_size 64

	// .globl	_Z20TeamSpeakHasher_cudayjhPKhjPh

.visible .entry _Z20TeamSpeakHasher_cudayjhPKhjPh(
	.param .u64 _Z20TeamSpeakHasher_cudayjhPKhjPh_param_0,
	.param .u32 _Z20TeamSpeakHasher_cudayjhPKhjPh_param_1,
	.param .u8 _Z20TeamSpeakHasher_cudayjhPKhjPh_param_2,
	.param .u64 .ptr .align 1 _Z20TeamSpeakHasher_cudayjhPKhjPh_param_3,
	.param .u32 _Z20TeamSpeakHasher_cudayjhPKhjPh_param_4,
	.param .u64 .ptr .align 1 _Z20TeamSpeakHasher_cudayjhPKhjPh_param_5
)
{
	.local .align 16 .b8 	__local_depot0[576];
	.reg .b64 	%SP;
	.reg .b64 	%SPL;
	.reg .pred 	%p<93>;
	.reg .b16 	%rs<194>;
	.reg .b32 	%r<8582>;
	.reg .b64 	%rd<422>;

	mov.u64 	%SPL, __local_depot0;
	ld.param.u64 	%rd161, [_Z20TeamSpeakHasher_cudayjhPKhjPh_param_0];
	ld.param.u64 	%rd163, [_Z20TeamSpeakHasher_cudayjhPKhjPh_param_3];
	ld.param.u32 	%r149, [_Z20TeamSpeakHasher_cudayjhPKhjPh_param_4];
	cvta.to.global.u64 	%rd1, %rd163;
	add.u64 	%rd2, %SPL, 0;
	add.u64 	%rd3, %SPL, 64;
	add.u64 	%rd4, %SPL, 128;
	add.u64 	%rd5, %SPL, 192;
	add.u64 	%rd6, %SPL, 256;
	add.u64 	%rd7, %SPL, 320;
	add.s32 	%r1, %r149, -64;
	ld.global.nc.u8 	%rs10, [%rd1+15];
	cvt.u32.u8 	%r1366, %rs10;
	ld.global.nc.u8 	%rs11, [%rd1+14];
	cvt.u32.u8 	%r1367, %rs11;
	prmt.b32 	%r1368, %r1367, %r1366, 0x3340U;
	ld.global.nc.u8 	%rs12, [%rd1+13];
	cvt.u32.u8 	%r1369, %rs12;
	ld.global.nc.u8 	%rs13, [%rd1+12];
	cvt.u32.u8 	%r1370, %rs13;
	prmt.b32 	%r1371, %r1370, %r1369, 0x3340U;
	prmt.b32 	%r1372, %r1371, %r1368, 0x5410U;
	ld.global.nc.u8 	%rs14, [%rd1+11];
	cvt.u32.u8 	%r1373, %rs14;
	ld.global.nc.u8 	%rs15, [%rd1+10];
	cvt.u32.u8 	%r1374, %rs15;
	prmt.b32 	%r1375, %r1374, %r1373, 0x3340U;
	ld.global.nc.u8 	%rs16, [%rd1+9];
	cvt.u32.u8 	%r1376, %rs16;
	ld.global.nc.u8 	%rs17, [%rd1+8];
	cvt.u32.u8 	%r1377, %rs17;
	prmt.b32 	%r1378, %r1377, %r1376, 0x3340U;
	prmt.b32 	%r1379, %r1378, %r1375, 0x5410U;
	ld.global.nc.u8 	%rs18, [%rd1+7];
	cvt.u32.u8 	%r1380, %rs18;
	ld.global.nc.u8 	%rs19, [%rd1+6];
	cvt.u32.u8 	%r1381, %rs19;
	prmt.b32 	%r1382, %r1381, %r1380, 0x3340U;
	ld.global.nc.u8 	%rs20, [%rd1+5];
	cvt.u32.u8 	%r1383, %rs20;
	ld.global.nc.u8 	%rs21, [%rd1+4];
	cvt.u32.u8 	%r1384, %rs21;
	prmt.b32 	%r1385, %r1384, %r1383, 0x3340U;
	prmt.b32 	%r1386, %r1385, %r1382, 0x5410U;
	ld.global.nc.u8 	%rs22, [%rd1+3];
	cvt.u32.u8 	%r1387, %rs22;
	ld.global.nc.u8 	%rs23, [%rd1+2];
	cvt.u32.u8 	%r1388, %rs23;
	prmt.b32 	%r1389, %r1388, %r1387, 0x3340U;
	ld.global.nc.u8 	%rs24, [%rd1+1];
	cvt.u32.u8 	%r1390, %rs24;
	ld.global.nc.u8 	%rs25, [%rd1];
	cvt.u32.u8 	%r1391, %rs25;
	prmt.b32 	%r1392, %r1391, %r1390, 0x3340U;
	prmt.b32 	%r1393, %r1392, %r1389, 0x5410U;
	st.local.v4.b32 	[%rd2], {%r1393, %r1386, %r1379, %r1372};
	ld.global.nc.u8 	%rs26, [%rd1+31];
	cvt.u32.u8 	%r1394, %rs26;
	ld.global.nc.u8 	%rs27, [%rd1+30];
	cvt.u32.u8 	%r1395, %rs27;
	prmt.b32 	%r1396, %r1395, %r1394, 0x3340U;
	ld.global.nc.u8 	%rs28, [%rd1+29];
	cvt.u32.u8 	%r1397, %rs28;
	ld.global.nc.u8 	%rs29, [%rd1+28];
	cvt.u32.u8 	%r1398, %rs29;
	prmt.b32 	%r1399, %r1398, %r1397, 0x3340U;
	prmt.b32 	%r1400, %r1399, %r1396, 0x5410U;
	ld.global.nc.u8 	%rs30, [%rd1+27];
	cvt.u32.u8 	%r1401, %rs30;
	ld.global.nc.u8 	%rs31, [%rd1+26];
	cvt.u32.u8 	%r1402, %rs31;
	prmt.b32 	%r1403, %r1402, %r1401, 0x3340U;
	ld.global.nc.u8 	%rs32, [%rd1+25];
	cvt.u32.u8 	%r1404, %rs32;
	ld.global.nc.u8 	%rs33, [%rd1+24];
	cvt.u32.u8 	%r1405, %rs33;
	prmt.b32 	%r1406, %r1405, %r1404, 0x3340U;
	prmt.b32 	%r1407, %r1406, %r1403, 0x5410U;
	ld.global.nc.u8 	%rs34, [%rd1+23];
	cvt.u32.u8 	%r1408, %rs34;
	ld.global.nc.u8 	%rs35, [%rd1+22];
	cvt.u32.u8 	%r1409, %rs35;
	prmt.b32 	%r1410, %r1409, %r1408, 0x3340U;
	ld.global.nc.u8 	%rs36, [%rd1+21];
	cvt.u32.u8 	%r1411, %rs36;
	ld.global.nc.u8 	%rs37, [%rd1+20];
	cvt.u32.u8 	%r1412, %rs37;
	prmt.b32 	%r1413, %r1412, %r1411, 0x3340U;
	prmt.b32 	%r1414, %r1413, %r1410, 0x5410U;
	ld.global.nc.u8 	%rs38, [%rd1+19];
	cvt.u32.u8 	%r1415, %rs38;
	ld.global.nc.u8 	%rs39, [%rd1+18];
	cvt.u32.u8 	%r1416, %rs39;
	prmt.b32 	%r1417, %r1416, %r1415, 0x3340U;
	ld.global.nc.u8 	%rs40, [%rd1+17];
	cvt.u32.u8 	%r1418, %rs40;
	ld.global.nc.u8 	%rs41, [%rd1+16];
	cvt.u32.u8 	%r1419, %rs41;
	prmt.b32 	%r1420, %r1419, %r1418, 0x3340U;
	prmt.b32 	%r1421, %r1420, %r1417, 0x5410U;
	st.local.v4.b32 	[%rd2+16], {%r1421, %r1414, %r1407, %r1400};
	ld.global.nc.u8 	%rs42, [%rd1+47];
	cvt.u32.u8 	%r1422, %rs42;
	ld.global.nc.u8 	%rs43, [%rd1+46];
	cvt.u32.u8 	%r1423, %rs43;
	prmt.b32 	%r1424, %r1423, %r1422, 0x3340U;
	ld.global.nc.u8 	%rs44, [%rd1+45];
	cvt.u32.u8 	%r1425, %rs44;
	ld.global.nc.u8 	%rs45, [%rd1+44];
	cvt.u32.u8 	%r1426, %rs45;
	prmt.b32 	%r1427, %r1426, %r1425, 0x3340U;
	prmt.b32 	%r1428, %r1427, %r1424, 0x5410U;
	ld.global.nc.u8 	%rs46, [%rd1+43];
	cvt.u32.u8 	%r1429, %rs46;
	ld.global.nc.u8 	%rs47, [%rd1+42];
	cvt.u32.u8 	%r1430, %rs47;
	prmt.b32 	%r1431, %r1430, %r1429, 0x3340U;
	ld.global.nc.u8 	%rs48, [%rd1+41];
	cvt.u32.u8 	%r1432, %rs48;
	ld.global.nc.u8 	%rs49, [%rd1+40];
	cvt.u32.u8 	%r1433, %rs49;
	prmt.b32 	%r1434, %r1433, %r1432, 0x3340U;
	prmt.b32 	%r1435, %r1434, %r1431, 0x5410U;
	ld.global.nc.u8 	%rs50, [%rd1+39];
	cvt.u32.u8 	%r1436, %rs50;
	ld.global.nc.u8 	%rs51, [%rd1+38];
	cvt.u32.u8 	%r1437, %rs51;
	prmt.b32 	%r1438, %r1437, %r1436, 0x3340U;
	ld.global.nc.u8 	%rs52, [%rd1+37];
	cvt.u32.u8 	%r1439, %rs52;
	ld.global.nc.u8 	%rs53, [%rd1+36];
	cvt.u32.u8 	%r1440, %rs53;
	prmt.b32 	%r1441, %r1440, %r1439, 0x3340U;
	prmt.b32 	%r1442, %r1441, %r1438, 0x5410U;
	ld.global.nc.u8 	%rs54, [%rd1+35];
	cvt.u32.u8 	%r1443, %rs54;
	ld.global.nc.u8 	%rs55, [%rd1+34];
	cvt.u32.u8 	%r1444, %rs55;
	prmt.b32 	%r1445, %r1444, %r1443, 0x3340U;
	ld.global.nc.u8 	%rs56, [%rd1+33];
	cvt.u32.u8 	%r1446, %rs56;
	ld.global.nc.u8 	%rs57, [%rd1+32];
	cvt.u32.u8 	%r1447, %rs57;
	prmt.b32 	%r1448, %r1447, %r1446, 0x3340U;
	prmt.b32 	%r1449, %r1448, %r1445, 0x5410U;
	st.local.v4.b32 	[%rd2+32], {%r1449, %r1442, %r1435, %r1428};
	ld.global.nc.u8 	%rs58, [%rd1+63];
	cvt.u32.u8 	%r1450, %rs58;
	ld.global.nc.u8 	%rs59, [%rd1+62];
	cvt.u32.u8 	%r1451, %rs59;
	prmt.b32 	%r1452, %r1451, %r1450, 0x3340U;
	ld.global.nc.u8 	%rs60, [%rd1+61];
	cvt.u32.u8 	%r1453, %rs60;
	ld.global.nc.u8 	%rs61, [%rd1+60];
	cvt.u32.u8 	%r1454, %rs61;
	prmt.b32 	%r1455, %r1454, %r1453, 0x3340U;
	prmt.b32 	%r1456, %r1455, %r1452, 0x5410U;
	ld.global.nc.u8 	%rs62, [%rd1+59];
	cvt.u32.u8 	%r1457, %rs62;
	ld.global.nc.u8 	%rs63, [%rd1+58];
	cvt.u32.u8 	%r1458, %rs63;
	prmt.b32 	%r1459, %r1458, %r1457, 0x3340U;
	ld.global.nc.u8 	%rs64, [%rd1+57];
	cvt.u32.u8 	%r1460, %rs64;
	ld.global.nc.u8 	%rs65, [%rd1+56];
	cvt.u32.u8 	%r1461, %rs65;
	prmt.b32 	%r1462, %r1461, %r1460, 0x3340U;
	prmt.b32 	%r1463, %r1462, %r1459, 0x5410U;
	ld.global.nc.u8 	%rs66, [%rd1+55];
	cvt.u32.u8 	%r1464, %rs66;
	ld.global.nc.u8 	%rs67, [%rd1+54];
	cvt.u32.u8 	%r1465, %rs67;
	prmt.b32 	%r1466, %r1465, %r1464, 0x3340U;
	ld.global.nc.u8 	%rs68, [%rd1+53];
	cvt.u32.u8 	%r1467, %rs68;
	ld.global.nc.u8 	%rs69, [%rd1+52];
	cvt.u32.u8 	%r1468, %rs69;
	prmt.b32 	%r1469, %r1468, %r1467, 0x3340U;
	prmt.b32 	%r1470, %r1469, %r1466, 0x5410U;
	ld.global.nc.u8 	%rs70, [%rd1+51];
	cvt.u32.u8 	%r1471, %rs70;
	ld.global.nc.u8 	%rs71, [%rd1+50];
	cvt.u32.u8 	%r1472, %rs71;
	prmt.b32 	%r1473, %r1472, %r1471, 0x3340U;
	ld.global.nc.u8 	%rs72, [%rd1+49];
	cvt.u32.u8 	%r1474, %rs72;
	ld.global.nc.u8 	%rs73, [%rd1+48];
	cvt.u32.u8 	%r1475, %rs73;
	prmt.b32 	%r1476, %r1475, %r1474, 0x3340U;
	prmt.b32 	%r1477, %r1476, %r1473, 0x5410U;
	st.local.v4.b32 	[%rd2+48], {%r1477, %r1470, %r1463, %r1456};
	mov.b32 	%r1478, 291;
	mov.b32 	%r1479, 0;
	prmt.b32 	%r1480, %r1393, %r1479, %r1478;
	prmt.b32 	%r1481, %r1386, %r1479, %r1478;
	prmt.b32 	%r1482, %r1379, %r1479, %r1478;
	prmt.b32 	%r1483, %r1372, %r1479, %r1478;
	st.local.v4.u32 	[%rd2], {%r1480, %r1481, %r1482, %r1483};
	prmt.b32 	%r1484, %r1421, %r1479, %r1478;
	prmt.b32 	%r1485, %r1414, %r1479, %r1478;
	prmt.b32 	%r1486, %r1407, %r1479, %r1478;
	prmt.b32 	%r1487, %r1400, %r1479, %r1478;
	st.local.v4.u32 	[%rd2+16], {%r1484, %r1485, %r1486, %r1487};
	prmt.b32 	%r1488, %r1449, %r1479, %r1478;
	prmt.b32 	%r1489, %r1442, %r1479, %r1478;
	prmt.b32 	%r1490, %r1435, %r1479, %r1478;
	prmt.b32 	%r1491, %r1428, %r1479, %r1478;
	st.local.v4.u32 	[%rd2+32], {%r1488, %r1489, %r1490, %r1491};
	prmt.b32 	%r1492, %r1477, %r1479, %r1478;
	prmt.b32 	%r1493, %r1470, %r1479, %r1478;
	prmt.b32 	%r1494, %r1463, %r1479, %r1478;
	prmt.b32 	%r1495, %r1456, %r1479, %r1478;
	st.local.v4.u32 	[%rd2+48], {%r1492, %r1493, %r1494, %r1495};
	mov.b32 	%r160, -271733879;
	mov.b32 	%r165, -1732584194;
	mov.b32 	%r153, 271733878;
	// begin inline asm
	lop3.b32 %r150, %r160, %r165, %r153, 0xCA;
	// end inline asm
	add.s32 	%r1496, %r1480, %r150;
	mov.b32 	%r172, 1732584193;
	mov.b32 	%r1361, 5;
	// begin inline asm
	shf.l.wrap.b32 %r154, %r172, %r172, %r1361;
	// end inline asm
	add.s32 	%r1497, %r1496, %r154;
	add.s32 	%r167, %r1497, 508910473;
	mov.b32 	%r1365, 30;
	// begin inline asm
	shf.l.wrap.b32 %r158, %r160, %r160, %r1365;
	// end inline asm
	// begin inline asm
	lop3.b32 %r162, %r172, %r158, %r165, 0xCA;
	// end inline asm
	add.s32 	%r1498, %r1481, %r162;
	// begin inline asm
	shf.l.wrap.b32 %r166, %r167, %r167, %r1361;
	// end inline asm
	add.s32 	%r1499, %r1498, %r166;
	add.s32 	%r179, %r1499, 1790234127;
	// begin inline asm
	shf.l.wrap.b32 %r170, %r172, %r172, %r1365;
	// end inline asm
	// begin inline asm
	lop3.b32 %r174, %r167, %r170, %r158, 0xCA;
	// end inline asm
	add.s32 	%r1500, %r1482, %r174;
	// begin inline asm
	shf.l.wrap.b32 %r178, %r179, %r179, %r1361;
	// end inline asm
	add.s32 	%r1501, %r1500, %r178;
	add.s32 	%r191, %r1501, -214083945;
	// begin inline asm
	shf.l.wrap.b32 %r182, %r167, %r167, %r1365;
	// end inline asm
	// begin inline asm
	lop3.b32 %r186, %r179, %r182, %r170, 0xCA;
	// end inline asm
	// begin inline asm
	shf.l.wrap.b32 %r190, %r191, %r191, %r1361;
	// end inline asm
	add.s32 	%r1502, %r1483, %r158;
	add.s32 	%r1503, %r1502, %r186;
	add.s32 	%r1504, %r1503, %r190;
	add.s32 	%r203, %r1504, 1518500249;
	// begin inline asm
	shf.l.wrap.b32 %r194, %r179, %r179, %r1365;
	// end inline asm
	// begin inline asm
	lop3.b32 %r198, %r191, %r194, %r182, 0xCA;
	// end inline asm
	// begin inline asm
	shf.l.wrap.b32 %r202, %r203, %r203, %r1361;
	// end inline asm
	add.s32 	%r1505, %r1484, %r170;
	add.s32 	%r1506, %r1505, %r198;
	add.s32 	%r1507, %r1506, %r202;
	add.s32 	%r215, %r1507, 1518500249;
	// begin inline asm
	shf.l.wrap.b32 %r206, %r191, %r191, %r1365;
	// end inline asm
	// begin inline asm
	lop3.b32 %r210, %r203, %r206, %r194, 0xCA;
	// end inline asm
	// begin inline asm
	shf.l.wrap.b32 %r214, %r215, %r215, %r1361;
	// end inline asm
	add.s32 	%r1508, %r1485, %r182;
	add.s32 	%r1509, %r1508, %r210;
	add.s32 	%r1510, %r1509, %r214;
	add.s32 	%r227, %r1510, 1518500249;
	// begin inline asm
	shf.l.wrap.b32 %r218, %r203, %r203, %r1365;
	// end inline asm
	// begin inline asm
	lop3.b32 %r222, %r215, %r218, %r206, 0xCA;
	// end inline asm
	// begin inline asm
	shf.l.wrap.b32 %r226, %r227, %r227, %r1361;
	// end inline asm
	add.s32 	%r1511, %r1486, %r194;
	add.s32 	%r1512, %r1511, %r222;
	add.s32 	%r1513, %r1512, %r226;
	add.s32 	%r239, %r1513, 1518500249;
	// begin inline asm
	shf.l.wrap.b32 %r230, %r215, %r215, %r1365;
	// end inline asm
	// begin inline asm
	lop3.b32 %r234, %r227, %r230, %r218, 0xCA;
	// end inline asm
	// begin inline asm
	shf.l.wrap.b32 %r238, %r239, %r239, %r1361;
	// end inline asm
	add.s32 	%r1514, %r1487, %r206;
	add.s32 	%r1515, %r1514, %r234;
	add.s32 	%r1516, %r1515, %r238;
	add.s32 	%r251, %r1516, 1518500249;
	// begin inline asm
	shf.l.wrap.b32 %r242, %r227, %r227, %r1365;
	// end inline asm
	// begin inline asm
	lop3.b32 %r246, %r239, %r242, %r230, 0xCA;
	// end inline asm
	// begin inline asm
	shf.l.wrap.b32 %r250, %r251, %r251, %r1361;
	// end inline asm
	add.s32 	%r1517, %r1488, %r218;
	add.s32 	%r1518, %r1517, %r246;
	add.s32 	%r1519, %r1518, %r250;
	add.s32 	%r263, %r1519, 1518500249;
	// begin inline asm
	shf.l.wrap.b32 %r254, %r239, %r239, %r1365;
	// end inline asm
	// begin inline asm
	lop3.b32 %r258, %r251, %r254, %r242, 0xCA;
	// end inline asm
	// begin inline asm
	shf.l.wrap.b32 %r262, %r263, %r263, %r1361;
	// end inline asm
	add.s32 	%r1520, %r1489, %r230;
	add.s32 	%r1521, %r1520, %r258;
	add.s32 	%r1522, %r1521, %r262;
	add.s32 	%r275, %r1522, 1518500249;
	// begin inline asm
	shf.l.wrap.b32 %r266, %r251, %r251, %r1365;
	// end inline asm
	// begin inline asm
	lop3.b32 %r270, %r263, %r266, %r254, 0xCA;
	// end inline asm
	// begin inline asm
	shf.l.wrap.b32 %r274, %r275, %r275, %r1361;
	// end inline asm
	add.s32 	%r1523, %r1490, %r242;
	add.s32 	%r1524, %r1523, %r270;
	add.s32 	%r1525, %r1524, %r274;
	add.s32 	%r287, %r1525, 1518500249;
	// begin inline asm
	shf.l.wrap.b32 %r278, %r263, %r263, %r1365;
	// end inline asm
	// begin inline asm
	lop3.b32 %r282, %r275, %r278, %r266, 0xCA;
	// end inline asm
	// begin inline asm
	shf.l.wrap.b32 %r286, %r287, %r287, %r1361;
	// end inline asm
	add.s32 	%r1526, %r1491, %r254;
	add.s32 	%r1527, %r1526, %r282;
	add.s32 	%r1528, %r1527, %r286;
	add.s32 	%r299, %r1528, 1518500249;
	// begin inline asm
	shf.l.wrap.b32 %r290, %r275, %r275, %r1365;
	// end inline asm
	// begin inline asm
	lop3.b32 %r294, %r287, %r290, %r278, 0xCA;
	// end inline asm
	// begin inline asm
	shf.l.wrap.b32 %r298, %r299, %r299, %r1361;
	// end inline asm
	add.s32 	%r1529, %r1492, %r266;
	add.s32 	%r1530, %r1529, %r294;
	add.s32 	%r1531, %r1530, %r298;
	add.s32 	%r311, %r1531, 1518500249;
	// begin inline asm
	shf.l.wrap.b32 %r302, %r287, %r287, %r1365;
	// end inline asm
	// begin inline asm
	lop3.b32 %r306, %r299, %r302, %r290, 0xCA;
	// end inline asm
	// begin inline asm
	shf.l.wrap.b32 %r310, %r311, %r311, %r1361;
	// end inline asm
	add.s32 	%r1532, %r1493, %r278;
	add.s32 	%r1533, %r1532, %r306;
	add.s32 	%r1534, %r1533, %r310;
	add.s32 	%r323, %r1534, 1518500249;
	// begin inline asm
	shf.l.wrap.b32 %r314, %r299, %r299, %r1365;
	// end inline asm
	// begin inline asm
	lop3.b32 %r318, %r311, %r314, %r302, 0xCA;
	// end inline asm
	// begin inline asm
	shf.l.wrap.b32 %r322, %r323, %r323, %r1361;
	// end inline asm
	add.s32 	%r1535, %r1494, %r290;
	add.s32 	%r1536, %r1535, %r318;
	add.s32 	%r1537, %r1536, %r322;
	add.s32 	%r335, %r1537, 1518500249;
	// begin inline asm
	shf.l.wrap.b32 %r326, %r311, %r311, %r1365;
	// end inline asm
	// begin inline asm
	lop3.b32 %r330, %r323, %r326, %r314, 0xCA;
	// end inline asm
	// begin inline asm
	shf.l.wrap.b32 %r334, %r335, %r335, %r1361;
	// end inline asm
	add.s32 	%r1538, %r1495, %r302;
	add.s32 	%r1539, %r1538, %r330;
	add.s32 	%r1540, %r1539, %r334;
	add.s32 	%r351, %r1540, 1518500249;
	// begin inline asm
	shf.l.wrap.b32 %r338, %r323, %r323, %r1365;
	// end inline asm
	xor.b32  	%r1541, %r1482, %r1480;
	xor.b32  	%r1542, %r1541, %r1488;
	xor.b32  	%r344, %r1542, %r1493;
	mov.b32 	%r1353, 1;
	// begin inline asm
	shf.l.wrap.b32 %r342, %r344, %r344, %r1353;
	// end inline asm
	add.s32 	%r1543, %r314, %r342;
	// begin inline asm
	lop3.b32 %r346, %r335, %r338, %r326, 0xCA;
	// end inline asm
	add.s32 	%r1544, %r1543, %r346;
	// begin inline asm
	shf.l.wrap.b32 %r350, %r351, %r351, %r1361;
	// end inline asm
	add.s32 	%r1545, %r1544, %r350;
	add.s32 	%r367, %r1545, 1518500249;
	// begin inline asm
	shf.l.wrap.b32 %r354, %r335, %r335, %r1365;
	// end inline asm
	xor.b32  	%r1546, %r1483, %r1481;
	xor.b32  	%r1547, %r1546, %r1489;
	xor.b32  	%r360, %r1547, %r1494;
	// begin inline asm
	shf.l.wrap.b32 %r358, %r360, %r360, %r1353;
	// end inline asm
	add.s32 	%r1548, %r326, %r358;
	// begin inline asm
	lop3.b32 %r362, %r351, %r354, %r338, 0xCA;
	// end inline asm
	add.s32 	%r1549, %r1548, %r362;
	// begin inline asm
	shf.l.wrap.b32 %r366, %r367, %r367, %r1361;
	// end inline asm
	add.s32 	%r1550, %r1549, %r366;
	add.s32 	%r383, %r1550, 1518500249;
	// begin inline asm
	shf.l.wrap.b32 %r370, %r351, %r351, %r1365;
	// end inline asm
	xor.b32  	%r1551, %r1484, %r1482;
	xor.b32  	%r1552, %r1551, %r1490;
	xor.b32  	%r376, %r1552, %r1495;
	// begin inline asm
	shf.l.wrap.b32 %r374, %r376, %r376, %r1353;
	// end inline asm
	add.s32 	%r1553, %r338, %r374;
	// begin inline asm
	lop3.b32 %r378, %r367, %r370, %r354, 0xCA;
	// end inline asm
	add.s32 	%r1554, %r1553, %r378;
	// begin inline asm
	shf.l.wrap.b32 %r382, %r383, %r383, %r1361;
	// end inline asm
	add.s32 	%r1555, %r1554, %r382;
	add.s32 	%r399, %r1555, 1518500249;
	// begin inline asm
	shf.l.wrap.b32 %r386, %r367, %r367, %r1365;
	// end inline asm
	xor.b32  	%r1556, %r1485, %r1483;
	xor.b32  	%r1557, %r1556, %r1491;
	xor.b32  	%r392, %r1557, %r342;
	// begin inline asm
	shf.l.wrap.b32 %r390, %r392, %r392, %r1353;
	// end inline asm
	add.s32 	%r1558, %r354, %r390;
	// begin inline asm
	lop3.b32 %r394, %r383, %r386, %r370, 0xCA;
	// end inline asm
	add.s32 	%r1559, %r1558, %r394;
	// begin inline asm
	shf.l.wrap.b32 %r398, %r399, %r399, %r1361;
	// end inline asm
	add.s32 	%r1560, %r1559, %r398;
	add.s32 	%r415, %r1560, 1518500249;
	// begin inline asm
	shf.l.wrap.b32 %r402, %r383, %r383, %r1365;
	// end inline asm
	xor.b32  	%r1561, %r1486, %r1484;
	xor.b32  	%r1562, %r1561, %r1492;
	xor.b32  	%r408, %r1562, %r358;
	// begin inline asm
	shf.l.wrap.b32 %r406, %r408, %r408, %r1353;
	// end inline asm
	add.s32 	%r1563, %r370, %r406;
	// begin inline asm
	lop3.b32 %r410, %r399, %r402, %r386, 0x96;
	// end inline asm
	add.s32 	%r1564, %r1563, %r410;
	// begin inline asm
	shf.l.wrap.b32 %r414, %r415, %r415, %r1361;
	// end inline asm
	add.s32 	%r1565, %r1564, %r414;
	add.s32 	%r431, %r1565, 1859775393;
	// begin inline asm
	shf.l.wrap.b32 %r418, %r399, %r399, %r1365;
	// end inline asm
	xor.b32  	%r1566, %r1487, %r1485;
	xor.b32  	%r1567, %r1566, %r1493;
	xor.b32  	%r424, %r1567, %r374;
	// begin inline asm
	shf.l.wrap.b32 %r422, %r424, %r424, %r1353;
	// end inline asm
	add.s32 	%r1568, %r386, %r422;
	// begin inline asm
	lop3.b32 %r426, %r415, %r418, %r402, 0x96;
	// end inline asm
	add.s32 	%r1569, %r1568, %r426;
	// begin inline asm
	shf.l.wrap.b32 %r430, %r431, %r431, %r1361;
	// end inline asm
	add.s32 	%r1570, %r1569, %r430;
	add.s32 	%r447, %r1570, 1859775393;
	// begin inline asm
	shf.l.wrap.b32 %r434, %r415, %r415, %r1365;
	// end inline asm
	xor.b32  	%r1571, %r1488, %r1486;
	xor.b32  	%r1572, %r1571, %r1494;
	xor.b32  	%r440, %r1572, %r390;
	// begin inline asm
	shf.l.wrap.b32 %r438, %r440, %r440, %r1353;
	// end inline asm
	add.s32 	%r1573, %r402, %r438;
	// begin inline asm
	lop3.b32 %r442, %r431, %r434, %r418, 0x96;
	// end inline asm
	add.s32 	%r1574, %r1573, %r442;
	// begin inline asm
	shf.l.wrap.b32 %r446, %r447, %r447, %r1361;
	// end inline asm
	add.s32 	%r1575, %r1574, %r446;
	add.s32 	%r463, %r1575, 1859775393;
	// begin inline asm
	shf.l.wrap.b32 %r450, %r431, %r431, %r1365;
	// end inline asm
	xor.b32  	%r1576, %r1489, %r1487;
	xor.b32  	%r1577, %r1576, %r1495;
	xor.b32  	%r456, %r1577, %r406;
	// begin inline asm
	shf.l.wrap.b32 %r454, %r456, %r456, %r1353;
	// end inline asm
	add.s32 	%r1578, %r418, %r454;
	// begin inline asm
	lop3.b32 %r458, %r447, %r450, %r434, 0x96;
	// end inline asm
	add.s32 	%r1579, %r1578, %r458;
	// begin inline asm
	shf.l.wrap.b32 %r462, %r463, %r463, %r1361;
	// end inline asm
	add.s32 	%r1580, %r1579, %r462;
	add.s32 	%r479, %r1580, 1859775393;
	// begin inline asm
	shf.l.wrap.b32 %r466, %r447, %r447, %r1365;
	// end inline asm
	xor.b32  	%r1581, %r1490, %r1488;
	xor.b32  	%r1582, %r1581, %r342;
	xor.b32  	%r472, %r1582, %r422;
	// begin inline asm
	shf.l.wrap.b32 %r470, %r472, %r472, %r1353;
	// end inline asm
	add.s32 	%r1583, %r434, %r470;
	// begin inline asm
	lop3.b32 %r474, %r463, %r466, %r450, 0x96;
	// end inline asm
	add.s32 	%r1584, %r1583, %r474;
	// begin inline asm
	shf.l.wrap.b32 %r478, %r479, %r479, %r1361;
	// end inline asm
	add.s32 	%r1585, %r1584, %r478;
	add.s32 	%r495, %r1585, 1859775393;
	// begin inline asm
	shf.l.wrap.b32 %r482, %r463, %r463, %r1365;
	// end inline asm
	xor.b32  	%r1586, %r1491, %r1489;
	xor.b32  	%r1587, %r1586, %r358;
	xor.b32  	%r488, %r1587, %r438;
	// begin inline asm
	shf.l.wrap.b32 %r486, %r488, %r488, %r1353;
	// end inline asm
	add.s32 	%r1588, %r450, %r486;
	// begin inline asm
	lop3.b32 %r490, %r479, %r482, %r466, 0x96;
	// end inline asm
	add.s32 	%r1589, %r1588, %r490;
	// begin inline asm
	shf.l.wrap.b32 %r494, %r495, %r495, %r1361;
	// end inline asm
	add.s32 	%r1590, %r1589, %r494;
	add.s32 	%r511, %r1590, 1859775393;
	// begin inline asm
	shf.l.wrap.b32 %r498, %r479, %r479, %r1365;
	// end inline asm
	xor.b32  	%r1591, %r1492, %r1490;
	xor.b32  	%r1592, %r1591, %r374;
	xor.b32  	%r504, %r1592, %r454;
	// begin inline asm
	shf.l.wrap.b32 %r502, %r504, %r504, %r1353;
	// end inline asm
	add.s32 	%r1593, %r466, %r502;
	// begin inline asm
	lop3.b32 %r506, %r495, %r498, %r482, 0x96;
	// end inline asm
	add.s32 	%r1594, %r1593, %r506;
	// begin inline asm
	shf.l.wrap.b32 %r510, %r511, %r511, %r1361;
	// end inline asm
	add.s32 	%r1595, %r1594, %r510;
	add.s32 	%r527, %r1595, 1859775393;
	// begin inline asm
	shf.l.wrap.b32 %r514, %r495, %r495, %r1365;
	// end inline asm
	xor.b32  	%r1596, %r1493, %r1491;
	xor.b32  	%r1597, %r1596, %r390;
	xor.b32  	%r520, %r1597, %r470;
	// begin inline asm
	shf.l.wrap.b32 %r518, %r520, %r520, %r1353;
	// end inline asm
	add.s32 	%r1598, %r482, %r518;
	// begin inline asm
	lop3.b32 %r522, %r511, %r514, %r498, 0x96;
	// end inline asm
	add.s32 	%r1599, %r1598, %r522;
	// begin inline asm
	shf.l.wrap.b32 %r526, %r527, %r527, %r1361;
	// end inline asm
	add.s32 	%r1600, %r1599, %r526;
	add.s32 	%r543, %r1600, 1859775393;
	// begin inline asm
	shf.l.wrap.b32 %r530, %r511, %r511, %r1365;
	// end inline asm
	xor.b32  	%r1601, %r1494, %r1492;
	xor.b32  	%r1602, %r1601, %r406;
	xor.b32  	%r536, %r1602, %r486;
	// begin inline asm
	shf.l.wrap.b32 %r534, %r536, %r536, %r1353;
	// end inline asm
	add.s32 	%r1603, %r498, %r534;
	// begin inline asm
	lop3.b32 %r538, %r527, %r530, %r514, 0x96;
	// end inline asm
	add.s32 	%r1604, %r1603, %r538;
	// begin inline asm
	shf.l.wrap.b32 %r542, %r543, %r543, %r1361;
	// end inline asm
	add.s32 	%r1605, %r1604, %r542;
	add.s32 	%r559, %r1605, 1859775393;
	// begin inline asm
	shf.l.wrap.b32 %r546, %r527, %r527, %r1365;
	// end inline asm
	xor.b32  	%r1606, %r1495, %r1493;
	xor.b32  	%r1607, %r1606, %r422;
	xor.b32  	%r552, %r1607, %r502;
	// begin inline asm
	shf.l.wrap.b32 %r550, %r552, %r552, %r1353;
	// end inline asm
	add.s32 	%r1608, %r514, %r550;
	// begin inline asm
	lop3.b32 %r554, %r543, %r546, %r530, 0x96;
	// end inline asm
	add.s32 	%r1609, %r1608, %r554;
	// begin inline asm
	shf.l.wrap.b32 %r558, %r559, %r559, %r1361;
	// end inline asm
	add.s32 	%r1610, %r1609, %r558;
	add.s32 	%r575, %r1610, 1859775393;
	// begin inline asm
	shf.l.wrap.b32 %r562, %r543, %r543, %r1365;
	// end inline asm
	xor.b32  	%r1611, %r342, %r1494;
	xor.b32  	%r1612, %r1611, %r438;
	xor.b32  	%r568, %r1612, %r518;
	// begin inline asm
	shf.l.wrap.b32 %r566, %r568, %r568, %r1353;
	// end inline asm
	add.s32 	%r1613, %r530, %r566;
	// begin inline asm
	lop3.b32 %r570, %r559, %r562, %r546, 0x96;
	// end inline asm
	add.s32 	%r1614, %r1613, %r570;
	// begin inline asm
	shf.l.wrap.b32 %r574, %r575, %r575, %r1361;
	// end inline asm
	add.s32 	%r1615, %r1614, %r574;
	add.s32 	%r591, %r1615, 1859775393;
	// begin inline asm
	shf.l.wrap.b32 %r578, %r559, %r559, %r1365;
	// end inline asm
	xor.b32  	%r1616, %r358, %r1495;
	xor.b32  	%r1617, %r1616, %r454;
	xor.b32  	%r584, %r1617, %r534;
	// begin inline asm
	shf.l.wrap.b32 %r582, %r584, %r584, %r1353;
	// end inline asm
	add.s32 	%r1618, %r546, %r582;
	// begin inline asm
	lop3.b32 %r586, %r575, %r578, %r562, 0x96;
	// end inline asm
	add.s32 	%r1619, %r1618, %r586;
	// begin inline asm
	shf.l.wrap.b32 %r590, %r591, %r591, %r1361;
	// end inline asm
	add.s32 	%r1620, %r1619, %r590;
	add.s32 	%r607, %r1620, 1859775393;
	// begin inline asm
	shf.l.wrap.b32 %r594, %r575, %r575, %r1365;
	// end inline asm
	xor.b32  	%r1621, %r374, %r342;
	xor.b32  	%r1622, %r1621, %r470;
	xor.b32  	%r600, %r1622, %r550;
	// begin inline asm
	shf.l.wrap.b32 %r598, %r600, %r600, %r1353;
	// end inline asm
	add.s32 	%r1623, %r562, %r598;
	// begin inline asm
	lop3.b32 %r602, %r591, %r594, %r578, 0x96;
	// end inline asm
	add.s32 	%r1624, %r1623, %r602;
	// begin inline asm
	shf.l.wrap.b32 %r606, %r607, %r607, %r1361;
	// end inline asm
	add.s32 	%r1625, %r1624, %r606;
	add.s32 	%r623, %r1625, 1859775393;
	// begin inline asm
	shf.l.wrap.b32 %r610, %r591, %r591, %r1365;
	// end inline asm
	xor.b32  	%r1626, %r390, %r358;
	xor.b32  	%r1627, %r1626, %r486;
	xor.b32  	%r616, %r1627, %r566;
	// begin inline asm
	shf.l.wrap.b32 %r614, %r616, %r616, %r1353;
	// end inline asm
	add.s32 	%r1628, %r578, %r614;
	// begin inline asm
	lop3.b32 %r618, %r607, %r610, %r594, 0x96;
	// end inline asm
	add.s32 	%r1629, %r1628, %r618;
	// begin inline asm
	shf.l.wrap.b32 %r622, %r623, %r623, %r1361;
	// end inline asm
	add.s32 	%r1630, %r1629, %r622;
	add.s32 	%r639, %r1630, 1859775393;
	// begin inline asm
	shf.l.wrap.b32 %r626, %r607, %r607, %r1365;
	// end inline asm
	xor.b32  	%r1631, %r406, %r374;
	xor.b32  	%r1632, %r1631, %r502;
	xor.b32  	%r632, %r1632, %r582;
	// begin inline asm
	shf.l.wrap.b32 %r630, %r632, %r632, %r1353;
	// end inline asm
	add.s32 	%r1633, %r594, %r630;
	// begin inline asm
	lop3.b32 %r634, %r623, %r626, %r610, 0x96;
	// end inline asm
	add.s32 	%r1634, %r1633, %r634;
	// begin inline asm
	shf.l.wrap.b32 %r638, %r639, %r639, %r1361;
	// end inline asm
	add.s32 	%r1635, %r1634, %r638;
	add.s32 	%r655, %r1635, 1859775393;
	// begin inline asm
	shf.l.wrap.b32 %r642, %r623, %r623, %r1365;
	// end inline asm
	xor.b32  	%r1636, %r422, %r390;
	xor.b32  	%r1637, %r1636, %r518;
	xor.b32  	%r648, %r1637, %r598;
	// begin inline asm
	shf.l.wrap.b32 %r646, %r648, %r648, %r1353;
	// end inline asm
	add.s32 	%r1638, %r610, %r646;
	// begin inline asm
	lop3.b32 %r650, %r639, %r642, %r626, 0x96;
	// end inline asm
	add.s32 	%r1639, %r1638, %r650;
	// begin inline asm
	shf.l.wrap.b32 %r654, %r655, %r655, %r1361;
	// end inline asm
	add.s32 	%r1640, %r1639, %r654;
	add.s32 	%r671, %r1640, 1859775393;
	// begin inline asm
	shf.l.wrap.b32 %r658, %r639, %r639, %r1365;
	// end inline asm
	xor.b32  	%r1641, %r438, %r406;
	xor.b32  	%r1642, %r1641, %r534;
	xor.b32  	%r664, %r1642, %r614;
	// begin inline asm
	shf.l.wrap.b32 %r662, %r664, %r664, %r1353;
	// end inline asm
	add.s32 	%r1643, %r626, %r662;
	// begin inline asm
	lop3.b32 %r666, %r655, %r658, %r642, 0x96;
	// end inline asm
	add.s32 	%r1644, %r1643, %r666;
	// begin inline asm
	shf.l.wrap.b32 %r670, %r671, %r671, %r1361;
	// end inline asm
	add.s32 	%r1645, %r1644, %r670;
	add.s32 	%r687, %r1645, 1859775393;
	// begin inline asm
	shf.l.wrap.b32 %r674, %r655, %r655, %r1365;
	// end inline asm
	xor.b32  	%r1646, %r454, %r422;
	xor.b32  	%r1647, %r1646, %r550;
	xor.b32  	%r680, %r1647, %r630;
	// begin inline asm
	shf.l.wrap.b32 %r678, %r680, %r680, %r1353;
	// end inline asm
	add.s32 	%r1648, %r642, %r678;
	// begin inline asm
	lop3.b32 %r682, %r671, %r674, %r658, 0x96;
	// end inline asm
	add.s32 	%r1649, %r1648, %r682;
	// begin inline asm
	shf.l.wrap.b32 %r686, %r687, %r687, %r1361;
	// end inline asm
	add.s32 	%r1650, %r1649, %r686;
	add.s32 	%r703, %r1650, 1859775393;
	// begin inline asm
	shf.l.wrap.b32 %r690, %r671, %r671, %r1365;
	// end inline asm
	xor.b32  	%r1651, %r470, %r438;
	xor.b32  	%r1652, %r1651, %r566;
	xor.b32  	%r696, %r1652, %r646;
	// begin inline asm
	shf.l.wrap.b32 %r694, %r696, %r696, %r1353;
	// end inline asm
	add.s32 	%r1653, %r658, %r694;
	// begin inline asm
	lop3.b32 %r698, %r687, %r690, %r674, 0x96;
	// end inline asm
	add.s32 	%r1654, %r1653, %r698;
	// begin inline asm
	shf.l.wrap.b32 %r702, %r703, %r703, %r1361;
	// end inline asm
	add.s32 	%r1655, %r1654, %r702;
	add.s32 	%r719, %r1655, 1859775393;
	// begin inline asm
	shf.l.wrap.b32 %r706, %r687, %r687, %r1365;
	// end inline asm
	xor.b32  	%r1656, %r486, %r454;
	xor.b32  	%r1657, %r1656, %r582;
	xor.b32  	%r712, %r1657, %r662;
	// begin inline asm
	shf.l.wrap.b32 %r710, %r712, %r712, %r1353;
	// end inline asm
	add.s32 	%r1658, %r674, %r710;
	// begin inline asm
	lop3.b32 %r714, %r703, %r706, %r690, 0x96;
	// end inline asm
	add.s32 	%r1659, %r1658, %r714;
	// begin inline asm
	shf.l.wrap.b32 %r718, %r719, %r719, %r1361;
	// end inline asm
	add.s32 	%r1660, %r1659, %r718;
	add.s32 	%r735, %r1660, 1859775393;
	// begin inline asm
	shf.l.wrap.b32 %r722, %r703, %r703, %r1365;
	// end inline asm
	xor.b32  	%r1661, %r502, %r470;
	xor.b32  	%r1662, %r1661, %r598;
	xor.b32  	%r728, %r1662, %r678;
	// begin inline asm
	shf.l.wrap.b32 %r726, %r728, %r728, %r1353;
	// end inline asm
	add.s32 	%r1663, %r690, %r726;
	// begin inline asm
	lop3.b32 %r730, %r719, %r722, %r706, 0xE8;
	// end inline asm
	add.s32 	%r1664, %r1663, %r730;
	// begin inline asm
	shf.l.wrap.b32 %r734, %r735, %r735, %r1361;
	// end inline asm
	add.s32 	%r1665, %r1664, %r734;
	add.s32 	%r751, %r1665, -1894007588;
	// begin inline asm
	shf.l.wrap.b32 %r738, %r719, %r719, %r1365;
	// end inline asm
	xor.b32  	%r1666, %r518, %r486;
	xor.b32  	%r1667, %r1666, %r614;
	xor.b32  	%r744, %r1667, %r694;
	// begin inline asm
	shf.l.wrap.b32 %r742, %r744, %r744, %r1353;
	// end inline asm
	add.s32 	%r1668, %r706, %r742;
	// begin inline asm
	lop3.b32 %r746, %r735, %r738, %r722, 0xE8;
	// end inline asm
	add.s32 	%r1669, %r1668, %r746;
	// begin inline asm
	shf.l.wrap.b32 %r750, %r751, %r751, %r1361;
	// end inline asm
	add.s32 	%r1670, %r1669, %r750;
	add.s32 	%r767, %r1670, -1894007588;
	// begin inline asm
	shf.l.wrap.b32 %r754, %r735, %r735, %r1365;
	// end inline asm
	xor.b32  	%r1671, %r534, %r502;
	xor.b32  	%r1672, %r1671, %r630;
	xor.b32  	%r760, %r1672, %r710;
	// begin inline asm
	shf.l.wrap.b32 %r758, %r760, %r760, %r1353;
	// end inline asm
	add.s32 	%r1673, %r722, %r758;
	// begin inline asm
	lop3.b32 %r762, %r751, %r754, %r738, 0xE8;
	// end inline asm
	add.s32 	%r1674, %r1673, %r762;
	// begin inline asm
	shf.l.wrap.b32 %r766, %r767, %r767, %r1361;
	// end inline asm
	add.s32 	%r1675, %r1674, %r766;
	add.s32 	%r783, %r1675, -1894007588;
	// begin inline asm
	shf.l.wrap.b32 %r770, %r751, %r751, %r1365;
	// end inline asm
	xor.b32  	%r1676, %r550, %r518;
	xor.b32  	%r1677, %r1676, %r646;
	xor.b32  	%r776, %r1677, %r726;
	// begin inline asm
	shf.l.wrap.b32 %r774, %r776, %r776, %r1353;
	// end inline asm
	add.s32 	%r1678, %r738, %r774;
	// begin inline asm
	lop3.b32 %r778, %r767, %r770, %r754, 0xE8;
	// end inline asm
	add.s32 	%r1679, %r1678, %r778;
	// begin inline asm
	shf.l.wrap.b32 %r782, %r783, %r783, %r1361;
	// end inline asm
	add.s32 	%r1680, %r1679, %r782;
	add.s32 	%r799, %r1680, -1894007588;
	// begin inline asm
	shf.l.wrap.b32 %r786, %r767, %r767, %r1365;
	// end inline asm
	xor.b32  	%r1681, %r566, %r534;
	xor.b32  	%r1682, %r1681, %r662;
	xor.b32  	%r792, %r1682, %r742;
	// begin inline asm
	shf.l.wrap.b32 %r790, %r792, %r792, %r1353;
	// end inline asm
	add.s32 	%r1683, %r754, %r790;
	// begin inline asm
	lop3.b32 %r794, %r783, %r786, %r770, 0xE8;
	// end inline asm
	add.s32 	%r1684, %r1683, %r794;
	// begin inline asm
	shf.l.wrap.b32 %r798, %r799, %r799, %r1361;
	// end inline asm
	add.s32 	%r1685, %r1684, %r798;
	add.s32 	%r815, %r1685, -1894007588;
	// begin inline asm
	shf.l.wrap.b32 %r802, %r783, %r783, %r1365;
	// end inline asm
	xor.b32  	%r1686, %r582, %r550;
	xor.b32  	%r1687, %r1686, %r678;
	xor.b32  	%r808, %r1687, %r758;
	// begin inline asm
	shf.l.wrap.b32 %r806, %r808, %r808, %r1353;
	// end inline asm
	add.s32 	%r1688, %r770, %r806;
	// begin inline asm
	lop3.b32 %r810, %r799, %r802, %r786, 0xE8;
	// end inline asm
	add.s32 	%r1689, %r1688, %r810;
	// begin inline asm
	shf.l.wrap.b32 %r814, %r815, %r815, %r1361;
	// end inline asm
	add.s32 	%r1690, %r1689, %r814;
	add.s32 	%r831, %r1690, -1894007588;
	// begin inline asm
	shf.l.wrap.b32 %r818, %r799, %r799, %r1365;
	// end inline asm
	xor.b32  	%r1691, %r598, %r566;
	xor.b32  	%r1692, %r1691, %r694;
	xor.b32  	%r824, %r1692, %r774;
	// begin inline asm
	shf.l.wrap.b32 %r822, %r824, %r824, %r1353;
	// end inline asm
	add.s32 	%r1693, %r786, %r822;
	// begin inline asm
	lop3.b32 %r826, %r815, %r818, %r802, 0xE8;
	// end inline asm
	add.s32 	%r1694, %r1693, %r826;
	// begin inline asm
	shf.l.wrap.b32 %r830, %r831, %r831, %r1361;
	// end inline asm
	add.s32 	%r1695, %r1694, %r830;
	add.s32 	%r847, %r1695, -1894007588;
	// begin inline asm
	shf.l.wrap.b32 %r834, %r815, %r815, %r1365;
	// end inline asm
	xor.b32  	%r1696, %r614, %r582;
	xor.b32  	%r1697, %r1696, %r710;
	xor.b32  	%r840, %r1697, %r790;
	// begin inline asm
	shf.l.wrap.b32 %r838, %r840, %r840, %r1353;
	// end inline asm
	add.s32 	%r1698, %r802, %r838;
	// begin inline asm
	lop3.b32 %r842, %r831, %r834, %r818, 0xE8;
	// end inline asm
	add.s32 	%r1699, %r1698, %r842;
	// begin inline asm
	shf.l.wrap.b32 %r846, %r847, %r847, %r1361;
	// end inline asm
	add.s32 	%r1700, %r1699, %r846;
	add.s32 	%r863, %r1700, -1894007588;
	// begin inline asm
	shf.l.wrap.b32 %r850, %r831, %r831, %r1365;
	// end inline asm
	xor.b32  	%r1701, %r630, %r598;
	xor.b32  	%r1702, %r1701, %r726;
	xor.b32  	%r856, %r1702, %r806;
	// begin inline asm
	shf.l.wrap.b32 %r854, %r856, %r856, %r1353;
	// end inline asm
	add.s32 	%r1703, %r818, %r854;
	// begin inline asm
	lop3.b32 %r858, %r847, %r850, %r834, 0xE8;
	// end inline asm
	add.s32 	%r1704, %r1703, %r858;
	// begin inline asm
	shf.l.wrap.b32 %r862, %r863, %r863, %r1361;
	// end inline asm
	add.s32 	%r1705, %r1704, %r862;
	add.s32 	%r879, %r1705, -1894007588;
	// begin inline asm
	shf.l.wrap.b32 %r866, %r847, %r847, %r1365;
	// end inline asm
	xor.b32  	%r1706, %r646, %r614;
	xor.b32  	%r1707, %r1706, %r742;
	xor.b32  	%r872, %r1707, %r822;
	// begin inline asm
	shf.l.wrap.b32 %r870, %r872, %r872, %r1353;
	// end inline asm
	add.s32 	%r1708, %r834, %r870;
	// begin inline asm
	lop3.b32 %r874, %r863, %r866, %r850, 0xE8;
	// end inline asm
	add.s32 	%r1709, %r1708, %r874;
	// begin inline asm
	shf.l.wrap.b32 %r878, %r879, %r879, %r1361;
	// end inline asm
	add.s32 	%r1710, %r1709, %r878;
	add.s32 	%r895, %r1710, -1894007588;
	// begin inline asm
	shf.l.wrap.b32 %r882, %r863, %r863, %r1365;
	// end inline asm
	xor.b32  	%r1711, %r662, %r630;
	xor.b32  	%r1712, %r1711, %r758;
	xor.b32  	%r888, %r1712, %r838;
	// begin inline asm
	shf.l.wrap.b32 %r886, %r888, %r888, %r1353;
	// end inline asm
	add.s32 	%r1713, %r850, %r886;
	// begin inline asm
	lop3.b32 %r890, %r879, %r882, %r866, 0xE8;
	// end inline asm
	add.s32 	%r1714, %r1713, %r890;
	// begin inline asm
	shf.l.wrap.b32 %r894, %r895, %r895, %r1361;
	// end inline asm
	add.s32 	%r1715, %r1714, %r894;
	add.s32 	%r911, %r1715, -1894007588;
	// begin inline asm
	shf.l.wrap.b32 %r898, %r879, %r879, %r1365;
	// end inline asm
	xor.b32  	%r1716, %r678, %r646;
	xor.b32  	%r1717, %r1716, %r774;
	xor.b32  	%r904, %r1717, %r854;
	// begin inline asm
	shf.l.wrap.b32 %r902, %r904, %r904, %r1353;
	// end inline asm
	add.s32 	%r1718, %r866, %r902;
	// begin inline asm
	lop3.b32 %r906, %r895, %r898, %r882, 0xE8;
	// end inline asm
	add.s32 	%r1719, %r1718, %r906;
	// begin inline asm
	shf.l.wrap.b32 %r910, %r911, %r911, %r1361;
	// end inline asm
	add.s32 	%r1720, %r1719, %r910;
	add.s32 	%r927, %r1720, -1894007588;
	// begin inline asm
	shf.l.wrap.b32 %r914, %r895, %r895, %r1365;
	// end inline asm
	xor.b32  	%r1721, %r694, %r662;
	xor.b32  	%r1722, %r1721, %r790;
	xor.b32  	%r920, %r1722, %r870;
	// begin inline asm
	shf.l.wrap.b32 %r918, %r920, %r920, %r1353;
	// end inline asm
	add.s32 	%r1723, %r882, %r918;
	// begin inline asm
	lop3.b32 %r922, %r911, %r914, %r898, 0xE8;
	// end inline asm
	add.s32 	%r1724, %r1723, %r922;
	// begin inline asm
	shf.l.wrap.b32 %r926, %r927, %r927, %r1361;
	// end inline asm
	add.s32 	%r1725, %r1724, %r926;
	add.s32 	%r943, %r1725, -1894007588;
	// begin inline asm
	shf.l.wrap.b32 %r930, %r911, %r911, %r1365;
	// end inline asm
	xor.b32  	%r1726, %r710, %r678;
	xor.b32  	%r1727, %r1726, %r806;
	xor.b32  	%r936, %r1727, %r886;
	// begin inline asm
	shf.l.wrap.b32 %r934, %r936, %r936, %r1353;
	// end inline asm
	add.s32 	%r1728, %r898, %r934;
	// begin inline asm
	lop3.b32 %r938, %r927, %r930, %r914, 0xE8;
	// end inline asm
	add.s32 	%r1729, %r1728, %r938;
	// begin inline asm
	shf.l.wrap.b32 %r942, %r943, %r943, %r1361;
	// end inline asm
	add.s32 	%r1730, %r1729, %r942;
	add.s32 	%r959, %r1730, -1894007588;
	// begin inline asm
	shf.l.wrap.b32 %r946, %r927, %r927, %r1365;
	// end inline asm
	xor.b32  	%r1731, %r726, %r694;
	xor.b32  	%r1732, %r1731, %r822;
	xor.b32  	%r952, %r1732, %r902;
	// begin inline asm
	shf.l.wrap.b32 %r950, %r952, %r952, %r1353;
	// end inline asm
	add.s32 	%r1733, %r914, %r950;
	// begin inline asm
	lop3.b32 %r954, %r943, %r946, %r930, 0xE8;
	// end inline asm
	add.s32 	%r1734, %r1733, %r954;
	// begin inline asm
	shf.l.wrap.b32 %r958, %r959, %r959, %r1361;
	// end inline asm
	add.s32 	%r1735, %r1734, %r958;
	add.s32 	%r975, %r1735, -1894007588;
	// begin inline asm
	shf.l.wrap.b32 %r962, %r943, %r943, %r1365;
	// end inline asm
	xor.b32  	%r1736, %r742, %r710;
	xor.b32  	%r1737, %r1736, %r838;
	xor.b32  	%r968, %r1737, %r918;
	// begin inline asm
	shf.l.wrap.b32 %r966, %r968, %r968, %r1353;
	// end inline asm
	add.s32 	%r1738, %r930, %r966;
	// begin inline asm
	lop3.b32 %r970, %r959, %r962, %r946, 0xE8;
	// end inline asm
	add.s32 	%r1739, %r1738, %r970;
	// begin inline asm
	shf.l.wrap.b32 %r974, %r975, %r975, %r1361;
	// end inline asm
	add.s32 	%r1740, %r1739, %r974;
	add.s32 	%r991, %r1740, -1894007588;
	// begin inline asm
	shf.l.wrap.b32 %r978, %r959, %r959, %r1365;
	// end inline asm
	xor.b32  	%r1741, %r758, %r726;
	xor.b32  	%r1742, %r1741, %r854;
	xor.b32  	%r984, %r1742, %r934;
	// begin inline asm
	shf.l.wrap.b32 %r982, %r984, %r984, %r1353;
	// end inline asm
	add.s32 	%r1743, %r946, %r982;
	// begin inline asm
	lop3.b32 %r986, %r975, %r978, %r962, 0xE8;
	// end inline asm
	add.s32 	%r1744, %r1743, %r986;
	// begin inline asm
	shf.l.wrap.b32 %r990, %r991, %r991, %r1361;
	// end inline asm
	add.s32 	%r1745, %r1744, %r990;
	add.s32 	%r1007, %r1745, -1894007588;
	// begin inline asm
	shf.l.wrap.b32 %r994, %r975, %r975, %r1365;
	// end inline asm
	xor.b32  	%r1746, %r774, %r742;
	xor.b32  	%r1747, %r1746, %r870;
	xor.b32  	%r1000, %r1747, %r950;
	// begin inline asm
	shf.l.wrap.b32 %r998, %r1000, %r1000, %r1353;
	// end inline asm
	add.s32 	%r1748, %r962, %r998;
	// begin inline asm
	lop3.b32 %r1002, %r991, %r994, %r978, 0xE8;
	// end inline asm
	add.s32 	%r1749, %r1748, %r1002;
	// begin inline asm
	shf.l.wrap.b32 %r1006, %r1007, %r1007, %r1361;
	// end inline asm
	add.s32 	%r1750, %r1749, %r1006;
	add.s32 	%r1023, %r1750, -1894007588;
	// begin inline asm
	shf.l.wrap.b32 %r1010, %r991, %r991, %r1365;
	// end inline asm
	xor.b32  	%r1751, %r790, %r758;
	xor.b32  	%r1752, %r1751, %r886;
	xor.b32  	%r1016, %r1752, %r966;
	// begin inline asm
	shf.l.wrap.b32 %r1014, %r1016, %r1016, %r1353;
	// end inline asm
	add.s32 	%r1753, %r978, %r1014;
	// begin inline asm
	lop3.b32 %r1018, %r1007, %r1010, %r994, 0xE8;
	// end inline asm
	add.s32 	%r1754, %r1753, %r1018;
	// begin inline asm
	shf.l.wrap.b32 %r1022, %r1023, %r1023, %r1361;
	// end inline asm
	add.s32 	%r1755, %r1754, %r1022;
	add.s32 	%r1039, %r1755, -1894007588;
	// begin inline asm
	shf.l.wrap.b32 %r1026, %r1007, %r1007, %r1365;
	// end inline asm
	xor.b32  	%r1756, %r806, %r774;
	xor.b32  	%r1757, %r1756, %r902;
	xor.b32  	%r1032, %r1757, %r982;
	// begin inline asm
	shf.l.wrap.b32 %r1030, %r1032, %r1032, %r1353;
	// end inline asm
	add.s32 	%r1758, %r994, %r1030;
	// begin inline asm
	lop3.b32 %r1034, %r1023, %r1026, %r1010, 0xE8;
	// end inline asm
	add.s32 	%r1759, %r1758, %r1034;
	// begin inline asm
	shf.l.wrap.b32 %r1038, %r1039, %r1039, %r1361;
	// end inline asm
	add.s32 	%r1760, %r1759, %r1038;
	add.s32 	%r1055, %r1760, -1894007588;
	// begin inline asm
	shf.l.wrap.b32 %r1042, %r1023, %r1023, %r1365;
	// end inline asm
	xor.b32  	%r1761, %r822, %r790;
	xor.b32  	%r1762, %r1761, %r918;
	xor.b32  	%r1048, %r1762, %r998;
	// begin inline asm
	shf.l.wrap.b32 %r1046, %r1048, %r1048, %r1353;
	// end inline asm
	add.s32 	%r1763, %r1010, %r1046;
	// begin inline asm
	lop3.b32 %r1050, %r1039, %r1042, %r1026, 0x96;
	// end inline asm
	add.s32 	%r1764, %r1763, %r1050;
	// begin inline asm
	shf.l.wrap.b32 %r1054, %r1055, %r1055, %r1361;
	// end inline asm
	add.s32 	%r1765, %r1764, %r1054;
	add.s32 	%r1071, %r1765, -899497514;
	// begin inline asm
	shf.l.wrap.b32 %r1058, %r1039, %r1039, %r1365;
	// end inline asm
	xor.b32  	%r1766, %r838, %r806;
	xor.b32  	%r1767, %r1766, %r934;
	xor.b32  	%r1064, %r1767, %r1014;
	// begin inline asm
	shf.l.wrap.b32 %r1062, %r1064, %r1064, %r1353;
	// end inline asm
	add.s32 	%r1768, %r1026, %r1062;
	// begin inline asm
	lop3.b32 %r1066, %r1055, %r1058, %r1042, 0x96;
	// end inline asm
	add.s32 	%r1769, %r1768, %r1066;
	// begin inline asm
	shf.l.wrap.b32 %r1070, %r1071, %r1071, %r1361;
	// end inline asm
	add.s32 	%r1770, %r1769, %r1070;
	add.s32 	%r1087, %r1770, -899497514;
	// begin inline asm
	shf.l.wrap.b32 %r1074, %r1055, %r1055, %r1365;
	// end inline asm
	xor.b32  	%r1771, %r854, %r822;
	xor.b32  	%r1772, %r1771, %r950;
	xor.b32  	%r1080, %r1772, %r1030;
	// begin inline asm
	shf.l.wrap.b32 %r1078, %r1080, %r1080, %r1353;
	// end inline asm
	add.s32 	%r1773, %r1042, %r1078;
	// begin inline asm
	lop3.b32 %r1082, %r1071, %r1074, %r1058, 0x96;
	// end inline asm
	add.s32 	%r1774, %r1773, %r1082;
	// begin inline asm
	shf.l.wrap.b32 %r1086, %r1087, %r1087, %r1361;
	// end inline asm
	add.s32 	%r1775, %r1774, %r1086;
	add.s32 	%r1103, %r1775, -899497514;
	// begin inline asm
	shf.l.wrap.b32 %r1090, %r1071, %r1071, %r1365;
	// end inline asm
	xor.b32  	%r1776, %r870, %r838;
	xor.b32  	%r1777, %r1776, %r966;
	xor.b32  	%r1096, %r1777, %r1046;
	// begin inline asm
	shf.l.wrap.b32 %r1094, %r1096, %r1096, %r1353;
	// end inline asm
	add.s32 	%r1778, %r1058, %r1094;
	// begin inline asm
	lop3.b32 %r1098, %r1087, %r1090, %r1074, 0x96;
	// end inline asm
	add.s32 	%r1779, %r1778, %r1098;
	// begin inline asm
	shf.l.wrap.b32 %r1102, %r1103, %r1103, %r1361;
	// end inline asm
	add.s32 	%r1780, %r1779, %r1102;
	add.s32 	%r1119, %r1780, -899497514;
	// begin inline asm
	shf.l.wrap.b32 %r1106, %r1087, %r1087, %r1365;
	// end inline asm
	xor.b32  	%r1781, %r886, %r854;
	xor.b32  	%r1782, %r1781, %r982;
	xor.b32  	%r1112, %r1782, %r1062;
	// begin inline asm
	shf.l.wrap.b32 %r1110, %r1112, %r1112, %r1353;
	// end inline asm
	add.s32 	%r1783, %r1074, %r1110;
	// begin inline asm
	lop3.b32 %r1114, %r1103, %r1106, %r1090, 0x96;
	// end inline asm
	add.s32 	%r1784, %r1783, %r1114;
	// begin inline asm
	shf.l.wrap.b32 %r1118, %r1119, %r1119, %r1361;
	// end inline asm
	add.s32 	%r1785, %r1784, %r1118;
	add.s32 	%r1135, %r1785, -899497514;
	// begin inline asm
	shf.l.wrap.b32 %r1122, %r1103, %r1103, %r1365;
	// end inline asm
	xor.b32  	%r1786, %r902, %r870;
	xor.b32  	%r1787, %r1786, %r998;
	xor.b32  	%r1128, %r1787, %r1078;
	// begin inline asm
	shf.l.wrap.b32 %r1126, %r1128, %r1128, %r1353;
	// end inline asm
	add.s32 	%r1788, %r1090, %r1126;
	// begin inline asm
	lop3.b32 %r1130, %r1119, %r1122, %r1106, 0x96;
	// end inline asm
	add.s32 	%r1789, %r1788, %r1130;
	// begin inline asm
	shf.l.wrap.b32 %r1134, %r1135, %r1135, %r1361;
	// end inline asm
	add.s32 	%r1790, %r1789, %r1134;
	add.s32 	%r1151, %r1790, -899497514;
	// begin inline asm
	shf.l.wrap.b32 %r1138, %r1119, %r1119, %r1365;
	// end inline asm
	xor.b32  	%r1791, %r918, %r886;
	xor.b32  	%r1792, %r1791, %r1014;
	xor.b32  	%r1144, %r1792, %r1094;
	// begin inline asm
	shf.l.wrap.b32 %r1142, %r1144, %r1144, %r1353;
	// end inline asm
	add.s32 	%r1793, %r1106, %r1142;
	// begin inline asm
	lop3.b32 %r1146, %r1135, %r1138, %r1122, 0x96;
	// end inline asm
	add.s32 	%r1794, %r1793, %r1146;
	// begin inline asm
	shf.l.wrap.b32 %r1150, %r1151, %r1151, %r1361;
	// end inline asm
	add.s32 	%r1795, %r1794, %r1150;
	add.s32 	%r1167, %r1795, -899497514;
	// begin inline asm
	shf.l.wrap.b32 %r1154, %r1135, %r1135, %r1365;
	// end inline asm
	xor.b32  	%r1796, %r934, %r902;
	xor.b32  	%r1797, %r1796, %r1030;
	xor.b32  	%r1160, %r1797, %r1110;
	// begin inline asm
	shf.l.wrap.b32 %r1158, %r1160, %r1160, %r1353;
	// end inline asm
	add.s32 	%r1798, %r1122, %r1158;
	// begin inline asm
	lop3.b32 %r1162, %r1151, %r1154, %r1138, 0x96;
	// end inline asm
	add.s32 	%r1799, %r1798, %r1162;
	// begin inline asm
	shf.l.wrap.b32 %r1166, %r1167, %r1167, %r1361;
	// end inline asm
	add.s32 	%r1800, %r1799, %r1166;
	add.s32 	%r1183, %r1800, -899497514;
	// begin inline asm
	shf.l.wrap.b32 %r1170, %r1151, %r1151, %r1365;
	// end inline asm
	xor.b32  	%r1801, %r950, %r918;
	xor.b32  	%r1802, %r1801, %r1046;
	xor.b32  	%r1176, %r1802, %r1126;
	// begin inline asm
	shf.l.wrap.b32 %r1174, %r1176, %r1176, %r1353;
	// end inline asm
	add.s32 	%r1803, %r1138, %r1174;
	// begin inline asm
	lop3.b32 %r1178, %r1167, %r1170, %r1154, 0x96;
	// end inline asm
	add.s32 	%r1804, %r1803, %r1178;
	// begin inline asm
	shf.l.wrap.b32 %r1182, %r1183, %r1183, %r1361;
	// end inline asm
	add.s32 	%r1805, %r1804, %r1182;
	add.s32 	%r1199, %r1805, -899497514;
	// begin inline asm
	shf.l.wrap.b32 %r1186, %r1167, %r1167, %r1365;
	// end inline asm
	xor.b32  	%r1806, %r966, %r934;
	xor.b32  	%r1807, %r1806, %r1062;
	xor.b32  	%r1192, %r1807, %r1142;
	// begin inline asm
	shf.l.wrap.b32 %r1190, %r1192, %r1192, %r1353;
	// end inline asm
	add.s32 	%r1808, %r1154, %r1190;
	// begin inline asm
	lop3.b32 %r1194, %r1183, %r1186, %r1170, 0x96;
	// end inline asm
	add.s32 	%r1809, %r1808, %r1194;
	// begin inline asm
	shf.l.wrap.b32 %r1198, %r1199, %r1199, %r1361;
	// end inline asm
	add.s32 	%r1810, %r1809, %r1198;
	add.s32 	%r1215, %r1810, -899497514;
	// begin inline asm
	shf.l.wrap.b32 %r1202, %r1183, %r1183, %r1365;
	// end inline asm
	xor.b32  	%r1811, %r982, %r950;
	xor.b32  	%r1812, %r1811, %r1078;
	xor.b32  	%r1208, %r1812, %r1158;
	// begin inline asm
	shf.l.wrap.b32 %r1206, %r1208, %r1208, %r1353;
	// end inline asm
	add.s32 	%r1813, %r1170, %r1206;
	// begin inline asm
	lop3.b32 %r1210, %r1199, %r1202, %r1186, 0x96;
	// end inline asm
	add.s32 	%r1814, %r1813, %r1210;
	// begin inline asm
	shf.l.wrap.b32 %r1214, %r1215, %r1215, %r1361;
	// end inline asm
	add.s32 	%r1815, %r1814, %r1214;
	add.s32 	%r1231, %r1815, -899497514;
	// begin inline asm
	shf.l.wrap.b32 %r1218, %r1199, %r1199, %r1365;
	// end inline asm
	xor.b32  	%r1816, %r998, %r966;
	xor.b32  	%r1817, %r1816, %r1094;
	xor.b32  	%r1224, %r1817, %r1174;
	// begin inline asm
	shf.l.wrap.b32 %r1222, %r1224, %r1224, %r1353;
	// end inline asm
	add.s32 	%r1818, %r1186, %r1222;
	// begin inline asm
	lop3.b32 %r1226, %r1215, %r1218, %r1202, 0x96;
	// end inline asm
	add.s32 	%r1819, %r1818, %r1226;
	// begin inline asm
	shf.l.wrap.b32 %r1230, %r1231, %r1231, %r1361;
	// end inline asm
	add.s32 	%r1820, %r1819, %r1230;
	add.s32 	%r1247, %r1820, -899497514;
	// begin inline asm
	shf.l.wrap.b32 %r1234, %r1215, %r1215, %r1365;
	// end inline asm
	xor.b32  	%r1821, %r1014, %r982;
	xor.b32  	%r1822, %r1821, %r1110;
	xor.b32  	%r1240, %r1822, %r1190;
	// begin inline asm
	shf.l.wrap.b32 %r1238, %r1240, %r1240, %r1353;
	// end inline asm
	add.s32 	%r1823, %r1202, %r1238;
	// begin inline asm
	lop3.b32 %r1242, %r1231, %r1234, %r1218, 0x96;
	// end inline asm
	add.s32 	%r1824, %r1823, %r1242;
	// begin inline asm
	shf.l.wrap.b32 %r1246, %r1247, %r1247, %r1361;
	// end inline asm
	add.s32 	%r1825, %r1824, %r1246;
	add.s32 	%r1263, %r1825, -899497514;
	// begin inline asm
	shf.l.wrap.b32 %r1250, %r1231, %r1231, %r1365;
	// end inline asm
	xor.b32  	%r1826, %r1030, %r998;
	xor.b32  	%r1827, %r1826, %r1126;
	xor.b32  	%r1256, %r1827, %r1206;
	// begin inline asm
	shf.l.wrap.b32 %r1254, %r1256, %r1256, %r1353;
	// end inline asm
	add.s32 	%r1828, %r1218, %r1254;
	// begin inline asm
	lop3.b32 %r1258, %r1247, %r1250, %r1234, 0x96;
	// end inline asm
	add.s32 	%r1829, %r1828, %r1258;
	// begin inline asm
	shf.l.wrap.b32 %r1262, %r1263, %r1263, %r1361;
	// end inline asm
	add.s32 	%r1830, %r1829, %r1262;
	add.s32 	%r1279, %r1830, -899497514;
	// begin inline asm
	shf.l.wrap.b32 %r1266, %r1247, %r1247, %r1365;
	// end inline asm
	xor.b32  	%r1831, %r1046, %r1014;
	xor.b32  	%r1832, %r1831, %r1142;
	xor.b32  	%r1272, %r1832, %r1222;
	// begin inline asm
	shf.l.wrap.b32 %r1270, %r1272, %r1272, %r1353;
	// end inline asm
	add.s32 	%r1833, %r1234, %r1270;
	// begin inline asm
	lop3.b32 %r1274, %r1263, %r1266, %r1250, 0x96;
	// end inline asm
	add.s32 	%r1834, %r1833, %r1274;
	// begin inline asm
	shf.l.wrap.b32 %r1278, %r1279, %r1279, %r1361;
	// end inline asm
	add.s32 	%r1835, %r1834, %r1278;
	add.s32 	%r1295, %r1835, -899497514;
	// begin inline asm
	shf.l.wrap.b32 %r1282, %r1263, %r1263, %r1365;
	// end inline asm
	xor.b32  	%r1836, %r1062, %r1030;
	xor.b32  	%r1837, %r1836, %r1158;
	xor.b32  	%r1288, %r1837, %r1238;
	// begin inline asm
	shf.l.wrap.b32 %r1286, %r1288, %r1288, %r1353;
	// end inline asm
	add.s32 	%r1838, %r1250, %r1286;
	// begin inline asm
	lop3.b32 %r1290, %r1279, %r1282, %r1266, 0x96;
	// end inline asm
	add.s32 	%r1839, %r1838, %r1290;
	// begin inline asm
	shf.l.wrap.b32 %r1294, %r1295, %r1295, %r1361;
	// end inline asm
	add.s32 	%r1840, %r1839, %r1294;
	add.s32 	%r1311, %r1840, -899497514;
	// begin inline asm
	shf.l.wrap.b32 %r1298, %r1279, %r1279, %r1365;
	// end inline asm
	xor.b32  	%r1841, %r1078, %r1046;
	xor.b32  	%r1842, %r1841, %r1174;
	xor.b32  	%r1304, %r1842, %r1254;
	// begin inline asm
	shf.l.wrap.b32 %r1302, %r1304, %r1304, %r1353;
	// end inline asm
	add.s32 	%r1843, %r1266, %r1302;
	// begin inline asm
	lop3.b32 %r1306, %r1295, %r1298, %r1282, 0x96;
	// end inline asm
	add.s32 	%r1844, %r1843, %r1306;
	// begin inline asm
	shf.l.wrap.b32 %r1310, %r1311, %r1311, %r1361;
	// end inline asm
	add.s32 	%r1845, %r1844, %r1310;
	add.s32 	%r1327, %r1845, -899497514;
	// begin inline asm
	shf.l.wrap.b32 %r1314, %r1295, %r1295, %r1365;
	// end inline asm
	xor.b32  	%r1846, %r1094, %r1062;
	xor.b32  	%r1847, %r1846, %r1190;
	xor.b32  	%r1320, %r1847, %r1270;
	// begin inline asm
	shf.l.wrap.b32 %r1318, %r1320, %r1320, %r1353;
	// end inline asm
	add.s32 	%r1848, %r1282, %r1318;
	// begin inline asm
	lop3.b32 %r1322, %r1311, %r1314, %r1298, 0x96;
	// end inline asm
	add.s32 	%r1849, %r1848, %r1322;
	// begin inline asm
	shf.l.wrap.b32 %r1326, %r1327, %r1327, %r1361;
	// end inline asm
	add.s32 	%r1850, %r1849, %r1326;
	add.s32 	%r1343, %r1850, -899497514;
	// begin inline asm
	shf.l.wrap.b32 %r1330, %r1311, %r1311, %r1365;
	// end inline asm
	xor.b32  	%r1851, %r1110, %r1078;
	xor.b32  	%r1852, %r1851, %r1206;
	xor.b32  	%r1336, %r1852, %r1286;
	// begin inline asm
	shf.l.wrap.b32 %r1334, %r1336, %r1336, %r1353;
	// end inline asm
	add.s32 	%r1853, %r1298, %r1334;
	// begin inline asm
	lop3.b32 %r1338, %r1327, %r1330, %r1314, 0x96;
	// end inline asm
	add.s32 	%r1854, %r1853, %r1338;
	// begin inline asm
	shf.l.wrap.b32 %r1342, %r1343, %r1343, %r1361;
	// end inline asm
	add.s32 	%r1855, %r1854, %r1342;
	add.s32 	%r1359, %r1855, -899497514;
	// begin inline asm
	shf.l.wrap.b32 %r1346, %r1327, %r1327, %r1365;
	// end inline asm
	xor.b32  	%r1856, %r1126, %r1094;
	xor.b32  	%r1857, %r1856, %r1222;
	xor.b32  	%r1352, %r1857, %r1302;
	// begin inline asm
	shf.l.wrap.b32 %r1350, %r1352, %r1352, %r1353;
	// end inline asm
	add.s32 	%r1858, %r1314, %r1350;
	// begin inline asm
	lop3.b32 %r1354, %r1343, %r1346, %r1330, 0x96;
	// end inline asm
	add.s32 	%r1859, %r1858, %r1354;
	// begin inline asm
	shf.l.wrap.b32 %r1358, %r1359, %r1359, %r1361;
	// end inline asm
	add.s32 	%r1860, %r1859, %r1358;
	// begin inline asm
	shf.l.wrap.b32 %r1362, %r1343, %r1343, %r1365;
	// end inline asm
	add.s32 	%r5, %r1860, 833086679;
	add.s32 	%r6, %r1855, -1171231393;
	setp.lt.s32 	%p1, %r1, 1;
	@%p1 bra 	$L__BB0_13;
	ld.param.u32 	%r8539, [_Z20TeamSpeakHasher_cudayjhPKhjPh_param_4];
	add.s32 	%r1862, %r8539, -65;
	and.b32  	%r7, %r8539, 15;
	setp.lt.u32 	%p2, %r1862, 15;
	mov.b32 	%r8546, 0;
	@%p2 bra 	$L__BB0_4;
	and.b32  	%r8546, %r1, 2147483632;
	mov.b32 	%r8551, 0;
$L__BB0_3:
	.pragma "nounroll";
	cvt.u64.u32 	%rd170, %r8551;
	add.s64 	%rd171, %rd1, %rd170;
	add.s64 	%rd172, %rd2, %rd170;
	ld.global.nc.u8 	%rs74, [%rd171+79];
	cvt.u32.u8 	%r1864, %rs74;
	ld.global.nc.u8 	%rs75, [%rd171+78];
	cvt.u32.u8 	%r1865, %rs75;
	prmt.b32 	%r1866, %r1865, %r1864, 0x3340U;
	ld.global.nc.u8 	%rs76, [%rd171+77];
	cvt.u32.u8 	%r1867, %rs76;
	ld.global.nc.u8 	%rs77, [%rd171+76];
	cvt.u32.u8 	%r1868, %rs77;
	prmt.b32 	%r1869, %r1868, %r1867, 0x3340U;
	prmt.b32 	%r1870, %r1869, %r1866, 0x5410U;
	ld.global.nc.u8 	%rs78, [%rd171+75];
	cvt.u32.u8 	%r1871, %rs78;
	ld.global.nc.u8 	%rs79, [%rd171+74];
	cvt.u32.u8 	%r1872, %rs79;
	prmt.b32 	%r1873, %r1872, %r1871, 0x3340U;
	ld.global.nc.u8 	%rs80, [%rd171+73];
	cvt.u32.u8 	%r1874, %rs80;
	ld.global.nc.u8 	%rs81, [%rd171+72];
	cvt.u32.u8 	%r1875, %rs81;
	prmt.b32 	%r1876, %r1875, %r1874, 0x3340U;
	prmt.b32 	%r1877, %r1876, %r1873, 0x5410U;
	ld.global.nc.u8 	%rs82, [%rd171+71];
	cvt.u32.u8 	%r1878, %rs82;
	ld.global.nc.u8 	%rs83, [%rd171+70];
	cvt.u32.u8 	%r1879, %rs83;
	prmt.b32 	%r1880, %r1879, %r1878, 0x3340U;
	ld.global.nc.u8 	%rs84, [%rd171+69];
	cvt.u32.u8 	%r1881, %rs84;
	ld.global.nc.u8 	%rs85, [%rd171+68];
	cvt.u32.u8 	%r1882, %rs85;
	prmt.b32 	%r1883, %r1882, %r1881, 0x3340U;
	prmt.b32 	%r1884, %r1883, %r1880, 0x5410U;
	ld.global.nc.u8 	%rs86, [%rd171+67];
	cvt.u32.u8 	%r1885, %rs86;
	ld.global.nc.u8 	%rs87, [%rd171+66];
	cvt.u32.u8 	%r1886, %rs87;
	prmt.b32 	%r1887, %r1886, %r1885, 0x3340U;
	ld.global.nc.u8 	%rs88, [%rd171+65];
	cvt.u32.u8 	%r1888, %rs88;
	ld.global.nc.u8 	%rs89, [%rd171+64];
	cvt.u32.u8 	%r1889, %rs89;
	prmt.b32 	%r1890, %r1889, %r1888, 0x3340U;
	prmt.b32 	%r1891, %r1890, %r1887, 0x5410U;
	st.local.v4.b32 	[%rd172], {%r1891, %r1884, %r1877, %r1870};
	add.s32 	%r8551, %r8551, 16;
	setp.eq.s32 	%p3, %r8551, %r8546;
	@%p3 bra 	$L__BB0_4;
	bra.uni 	$L__BB0_3;
$L__BB0_4:
	setp.eq.s32 	%p4, %r7, 0;
	@%p4 bra 	$L__BB0_13;
	ld.param.u32 	%r8540, [_Z20TeamSpeakHasher_cudayjhPKhjPh_param_4];
	and.b32  	%r10, %r8540, 7;
	setp.lt.u32 	%p5, %r7, 8;
	@%p5 bra 	$L__BB0_7;
	cvt.u64.u32 	%rd173, %r8546;
	add.s64 	%rd174, %rd1, %rd173;
	ld.global.nc.u8 	%rs90, [%rd174+64];
	cvt.u16.u8 	%rs91, %rs90;
	add.s64 	%rd175, %rd2, %rd173;
	st.local.u8 	[%rd175], %rs91;
	ld.global.nc.u8 	%rs92, [%rd174+65];
	cvt.u16.u8 	%rs93, %rs92;
	st.local.u8 	[%rd175+1], %rs93;
	ld.global.nc.u8 	%rs94, [%rd174+66];
	cvt.u16.u8 	%rs95, %rs94;
	st.local.u8 	[%rd175+2], %rs95;
	ld.global.nc.u8 	%rs96, [%rd174+67];
	cvt.u16.u8 	%rs97, %rs96;
	st.local.u8 	[%rd175+3], %rs97;
	ld.global.nc.u8 	%rs98, [%rd174+68];
	cvt.u16.u8 	%rs99, %rs98;
	st.local.u8 	[%rd175+4], %rs99;
	ld.global.nc.u8 	%rs100, [%rd174+69];
	cvt.u16.u8 	%rs101, %rs100;
	st.local.u8 	[%rd175+5], %rs101;
	ld.global.nc.u8 	%rs102, [%rd174+70];
	cvt.u16.u8 	%rs103, %rs102;
	st.local.u8 	[%rd175+6], %rs103;
	ld.global.nc.u8 	%rs104, [%rd174+71];
	cvt.u16.u8 	%rs105, %rs104;
	st.local.u8 	[%rd175+7], %rs105;
	add.s32 	%r8546, %r8546, 8;
$L__BB0_7:
	setp.eq.s32 	%p6, %r10, 0;
	@%p6 bra 	$L__BB0_13;
	ld.param.u32 	%r8541, [_Z20TeamSpeakHasher_cudayjhPKhjPh_param_4];
	and.b32  	%r13, %r8541, 3;
	setp.lt.u32 	%p7, %r10, 4;
	@%p7 bra 	$L__BB0_10;
	cvt.u64.u32 	%rd176, %r8546;
	add.s64 	%rd177, %rd1, %rd176;
	ld.global.nc.u8 	%rs106, [%rd177+64];
	cvt.u16.u8 	%rs107, %rs106;
	add.s64 	%rd178, %rd2, %rd176;
	st.local.u8 	[%rd178], %rs107;
	ld.global.nc.u8 	%rs108, [%rd177+65];
	cvt.u16.u8 	%rs109, %rs108;
	st.local.u8 	[%rd178+1], %rs109;
	ld.global.nc.u8 	%rs110, [%rd177+66];
	cvt.u16.u8 	%rs111, %rs110;
	st.local.u8 	[%rd178+2], %rs111;
	ld.global.nc.u8 	%rs112, [%rd177+67];
	cvt.u16.u8 	%rs113, %rs112;
	st.local.u8 	[%rd178+3], %rs113;
	add.s32 	%r8546, %r8546, 4;
$L__BB0_10:
	setp.eq.s32 	%p8, %r13, 0;
	@%p8 bra 	$L__BB0_13;
	mov.b32 	%r8550, 0;
$L__BB0_12:
	.pragma "nounroll";
	cvt.u64.u32 	%rd179, %r8546;
	add.s64 	%rd180, %rd1, %rd179;
	ld.global.nc.u8 	%rs114, [%rd180+64];
	cvt.u16.u8 	%rs115, %rs114;
	add.s64 	%rd181, %rd2, %rd179;
	st.local.u8 	[%rd181], %rs115;
	add.s32 	%r8546, %r8546, 1;
	add.s32 	%r8550, %r8550, 1;
	setp.ne.s32 	%p9, %r8550, %r13;
	@%p9 bra 	$L__BB0_12;
$L__BB0_13:
	setp.gt.s32 	%p10, %r1, 63;
	@%p10 bra 	$L__BB0_26;
	ld.param.u32 	%r8542, [_Z20TeamSpeakHasher_cudayjhPKhjPh_param_4];
	sub.s32 	%r20, 128, %r8542;
	and.b32  	%r21, %r20, 15;
	add.s32 	%r1893, %r8542, -113;
	setp.lt.u32 	%p11, %r1893, 15;
	mov.u32 	%r8557, %r1;
	@%p11 bra 	$L__BB0_17;
	and.b32  	%r22, %r20, -16;
	mov.b32 	%r8558, 0;
	mov.u32 	%r8557, %r1;
$L__BB0_16:
	.pragma "nounroll";
	cvt.s64.s32 	%rd182, %r8557;
	add.s64 	%rd183, %rd2, %rd182;
	mov.b16 	%rs116, 0;
	st.local.u8 	[%rd183], %rs116;
	st.local.u8 	[%rd183+1], %rs116;
	st.local.u8 	[%rd183+2], %rs116;
	st.local.u8 	[%rd183+3], %rs116;
	st.local.u8 	[%rd183+4], %rs116;
	st.local.u8 	[%rd183+5], %rs116;
	st.local.u8 	[%rd183+6], %rs116;
	st.local.u8 	[%rd183+7], %rs116;
	st.local.u8 	[%rd183+8], %rs116;
	st.local.u8 	[%rd183+9], %rs116;
	st.local.u8 	[%rd183+10], %rs116;
	st.local.u8 	[%rd183+11], %rs116;
	st.local.u8 	[%rd183+12], %rs116;
	st.local.u8 	[%rd183+13], %rs116;
	st.local.u8 	[%rd183+14], %rs116;
	st.local.u8 	[%rd183+15], %rs116;
	add.s32 	%r8557, %r8557, 16;
	add.s32 	%r8558, %r8558, 16;
	setp.eq.s32 	%p12, %r8558, %r22;
	@%p12 bra 	$L__BB0_17;
	bra.uni 	$L__BB0_16;
$L__BB0_17:
	setp.eq.s32 	%p13, %r21, 0;
	@%p13 bra 	$L__BB0_26;
	and.b32  	%r26, %r20, 7;
	setp.lt.u32 	%p14, %r21, 8;
	@%p14 bra 	$L__BB0_20;
	cvt.s64.s32 	%rd184, %r8557;
	add.s64 	%rd185, %rd2, %rd184;
	mov.b16 	%rs117, 0;
	st.local.u8 	[%rd185], %rs117;
	st.local.u8 	[%rd185+1], %rs117;
	st.local.u8 	[%rd185+2], %rs117;
	st.local.u8 	[%rd185+3], %rs117;
	st.local.u8 	[%rd185+4], %rs117;
	st.local.u8 	[%rd185+5], %rs117;
	st.local.u8 	[%rd185+6], %rs117;
	st.local.u8 	[%rd185+7], %rs117;
	add.s32 	%r8557, %r8557, 8;
$L__BB0_20:
	setp.eq.s32 	%p15, %r26, 0;
	@%p15 bra 	$L__BB0_26;
	and.b32  	%r29, %r20, 3;
	setp.lt.u32 	%p16, %r26, 4;
	@%p16 bra 	$L__BB0_23;
	cvt.s64.s32 	%rd186, %r8557;
	add.s64 	%rd187, %rd2, %rd186;
	mov.b16 	%rs118, 0;
	st.local.u8 	[%rd187], %rs118;
	st.local.u8 	[%rd187+1], %rs118;
	st.local.u8 	[%rd187+2], %rs118;
	st.local.u8 	[%rd187+3], %rs118;
	add.s32 	%r8557, %r8557, 4;
$L__BB0_23:
	setp.eq.s32 	%p17, %r29, 0;
	@%p17 bra 	$L__BB0_26;
	mov.b32 	%r8556, 0;
$L__BB0_25:
	.pragma "nounroll";
	cvt.s64.s32 	%rd188, %r8557;
	add.s64 	%rd189, %rd2, %rd188;
	mov.b16 	%rs119, 0;
	st.local.u8 	[%rd189], %rs119;
	add.s32 	%r8557, %r8557, 1;
	add.s32 	%r8556, %r8556, 1;
	setp.ne.s32 	%p18, %r8556, %r29;
	@%p18 bra 	$L__BB0_25;
$L__BB0_26:
	shr.s32 	%r1896, %r1, 31;
	shr.u32 	%r1897, %r1896, 30;
	add.s32 	%r1898, %r1, %r1897;
	shr.s32 	%r36, %r1898, 2;
	setp.lt.s32 	%p19, %r1, 4;
	@%p19 bra 	$L__BB0_39;
	add.s32 	%r1900, %r36, -1;
	and.b32  	%r37, %r36, 15;
	setp.lt.u32 	%p20, %r1900, 15;
	mov.b32 	%r8560, 0;
	@%p20 bra 	$L__BB0_30;
	and.b32  	%r8560, %r36, 536870896;
	mov.b32 	%r8559, 0;
$L__BB0_29:
	.pragma "nounroll";
	mul.wide.u32 	%rd190, %r8559, 4;
	add.s64 	%rd191, %rd2, %rd190;
	ld.local.v4.u32 	{%r1902, %r1903, %r1904, %r1905}, [%rd191];
	mov.b32 	%r1906, 291;
	mov.b32 	%r1907, 0;
	prmt.b32 	%r1908, %r1902, %r1907, %r1906;
	prmt.b32 	%r1909, %r1903, %r1907, %r1906;
	prmt.b32 	%r1910, %r1904, %r1907, %r1906;
	prmt.b32 	%r1911, %r1905, %r1907, %r1906;
	st.local.v4.u32 	[%rd191], {%r1908, %r1909, %r1910, %r1911};
	ld.local.v4.u32 	{%r1912, %r1913, %r1914, %r1915}, [%rd191+16];
	prmt.b32 	%r1916, %r1912, %r1907, %r1906;
	prmt.b32 	%r1917, %r1913, %r1907, %r1906;
	prmt.b32 	%r1918, %r1914, %r1907, %r1906;
	prmt.b32 	%r1919, %r1915, %r1907, %r1906;
	st.local.v4.u32 	[%rd191+16], {%r1916, %r1917, %r1918, %r1919};
	ld.local.v4.u32 	{%r1920, %r1921, %r1922, %r1923}, [%rd191+32];
	prmt.b32 	%r1924, %r1920, %r1907, %r1906;
	prmt.b32 	%r1925, %r1921, %r1907, %r1906;
	prmt.b32 	%r1926, %r1922, %r1907, %r1906;
	prmt.b32 	%r1927, %r1923, %r1907, %r1906;
	st.local.v4.u32 	[%rd191+32], {%r1924, %r1925, %r1926, %r1927};
	ld.local.v4.u32 	{%r1928, %r1929, %r1930, %r1931}, [%rd191+48];
	prmt.b32 	%r1932, %r1928, %r1907, %r1906;
	prmt.b32 	%r1933, %r1929, %r1907, %r1906;
	prmt.b32 	%r1934, %r1930, %r1907, %r1906;
	prmt.b32 	%r1935, %r1931, %r1907, %r1906;
	st.local.v4.u32 	[%rd191+48], {%r1932, %r1933, %r1934, %r1935};
	add.s32 	%r8559, %r8559, 16;
	setp.ne.s32 	%p21, %r8559, %r8560;
	@%p21 bra 	$L__BB0_29;
$L__BB0_30:
	setp.eq.s32 	%p22, %r37, 0;
	@%p22 bra 	$L__BB0_39;
	and.b32  	%r46, %r36, 7;
	setp.lt.u32 	%p23, %r37, 8;
	@%p23 bra 	$L__BB0_33;
	mul.wide.u32 	%rd192, %r8560, 4;
	add.s64 	%rd193, %rd2, %rd192;
	ld.local.u32 	%r1936, [%rd193];
	mov.b32 	%r1937, 291;
	mov.b32 	%r1938, 0;
	prmt.b32 	%r1939, %r1936, %r1938, %r1937;
	st.local.u32 	[%rd193], %r1939;
	ld.local.u32 	%r1940, [%rd193+4];
	prmt.b32 	%r1941, %r1940, %r1938, %r1937;
	st.local.u32 	[%rd193+4], %r1941;
	ld.local.u32 	%r1942, [%rd193+8];
	prmt.b32 	%r1943, %r1942, %r1938, %r1937;
	st.local.u32 	[%rd193+8], %r1943;
	ld.local.u32 	%r1944, [%rd193+12];
	prmt.b32 	%r1945, %r1944, %r1938, %r1937;
	st.local.u32 	[%rd193+12], %r1945;
	ld.local.u32 	%r1946, [%rd193+16];
	prmt.b32 	%r1947, %r1946, %r1938, %r1937;
	st.local.u32 	[%rd193+16], %r1947;
	ld.local.u32 	%r1948, [%rd193+20];
	prmt.b32 	%r1949, %r1948, %r1938, %r1937;
	st.local.u32 	[%rd193+20], %r1949;
	ld.local.u32 	%r1950, [%rd193+24];
	prmt.b32 	%r1951, %r1950, %r1938, %r1937;
	st.local.u32 	[%rd193+24], %r1951;
	ld.local.u32 	%r1952, [%rd193+28];
	prmt.b32 	%r1953, %r1952, %r1938, %r1937;
	st.local.u32 	[%rd193+28], %r1953;
	add.s32 	%r8560, %r8560, 8;
$L__BB0_33:
	setp.eq.s32 	%p24, %r46, 0;
	@%p24 bra 	$L__BB0_39;
	and.b32  	%r49, %r36, 3;
	setp.lt.u32 	%p25, %r46, 4;
	@%p25 bra 	$L__BB0_36;
	mul.wide.u32 	%rd194, %r8560, 4;
	add.s64 	%rd195, %rd2, %rd194;
	ld.local.u32 	%r1954, [%rd195];
	mov.b32 	%r1955, 291;
	mov.b32 	%r1956, 0;
	prmt.b32 	%r1957, %r1954, %r1956, %r1955;
	st.local.u32 	[%rd195], %r1957;
	ld.local.u32 	%r1958, [%rd195+4];
	prmt.b32 	%r1959, %r1958, %r1956, %r1955;
	st.local.u32 	[%rd195+4], %r1959;
	ld.local.u32 	%r1960, [%rd195+8];
	prmt.b32 	%r1961, %r1960, %r1956, %r1955;
	st.local.u32 	[%rd195+8], %r1961;
	ld.local.u32 	%r1962, [%rd195+12];
	prmt.b32 	%r1963, %r1962, %r1956, %r1955;
	st.local.u32 	[%rd195+12], %r1963;
	add.s32 	%r8560, %r8560, 4;
$L__BB0_36:
	setp.eq.s32 	%p26, %r49, 0;
	@%p26 bra 	$L__BB0_39;
	mov.b32 	%r8564, 0;
$L__BB0_38:
	.pragma "nounroll";
	mul.wide.u32 	%rd196, %r8560, 4;
	add.s64 	%rd197, %rd2, %rd196;
	ld.local.u32 	%r1965, [%rd197];
	mov.b32 	%r1966, 291;
	mov.b32 	%r1967, 0;
	prmt.b32 	%r1968, %r1965, %r1967, %r1966;
	st.local.u32 	[%rd197], %r1968;
	add.s32 	%r8560, %r8560, 1;
	add.s32 	%r8564, %r8564, 1;
	setp.ne.s32 	%p27, %r8564, %r49;
	@%p27 bra 	$L__BB0_38;
$L__BB0_39:
	ld.param.u32 	%r8536, [_Z20TeamSpeakHasher_cudayjhPKhjPh_param_1];
	shr.u32 	%r56, %r1, 2;
	shr.u32 	%r1969, %r8536, 2;
	cvt.u64.u32 	%rd198, %r1969;
	mov.u32 	%r1970, %tid.x;
	mov.u32 	%r1971, %ntid.x;
	mov.u32 	%r1972, %ctaid.x;
	mad.lo.s32 	%r1973, %r1972, %r1971, %r1970;
	cvt.s64.s32 	%rd199, %r1973;
	cvt.u64.u32 	%rd200, %r8536;
	mad.lo.s64 	%rd359, %rd200, %rd199, %rd161;
	add.s64 	%rd377, %rd359, %rd198;
	add.s64 	%rd395, %rd377, %rd198;
	add.s64 	%rd413, %rd395, %rd198;
	ld.local.v4.u32 	{%r1974, %r1975, %r1976, %r1977}, [%rd2];
	st.local.v4.u32 	[%rd3], {%r1974, %r1975, %r1976, %r1977};
	st.local.v4.u32 	[%rd4], {%r1974, %r1975, %r1976, %r1977};
	st.local.v4.u32 	[%rd5], {%r1974, %r1975, %r1976, %r1977};
	st.local.v4.u32 	[%rd6], {%r1974, %r1975, %r1976, %r1977};
	ld.local.v4.u32 	{%r1978, %r1979, %r1980, %r1981}, [%rd2+16];
	st.local.v4.u32 	[%rd3+16], {%r1978, %r1979, %r1980, %r1981};
	st.local.v4.u32 	[%rd4+16], {%r1978, %r1979, %r1980, %r1981};
	st.local.v4.u32 	[%rd5+16], {%r1978, %r1979, %r1980, %r1981};
	st.local.v4.u32 	[%rd6+16], {%r1978, %r1979, %r1980, %r1981};
	ld.local.v4.u32 	{%r1982, %r1983, %r1984, %r1985}, [%rd2+32];
	st.local.v4.u32 	[%rd3+32], {%r1982, %r1983, %r1984, %r1985};
	st.local.v4.u32 	[%rd4+32], {%r1982, %r1983, %r1984, %r1985};
	st.local.v4.u32 	[%rd5+32], {%r1982, %r1983, %r1984, %r1985};
	st.local.v4.u32 	[%rd6+32], {%r1982, %r1983, %r1984, %r1985};
	ld.local.v4.u32 	{%r1986, %r1987, %r1988, %r1989}, [%rd2+48];
	st.local.v4.u32 	[%rd3+48], {%r1986, %r1987, %r1988, %r1989};
	st.local.v4.u32 	[%rd4+48], {%r1986, %r1987, %r1988, %r1989};
	st.local.v4.u32 	[%rd5+48], {%r1986, %r1987, %r1988, %r1989};
	st.local.v4.u32 	[%rd6+48], {%r1986, %r1987, %r1988, %r1989};
	cvt.u64.u32 	%rd12, %r1;
	add.s64 	%rd13, %rd3, %rd12;
	setp.eq.s64 	%p28, %rd359, 0;
	@%p28 bra 	$L__BB0_122;
	mov.b64 	%rd366, 0;
	mov.u64 	%rd360, %rd13;
	mov.u64 	%rd361, %rd13;
$L__BB0_41:
	mov.u64 	%rd355, %rd361;
	mov.u64 	%rd354, %rd360;
	mov.u64 	%rd30, %rd366;
	mul.hi.u64 	%rd202, %rd359, -3689348814741910323;
	shr.u64 	%rd37, %rd202, 3;
	mul.lo.s64 	%rd203, %rd37, 10;
	sub.s64 	%rd204, %rd359, %rd203;
	cvt.u16.u64 	%rs120, %rd204;
	add.s16 	%rs121, %rs120, 48;
	st.local.u8 	[%rd355], %rs121;
	add.s64 	%rd360, %rd354, 1;
	add.s64 	%rd361, %rd355, 1;
	add.s64 	%rd366, %rd30, 1;
	setp.lt.u64 	%p29, %rd359, 10;
	mov.u64 	%rd359, %rd37;
	@%p29 bra 	$L__BB0_42;
	bra.uni 	$L__BB0_41;
$L__BB0_42:
	setp.ge.u64 	%p30, %rd13, %rd354;
	@%p30 bra 	$L__BB0_48;
	add.s64 	%rd205, %rd3, %rd12;
	add.s64 	%rd206, %rd205, %rd30;
	add.s64 	%rd207, %rd206, -1;
	add.s64 	%rd208, %rd205, 1;
	max.u64 	%rd209, %rd207, %rd208;
	add.s64 	%rd210, %rd209, -1;
	setp.ne.s64 	%p31, %rd205, %rd210;
	selp.u64 	%rd211, 1, 0, %p31;
	selp.b64 	%rd212, 2, 1, %p31;
	not.b64 	%rd213, %rd3;
	add.s64 	%rd214, %rd209, %rd213;
	add.s64 	%rd215, %rd12, %rd211;
	sub.s64 	%rd216, %rd214, %rd215;
	shr.u64 	%rd217, %rd216, 1;
	add.s64 	%rd218, %rd212, %rd217;
	add.s64 	%rd14, %rd217, %rd211;
	and.b64  	%rd15, %rd218, 3;
	setp.eq.s64 	%p32, %rd15, 0;
	mov.u64 	%rd356, %rd13;
	mov.u64 	%rd357, %rd13;
	@%p32 bra 	$L__BB0_46;
	mov.b64 	%rd353, 0;
	mov.u64 	%rd356, %rd13;
	mov.u64 	%rd357, %rd13;
$L__BB0_45:
	.pragma "nounroll";
	ld.local.u8 	%rs122, [%rd357];
	ld.local.u8 	%rs123, [%rd355];
	st.local.u8 	[%rd357], %rs123;
	st.local.u8 	[%rd355], %rs122;
	add.s64 	%rd356, %rd356, 1;
	add.s64 	%rd357, %rd357, 1;
	add.s64 	%rd354, %rd354, -1;
	add.s64 	%rd355, %rd355, -1;
	add.s64 	%rd353, %rd353, 1;
	setp.ne.s64 	%p33, %rd353, %rd15;
	@%p33 bra 	$L__BB0_45;
$L__BB0_46:
	setp.lt.u64 	%p34, %rd14, 3;
	@%p34 bra 	$L__BB0_48;
$L__BB0_47:
	ld.local.u8 	%rs124, [%rd357];
	ld.local.u8 	%rs125, [%rd355];
	st.local.u8 	[%rd357], %rs125;
	st.local.u8 	[%rd355], %rs124;
	ld.local.u8 	%rs126, [%rd357+1];
	ld.local.u8 	%rs127, [%rd355+-1];
	st.local.u8 	[%rd357+1], %rs127;
	st.local.u8 	[%rd355+-1], %rs126;
	ld.local.u8 	%rs128, [%rd357+2];
	ld.local.u8 	%rs129, [%rd355+-2];
	st.local.u8 	[%rd357+2], %rs129;
	st.local.u8 	[%rd355+-2], %rs128;
	ld.local.u8 	%rs130, [%rd357+3];
	ld.local.u8 	%rs131, [%rd355+-3];
	st.local.u8 	[%rd357+3], %rs131;
	st.local.u8 	[%rd355+-3], %rs130;
	add.s64 	%rd356, %rd356, 4;
	add.s64 	%rd357, %rd357, 4;
	add.s64 	%rd354, %rd354, -4;
	add.s64 	%rd355, %rd355, -4;
	setp.lt.u64 	%p35, %rd356, %rd354;
	@%p35 bra 	$L__BB0_47;
$L__BB0_48:
	ld.param.u32 	%r8543, [_Z20TeamSpeakHasher_cudayjhPKhjPh_param_4];
	add.s64 	%rd221, %rd13, %rd366;
	mov.b16 	%rs133, 128;
	st.local.u8 	[%rd221], %rs133;
	cvt.u64.u32 	%rd47, %r8543;
	add.s64 	%rd222, %rd366, %rd47;
	cvt.u32.u64 	%r1990, %rd222;
	shl.b32 	%r1991, %r1990, 3;
	shr.u64 	%rd223, %rd222, 29;
	cvt.u32.u64 	%r1992, %rd223;
	mov.b32 	%r1993, 291;
	mov.b32 	%r1994, 0;
	prmt.b32 	%r58, %r1991, %r1994, %r1993;
	prmt.b32 	%r57, %r1992, %r1994, %r1993;
	cvt.u64.u32 	%rd224, %r58;
	shl.b64 	%rd225, %rd224, 32;
	cvt.u64.u32 	%rd226, %r57;
	or.b64  	%rd227, %rd225, %rd226;
	st.local.u64 	[%rd3+56], %rd227;
	add.s64 	%rd48, %rd4, %rd12;
	setp.eq.s64 	%p36, %rd377, 0;
	@%p36 bra 	$L__BB0_123;
	mov.b64 	%rd384, 0;
	mov.u64 	%rd378, %rd48;
	mov.u64 	%rd379, %rd48;
$L__BB0_50:
	mov.u64 	%rd373, %rd379;
	mov.u64 	%rd372, %rd378;
	mov.u64 	%rd65, %rd384;
	mul.hi.u64 	%rd229, %rd377, -3689348814741910323;
	shr.u64 	%rd72, %rd229, 3;
	mul.lo.s64 	%rd230, %rd72, 10;
	sub.s64 	%rd231, %rd377, %rd230;
	cvt.u16.u64 	%rs134, %rd231;
	add.s16 	%rs135, %rs134, 48;
	st.local.u8 	[%rd373], %rs135;
	add.s64 	%rd378, %rd372, 1;
	add.s64 	%rd379, %rd373, 1;
	add.s64 	%rd384, %rd65, 1;
	setp.lt.u64 	%p37, %rd377, 10;
	mov.u64 	%rd377, %rd72;
	@%p37 bra 	$L__BB0_51;
	bra.uni 	$L__BB0_50;
$L__BB0_51:
	setp.ge.u64 	%p38, %rd48, %rd372;
	@%p38 bra 	$L__BB0_57;
	add.s64 	%rd232, %rd4, %rd12;
	add.s64 	%rd233, %rd232, %rd65;
	add.s64 	%rd234, %rd233, -1;
	add.s64 	%rd235, %rd232, 1;
	max.u64 	%rd236, %rd234, %rd235;
	add.s64 	%rd237, %rd236, -1;
	setp.ne.s64 	%p39, %rd232, %rd237;
	selp.u64 	%rd238, 1, 0, %p39;
	selp.b64 	%rd239, 2, 1, %p39;
	not.b64 	%rd240, %rd4;
	add.s64 	%rd241, %rd236, %rd240;
	add.s64 	%rd242, %rd12, %rd238;
	sub.s64 	%rd243, %rd241, %rd242;
	shr.u64 	%rd244, %rd243, 1;
	add.s64 	%rd245, %rd239, %rd244;
	add.s64 	%rd49, %rd244, %rd238;
	and.b64  	%rd50, %rd245, 3;
	setp.eq.s64 	%p40, %rd50, 0;
	mov.u64 	%rd374, %rd48;
	mov.u64 	%rd375, %rd48;
	@%p40 bra 	$L__BB0_55;
	mov.b64 	%rd371, 0;
	mov.u64 	%rd374, %rd48;
	mov.u64 	%rd375, %rd48;
$L__BB0_54:
	.pragma "nounroll";
	ld.local.u8 	%rs136, [%rd375];
	ld.local.u8 	%rs137, [%rd373];
	st.local.u8 	[%rd375], %rs137;
	st.local.u8 	[%rd373], %rs136;
	add.s64 	%rd374, %rd374, 1;
	add.s64 	%rd375, %rd375, 1;
	add.s64 	%rd372, %rd372, -1;
	add.s64 	%rd373, %rd373, -1;
	add.s64 	%rd371, %rd371, 1;
	setp.ne.s64 	%p41, %rd371, %rd50;
	@%p41 bra 	$L__BB0_54;
$L__BB0_55:
	setp.lt.u64 	%p42, %rd49, 3;
	@%p42 bra 	$L__BB0_57;
$L__BB0_56:
	ld.local.u8 	%rs138, [%rd375];
	ld.local.u8 	%rs139, [%rd373];
	st.local.u8 	[%rd375], %rs139;
	st.local.u8 	[%rd373], %rs138;
	ld.local.u8 	%rs140, [%rd375+1];
	ld.local.u8 	%rs141, [%rd373+-1];
	st.local.u8 	[%rd375+1], %rs141;
	st.local.u8 	[%rd373+-1], %rs140;
	ld.local.u8 	%rs142, [%rd375+2];
	ld.local.u8 	%rs143, [%rd373+-2];
	st.local.u8 	[%rd375+2], %rs143;
	st.local.u8 	[%rd373+-2], %rs142;
	ld.local.u8 	%rs144, [%rd375+3];
	ld.local.u8 	%rs145, [%rd373+-3];
	st.local.u8 	[%rd375+3], %rs145;
	st.local.u8 	[%rd373+-3], %rs144;
	add.s64 	%rd374, %rd374, 4;
	add.s64 	%rd375, %rd375, 4;
	add.s64 	%rd372, %rd372, -4;
	add.s64 	%rd373, %rd373, -4;
	setp.lt.u64 	%p43, %rd374, %rd372;
	@%p43 bra 	$L__BB0_56;
$L__BB0_57:
	add.s64 	%rd248, %rd48, %rd384;
	mov.b16 	%rs147, 128;
	st.local.u8 	[%rd248], %rs147;
	add.s64 	%rd249, %rd384, %rd47;
	cvt.u32.u64 	%r1995, %rd249;
	shl.b32 	%r1996, %r1995, 3;
	shr.u64 	%rd250, %rd249, 29;
	cvt.u32.u64 	%r1997, %rd250;
	mov.b32 	%r1998, 291;
	mov.b32 	%r1999, 0;
	prmt.b32 	%r60, %r1996, %r1999, %r1998;
	prmt.b32 	%r59, %r1997, %r1999, %r1998;
	cvt.u64.u32 	%rd251, %r60;
	shl.b64 	%rd252, %rd251, 32;
	cvt.u64.u32 	%rd253, %r59;
	or.b64  	%rd254, %rd252, %rd253;
	st.local.u64 	[%rd4+56], %rd254;
	add.s64 	%rd82, %rd5, %rd12;
	setp.eq.s64 	%p44, %rd395, 0;
	@%p44 bra 	$L__BB0_124;
	mov.b64 	%rd402, 0;
	mov.u64 	%rd396, %rd82;
	mov.u64 	%rd397, %rd82;
$L__BB0_59:
	mov.u64 	%rd391, %rd397;
	mov.u64 	%rd390, %rd396;
	mov.u64 	%rd99, %rd402;
	mul.hi.u64 	%rd256, %rd395, -3689348814741910323;
	shr.u64 	%rd106, %rd256, 3;
	mul.lo.s64 	%rd257, %rd106, 10;
	sub.s64 	%rd258, %rd395, %rd257;
	cvt.u16.u64 	%rs148, %rd258;
	add.s16 	%rs149, %rs148, 48;
	st.local.u8 	[%rd391], %rs149;
	add.s64 	%rd396, %rd390, 1;
	add.s64 	%rd397, %rd391, 1;
	add.s64 	%rd402, %rd99, 1;
	setp.lt.u64 	%p45, %rd395, 10;
	mov.u64 	%rd395, %rd106;
	@%p45 bra 	$L__BB0_60;
	bra.uni 	$L__BB0_59;
$L__BB0_60:
	setp.ge.u64 	%p46, %rd82, %rd390;
	@%p46 bra 	$L__BB0_66;
	add.s64 	%rd259, %rd5, %rd12;
	add.s64 	%rd260, %rd259, %rd99;
	add.s64 	%rd261, %rd260, -1;
	add.s64 	%rd262, %rd259, 1;
	max.u64 	%rd263, %rd261, %rd262;
	add.s64 	%rd264, %rd263, -1;
	setp.ne.s64 	%p47, %rd259, %rd264;
	selp.u64 	%rd265, 1, 0, %p47;
	selp.b64 	%rd266, 2, 1, %p47;
	not.b64 	%rd267, %rd5;
	add.s64 	%rd268, %rd263, %rd267;
	add.s64 	%rd269, %rd12, %rd265;
	sub.s64 	%rd270, %rd268, %rd269;
	shr.u64 	%rd271, %rd270, 1;
	add.s64 	%rd272, %rd266, %rd271;
	add.s64 	%rd83, %rd271, %rd265;
	and.b64  	%rd84, %rd272, 3;
	setp.eq.s64 	%p48, %rd84, 0;
	mov.u64 	%rd392, %rd82;
	mov.u64 	%rd393, %rd82;
	@%p48 bra 	$L__BB0_64;
	mov.b64 	%rd389, 0;
	mov.u64 	%rd392, %rd82;
	mov.u64 	%rd393, %rd82;
$L__BB0_63:
	.pragma "nounroll";
	ld.local.u8 	%rs150, [%rd393];
	ld.local.u8 	%rs151, [%rd391];
	st.local.u8 	[%rd393], %rs151;
	st.local.u8 	[%rd391], %rs150;
	add.s64 	%rd392, %rd392, 1;
	add.s64 	%rd393, %rd393, 1;
	add.s64 	%rd390, %rd390, -1;
	add.s64 	%rd391, %rd391, -1;
	add.s64 	%rd389, %rd389, 1;
	setp.ne.s64 	%p49, %rd389, %rd84;
	@%p49 bra 	$L__BB0_63;
$L__BB0_64:
	setp.lt.u64 	%p50, %rd83, 3;
	@%p50 bra 	$L__BB0_66;
$L__BB0_65:
	ld.local.u8 	%rs152, [%rd393];
	ld.local.u8 	%rs153, [%rd391];
	st.local.u8 	[%rd393], %rs153;
	st.local.u8 	[%rd391], %rs152;
	ld.local.u8 	%rs154, [%rd393+1];
	ld.local.u8 	%rs155, [%rd391+-1];
	st.local.u8 	[%rd393+1], %rs155;
	st.local.u8 	[%rd391+-1], %rs154;
	ld.local.u8 	%rs156, [%rd393+2];
	ld.local.u8 	%rs157, [%rd391+-2];
	st.local.u8 	[%rd393+2], %rs157;
	st.local.u8 	[%rd391+-2], %rs156;
	ld.local.u8 	%rs158, [%rd393+3];
	ld.local.u8 	%rs159, [%rd391+-3];
	st.local.u8 	[%rd393+3], %rs159;
	st.local.u8 	[%rd391+-3], %rs158;
	add.s64 	%rd392, %rd392, 4;
	add.s64 	%rd393, %rd393, 4;
	add.s64 	%rd390, %rd390, -4;
	add.s64 	%rd391, %rd391, -4;
	setp.lt.u64 	%p51, %rd392, %rd390;
	@%p51 bra 	$L__BB0_65;
$L__BB0_66:
	add.s64 	%rd275, %rd82, %rd402;
	mov.b16 	%rs161, 128;
	st.local.u8 	[%rd275], %rs161;
	add.s64 	%rd116, %rd6, %rd12;
	setp.eq.s64 	%p52, %rd413, 0;
	@%p52 bra 	$L__BB0_125;
	mov.b64 	%rd420, 0;
	mov.u64 	%rd414, %rd116;
	mov.u64 	%rd415, %rd116;
$L__BB0_68:
	mov.u64 	%rd409, %rd415;
	mov.u64 	%rd408, %rd414;
	mov.u64 	%rd133, %rd420;
	mul.hi.u64 	%rd277, %rd413, -3689348814741910323;
	shr.u64 	%rd140, %rd277, 3;
	mul.lo.s64 	%rd278, %rd140, 10;
	sub.s64 	%rd279, %rd413, %rd278;
	cvt.u16.u64 	%rs162, %rd279;
	add.s16 	%rs163, %rs162, 48;
	st.local.u8 	[%rd409], %rs163;
	add.s64 	%rd414, %rd408, 1;
	add.s64 	%rd415, %rd409, 1;
	add.s64 	%rd420, %rd133, 1;
	setp.lt.u64 	%p53, %rd413, 10;
	mov.u64 	%rd413, %rd140;
	@%p53 bra 	$L__BB0_69;
	bra.uni 	$L__BB0_68;
$L__BB0_69:
	setp.ge.u64 	%p54, %rd116, %rd408;
	@%p54 bra 	$L__BB0_75;
	add.s64 	%rd280, %rd6, %rd12;
	add.s64 	%rd281, %rd280, %rd133;
	add.s64 	%rd282, %rd281, -1;
	add.s64 	%rd283, %rd280, 1;
	max.u64 	%rd284, %rd282, %rd283;
	add.s64 	%rd285, %rd284, -1;
	setp.ne.s64 	%p55, %rd280, %rd285;
	selp.u64 	%rd286, 1, 0, %p55;
	selp.b64 	%rd287, 2, 1, %p55;
	not.b64 	%rd288, %rd6;
	add.s64 	%rd289, %rd284, %rd288;
	add.s64 	%rd290, %rd12, %rd286;
	sub.s64 	%rd291, %rd289, %rd290;
	shr.u64 	%rd292, %rd291, 1;
	add.s64 	%rd293, %rd287, %rd292;
	add.s64 	%rd117, %rd292, %rd286;
	and.b64  	%rd118, %rd293, 3;
	setp.eq.s64 	%p56, %rd118, 0;
	mov.u64 	%rd410, %rd116;
	mov.u64 	%rd411, %rd116;
	@%p56 bra 	$L__BB0_73;
	mov.b64 	%rd407, 0;
	mov.u64 	%rd410, %rd116;
	mov.u64 	%rd411, %rd116;
$L__BB0_72:
	.pragma "nounroll";
	ld.local.u8 	%rs164, [%rd411];
	ld.local.u8 	%rs165, [%rd409];
	st.local.u8 	[%rd411], %rs165;
	st.local.u8 	[%rd409], %rs164;
	add.s64 	%rd410, %rd410, 1;
	add.s64 	%rd411, %rd411, 1;
	add.s64 	%rd408, %rd408, -1;
	add.s64 	%rd409, %rd409, -1;
	add.s64 	%rd407, %rd407, 1;
	setp.ne.s64 	%p57, %rd407, %rd118;
	@%p57 bra 	$L__BB0_72;
$L__BB0_73:
	setp.lt.u64 	%p58, %rd117, 3;
	@%p58 bra 	$L__BB0_75;
$L__BB0_74:
	ld.local.u8 	%rs166, [%rd411];
	ld.local.u8 	%rs167, [%rd409];
	st.local.u8 	[%rd411], %rs167;
	st.local.u8 	[%rd409], %rs166;
	ld.local.u8 	%rs168, [%rd411+1];
	ld.local.u8 	%rs169, [%rd409+-1];
	st.local.u8 	[%rd411+1], %rs169;
	st.local.u8 	[%rd409+-1], %rs168;
	ld.local.u8 	%rs170, [%rd411+2];
	ld.local.u8 	%rs171, [%rd409+-2];
	st.local.u8 	[%rd411+2], %rs171;
	st.local.u8 	[%rd409+-2], %rs170;
	ld.local.u8 	%rs172, [%rd411+3];
	ld.local.u8 	%rs173, [%rd409+-3];
	st.local.u8 	[%rd411+3], %rs173;
	st.local.u8 	[%rd409+-3], %rs172;
	add.s64 	%rd410, %rd410, 4;
	add.s64 	%rd411, %rd411, 4;
	add.s64 	%rd408, %rd408, -4;
	add.s64 	%rd409, %rd409, -4;
	setp.lt.u64 	%p59, %rd410, %rd408;
	@%p59 bra 	$L__BB0_74;
$L__BB0_75:
	add.s64 	%rd296, %rd402, %rd47;
	add.s64 	%rd297, %rd116, %rd420;
	mov.b16 	%rs175, 128;
	st.local.u8 	[%rd297], %rs175;
	add.s64 	%rd298, %rd420, %rd47;
	cvt.u32.u64 	%r2000, %rd298;
	shl.b32 	%r2001, %r2000, 3;
	shr.u64 	%rd299, %rd298, 29;
	cvt.u32.u64 	%r2002, %rd299;
	mov.b32 	%r2003, 291;
	mov.b32 	%r2004, 0;
	prmt.b32 	%r2005, %r2001, %r2004, %r2003;
	prmt.b32 	%r2006, %r2002, %r2004, %r2003;
	prmt.b32 	%r2007, %r57, %r2004, %r2003;
	prmt.b32 	%r2008, %r58, %r2004, %r2003;
	st.local.v2.u32 	[%rd3+56], {%r2007, %r2008};
	prmt.b32 	%r2009, %r59, %r2004, %r2003;
	prmt.b32 	%r2010, %r60, %r2004, %r2003;
	st.local.v2.u32 	[%rd4+56], {%r2009, %r2010};
	shr.u64 	%rd300, %rd296, 29;
	cvt.u32.u64 	%r2011, %rd300;
	prmt.b32 	%r2012, %r2011, %r2004, %r2003;
	prmt.b32 	%r2013, %r2012, %r2004, %r2003;
	cvt.u32.u64 	%r2014, %rd296;
	shl.b32 	%r2015, %r2014, 3;
	prmt.b32 	%r2016, %r2015, %r2004, %r2003;
	prmt.b32 	%r2017, %r2016, %r2004, %r2003;
	st.local.v2.u32 	[%rd5+56], {%r2013, %r2017};
	prmt.b32 	%r2018, %r2006, %r2004, %r2003;
	prmt.b32 	%r2019, %r2005, %r2004, %r2003;
	st.local.v2.u32 	[%rd6+56], {%r2018, %r2019};
	setp.gt.u32 	%p60, %r1, 55;
	@%p60 bra 	$L__BB0_78;
	mov.u32 	%r8565, %r56;
$L__BB0_77:
	mul.wide.u32 	%rd301, %r8565, 4;
	add.s64 	%rd302, %rd3, %rd301;
	ld.local.u32 	%r2020, [%rd302];
	mov.b32 	%r2021, 291;
	mov.b32 	%r2022, 0;
	prmt.b32 	%r2023, %r2020, %r2022, %r2021;
	st.local.u32 	[%rd302], %r2023;
	add.s64 	%rd303, %rd4, %rd301;
	ld.local.u32 	%r2024, [%rd303];
	prmt.b32 	%r2025, %r2024, %r2022, %r2021;
	st.local.u32 	[%rd303], %r2025;
	add.s64 	%rd304, %rd5, %rd301;
	ld.local.u32 	%r2026, [%rd304];
	prmt.b32 	%r2027, %r2026, %r2022, %r2021;
	st.local.u32 	[%rd304], %r2027;
	add.s64 	%rd305, %rd6, %rd301;
	ld.local.u32 	%r2028, [%rd305];
	prmt.b32 	%r2029, %r2028, %r2022, %r2021;
	st.local.u32 	[%rd305], %r2029;
	add.s32 	%r8565, %r8565, 1;
	setp.ne.s32 	%p61, %r8565, 14;
	@%p61 bra 	$L__BB0_77;
$L__BB0_78:
	ld.param.u32 	%r8544, [_Z20TeamSpeakHasher_cudayjhPKhjPh_param_4];
	max.u64 	%rd306, %rd366, %rd384;
	max.u64 	%rd307, %rd402, %rd420;
	max.u64 	%rd308, %rd306, %rd307;
	cvt.u32.u64 	%r2030, %rd308;
	add.s32 	%r63, %r8544, -65;
	add.s32 	%r64, %r63, %r2030;
	shr.u32 	%r65, %r64, 2;
	setp.lt.u32 	%p62, %r1, 4;
	@%p62 bra 	$L__BB0_85;
	max.u32 	%r66, %r56, 1;
	and.b32  	%r67, %r66, 3;
	setp.lt.u32 	%p63, %r1, 16;
	mov.b32 	%r8566, 0;
	@%p63 bra 	$L__BB0_82;
	and.b32  	%r8566, %r66, 1073741820;
	mov.b32 	%r8569, 0;
$L__BB0_81:
	mul.wide.u32 	%rd309, %r8569, 4;
	add.s64 	%rd310, %rd3, %rd309;
	ld.local.v4.u32 	{%r2033, %r2034, %r2035, %r2036}, [%rd310];
	add.s64 	%rd311, %rd4, %rd309;
	ld.local.v4.u32 	{%r2037, %r2038, %r2039, %r2040}, [%rd311];
	add.s64 	%rd312, %rd5, %rd309;
	ld.local.v4.u32 	{%r2041, %r2042, %r2043, %r2044}, [%rd312];
	add.s64 	%rd313, %rd6, %rd309;
	ld.local.v4.u32 	{%r2045, %r2046, %r2047, %r2048}, [%rd313];
	mul.wide.u32 	%rd314, %r8569, 16;
	add.s64 	%rd315, %rd7, %rd314;
	st.local.v4.u32 	[%rd315], {%r2033, %r2037, %r2041, %r2045};
	st.local.v4.u32 	[%rd315+16], {%r2034, %r2038, %r2042, %r2046};
	st.local.v4.u32 	[%rd315+32], {%r2035, %r2039, %r2043, %r2047};
	st.local.v4.u32 	[%rd315+48], {%r2036, %r2040, %r2044, %r2048};
	add.s32 	%r8569, %r8569, 4;
	setp.eq.s32 	%p64, %r8569, %r8566;
	@%p64 bra 	$L__BB0_82;
	bra.uni 	$L__BB0_81;
$L__BB0_82:
	setp.eq.s32 	%p65, %r67, 0;
	@%p65 bra 	$L__BB0_85;
	mov.b32 	%r8568, 0;
$L__BB0_84:
	.pragma "nounroll";
	mul.wide.u32 	%rd316, %r8566, 4;
	add.s64 	%rd317, %rd3, %rd316;
	ld.local.u32 	%r2050, [%rd317];
	add.s64 	%rd318, %rd4, %rd316;
	ld.local.u32 	%r2051, [%rd318];
	add.s64 	%rd319, %rd5, %rd316;
	ld.local.u32 	%r2052, [%rd319];
	add.s64 	%rd320, %rd6, %rd316;
	ld.local.u32 	%r2053, [%rd320];
	mul.wide.u32 	%rd321, %r8566, 16;
	add.s64 	%rd322, %rd7, %rd321;
	st.local.v4.u32 	[%rd322], {%r2050, %r2051, %r2052, %r2053};
	add.s32 	%r8566, %r8566, 1;
	add.s32 	%r8568, %r8568, 1;
	setp.ne.s32 	%p66, %r8568, %r67;
	@%p66 bra 	$L__BB0_84;
$L__BB0_85:
	setp.gt.u32 	%p67, %r64, 59;
	@%p67 bra 	$L__BB0_88;
	max.u32 	%r74, %r65, 14;
	mov.u32 	%r8570, %r65;
$L__BB0_87:
	add.s32 	%r78, %r8570, 1;
	mul.wide.u32 	%rd323, %r8570, 4;
	add.s64 	%rd324, %rd3, %rd323;
	ld.local.u32 	%r2054, [%rd324+4];
	add.s64 	%rd325, %rd4, %rd323;
	ld.local.u32 	%r2055, [%rd325+4];
	add.s64 	%rd326, %rd5, %rd323;
	ld.local.u32 	%r2056, [%rd326+4];
	add.s64 	%rd327, %rd6, %rd323;
	ld.local.u32 	%r2057, [%rd327+4];
	mul.wide.u32 	%rd328, %r8570, 16;
	add.s64 	%rd329, %rd7, %rd328;
	st.local.v4.u32 	[%rd329+16], {%r2054, %r2055, %r2056, %r2057};
	setp.ne.s32 	%p68, %r8570, %r74;
	mov.u32 	%r8570, %r78;
	@%p68 bra 	$L__BB0_87;
$L__BB0_88:
	ld.param.u32 	%r8537, [_Z20TeamSpeakHasher_cudayjhPKhjPh_param_1];
	add.s32 	%r2109, %r1362, -1732584194;
	ld.local.v4.u32 	{%r2430, %r2431, %r2432, %r2433}, [%rd7];
	ld.local.v4.u32 	{%r2434, %r2435, %r2436, %r2437}, [%rd7+16];
	ld.local.v4.u32 	{%r2438, %r2439, %r2440, %r2441}, [%rd7+32];
	ld.local.v4.u32 	{%r2442, %r2443, %r2444, %r2445}, [%rd7+48];
	ld.local.v4.u32 	{%r2446, %r2447, %r2448, %r2449}, [%rd7+64];
	ld.local.v4.u32 	{%r2450, %r2451, %r2452, %r2453}, [%rd7+80];
	ld.local.v4.u32 	{%r2454, %r2455, %r2456, %r2457}, [%rd7+96];
	ld.local.v4.u32 	{%r2458, %r2459, %r2460, %r2461}, [%rd7+112];
	add.s32 	%r2462, %r1330, 508910473;
	add.s32 	%r2463, %r2462, %r2430;
	add.s32 	%r2464, %r2462, %r2431;
	add.s32 	%r2465, %r2462, %r2432;
	add.s32 	%r2466, %r2462, %r2433;
	add.s32 	%r2061, %r1346, 271733878;
	// begin inline asm
	lop3.b32 %r2058, %r6, %r2109, %r2061, 0xCA;
	// end inline asm
	add.s32 	%r2467, %r2463, %r2058;
	add.s32 	%r2468, %r2464, %r2058;
	add.s32 	%r2469, %r2465, %r2058;
	add.s32 	%r2470, %r2466, %r2058;
	mov.b32 	%r2413, 5;
	// begin inline asm
	shf.l.wrap.b32 %r2062, %r5, %r5, %r2413;
	// end inline asm
	// begin inline asm
	shf.l.wrap.b32 %r2066, %r5, %r5, %r2413;
	// end inline asm
	// begin inline asm
	shf.l.wrap.b32 %r2070, %r5, %r5, %r2413;
	// end inline asm
	// begin inline asm
	shf.l.wrap.b32 %r2074, %r5, %r5, %r2413;
	// end inline asm
	add.s32 	%r2176, %r2467, %r2062;
	add.s32 	%r2180, %r2468, %r2066;
	add.s32 	%r2184, %r2469, %r2070;
	add.s32 	%r2188, %r2470, %r2074;
	mov.b32 	%r2429, 30;
	// begin inline asm
	shf.l.wrap.b32 %r2078, %r6, %r6, %r2429;
	// end inline asm
	// begin inline asm
	shf.l.wrap.b32 %r2082, %r6, %r6, %r2429;
	// end inline asm
	// begin inline asm
	shf.l.wrap.b32 %r2086, %r6, %r6, %r2429;
	// end inline asm
	// begin inline asm
	shf.l.wrap.b32 %r2090, %r6, %r6, %r2429;
	// end inline asm
	add.s32 	%r2471, %r1346, 1790234127;
	add.s32 	%r2472, %r2471, %r2434;
	add.s32 	%r2473, %r2471, %r2435;
	add.s32 	%r2474, %r2471, %r2436;
	add.s32 	%r2475, %r2471, %r2437;
	// begin inline asm
	lop3.b32 %r2094, %r5, %r2078, %r2109, 0xCA;
	// end inline asm
	// begin inline asm
	lop3.b32 %r2098, %r5, %r2082, %r2109, 0xCA;
	// end inline asm
	// begin inline asm
	lop3.b32 %r2102, %r5, %r2086, %r2109, 0xCA;
	// end inline asm
	// begin inline asm
	lop3.b32 %r2106, %r5, %r2090, %r2109, 0xCA;
	// end inline asm
	add.s32 	%r2476, %r2472, %r2094;
	add.s32 	%r2477, %r2473, %r2098;
	add.s32 	%r2478, %r2474, %r2102;
	add.s32 	%r2479, %r2475, %r2106;
	// begin inline asm
	shf.l.wrap.b32 %r2110, %r2176, %r2176, %r2413;
	// end inline asm
	// begin inline asm
	shf.l.wrap.b32 %r2114, %r2180, %r2180, %r2413;
	// end inline asm
	// begin inline asm
	shf.l.wrap.b32 %r2118, %r2184, %r2184, %r2413;
	// end inline asm
	// begin inline asm
	shf.l.wrap.b32 %r2122, %r2188, %r2188, %r2413;
	// end inline asm
	add.s32 	%r2224, %r2476, %r2110;
	add.s32 	%r2228, %r2477, %r2114;
	add.s32 	%r2232, %r2478, %r2118;
	add.s32 	%r2236, %r2479, %r2122;
	// begin inline asm
	shf.l.wrap.b32 %r2126, %r5, %r5, %r2429;
	// end inline asm
	// begin inline asm
	shf.l.wrap.b32 %r2130, %r5, %r5, %r2429;
	// end inline asm
	// begin inline asm
	shf.l.wrap.b32 %r2134, %r5, %r5, %r2429;
	// end inline asm
	// begin inline asm
	shf.l.wrap.b32 %r2138, %r5, %r5, %r2429;
	// end inline asm
	add.s32 	%r2480, %r1362, -214083945;
	add.s32 	%r2481, %r2480, %r2438;
	add.s32 	%r2482, %r2480, %r2439;
	add.s32 	%r2483, %r2480, %r2440;
	add.s32 	%r2484, %r2480, %r2441;
	// begin inline asm
	lop3.b32 %r2142, %r2176, %r2126, %r2078, 0xCA;
	// end inline asm
	// begin inline asm
	lop3.b32 %r2146, %r2180, %r2130, %r2082, 0xCA;
	// end inline asm
	// begin inline asm
	lop3.b32 %r2150, %r2184, %r2134, %r2086, 0xCA;
	// end inline asm
	// begin inline asm
	lop3.b32 %r2154, %r2188, %r2138, %r2090, 0xCA;
	// end inline asm
	add.s32 	%r2485, %r2481, %r2142;
	add.s32 	%r2486, %r2482, %r2146;
	add.s32 	%r2487, %r2483, %r2150;
	add.s32 	%r2488, %r2484, %r2154;
	// begin inline asm
	shf.l.wrap.b32 %r2158, %r2224, %r2224, %r2413;
	// end inline asm
	// begin inline asm
	shf.l.wrap.b32 %r2162, %r2228, %r2228, %r2413;
	// end inline asm
	// begin inline asm
	shf.l.wrap.b32 %r2166, %r2232, %r2232, %r2413;
	// end inline asm
	// begin inline asm
	shf.l.wrap.b32 %r2170, %r2236, %r2236, %r2413;
	// end inline asm
	add.s32 	%r2272, %r2485, %r2158;
	add.s32 	%r2276, %r2486, %r2162;
	add.s32 	%r2280, %r2487, %r2166;
	add.s32 	%r2284, %r2488, %r2170;
	// begin inline asm
	shf.l.wrap.b32 %r2174, %r2176, %r2176, %r2429;
	// end inline asm
	// begin inline asm
	shf.l.wrap.b32 %r2178, %r2180, %r2180, %r2429;
	// end inline asm
	// begin inline asm
	shf.l.wrap.b32 %r2182, %r2184, %r2184, %r2429;
	// end inline asm
	// begin inline asm
	shf.l.wrap.b32 %r2186, %r2188, %r2188, %r2429;
	// end inline asm
	// begin inline asm
	lop3.b32 %r2190, %r2224, %r2174, %r2126, 0xCA;
	// end inline asm
	// begin inline asm
	lop3.b32 %r2194, %r2228, %r2178, %r2130, 0xCA;
	// end inline asm
	// begin inline asm
	lop3.b32 %r2198, %r2232, %r2182, %r2134, 0xCA;
	// end inline asm
	// begin inline asm
	lop3.b32 %r2202, %r2236, %r2186, %r2138, 0xCA;
	// end inline asm
	// begin inline asm
	shf.l.wrap.b32 %r2206, %r2272, %r2272, %r2413;
	// end inline asm
	// begin inline asm
	shf.l.wrap.b32 %r2210, %r2276, %r2276, %r2413;
	// end inline asm
	// begin inline asm
	shf.l.wrap.b32 %r2214, %r2280, %r2280, %r2413;
	// end inline asm
	// begin inline asm
	shf.l.wrap.b32 %r2218, %r2284, %r2284, %r2413;
	// end inline asm
	add.s32 	%r2489, %r2442, %r2078;
	add.s32 	%r2490, %r2489, %r2190;
	add.s32 	%r2491, %r2490, %r2206;
	add.s32 	%r2255, %r2491, 1518500249;
	add.s32 	%r2492, %r2443, %r2082;
	add.s32 	%r2493, %r2492, %r2194;
	add.s32 	%r2494, %r2493, %r2210;
	add.s32 	%r2259, %r2494, 1518500249;
	add.s32 	%r2495, %r2444, %r2086;
	add.s32 	%r2496, %r2495, %r2198;
	add.s32 	%r2497, %r2496, %r2214;
	add.s32 	%r2263, %r2497, 1518500249;
	add.s32 	%r2498, %r2445, %r2090;
	add.s32 	%r2499, %r2498, %r2202;
	add.s32 	%r2500, %r2499, %r2218;
	add.s32 	%r2267, %r2500, 1518500249;
	// begin inline asm
	shf.l.wrap.b32 %r2222, %r2224, %r2224, %r2429;
	// end inline asm
	// begin inline asm
	shf.l.wrap.b32 %r2226, %r2228, %r2228, %r2429;
	// end inline asm
	// begin inline asm
	shf.l.wrap.b32 %r2230, %r2232, %r2232, %r2429;
	// end inline asm
	// begin inline asm
	shf.l.wrap.b32 %r2234, %r2236, %r2236, %r2429;
	// end inline asm
	// begin inline asm
	lop3.b32 %r2238, %r2272, %r2222, %r2174, 0xCA;
	// end inline asm
	// begin inline asm
	lop3.b32 %r2242, %r2276, %r2226, %r2178, 0xCA;
	// end inline asm
	// begin inline asm
	lop3.b32 %r2246, %r2280, %r2230, %r2182, 0xCA;
	// end inline asm
	// begin inline asm
	lop3.b32 %r2250, %r2284, %r2234, %r2186, 0xCA;
	// end inline asm
	// begin inline asm
	shf.l.wrap.b32 %r2254, %r2255, %r2255, %r2413;
	// end inline asm
	// begin inline asm
	shf.l.wrap.b32 %r2258, %r2259, %r2259, %r2413;
	// end inline asm
	// begin inline asm
	shf.l.wrap.b32 %r2262, %r2263, %r2263, %r2413;
	// end inline asm
	// begin inline asm
	shf.l.wrap.b32 %r2266, %r2267, %r2267, %r2413;
	// end inline asm
	add.s32 	%r2501, %r2446, %r2126;
	add.s32 	%r2502, %r2501, %r2238;
	add.s32 	%r2503, %r2502, %r2254;
	add.s32 	%r2303, %r2503, 1518500249;
	add.s32 	%r2504, %r2447, %r2130;
	add.s32 	%r2505, %r2504, %r2242;
	add.s32 	%r2506, %r2505, %r2258;
	add.s32 	%r2307, %r2506, 1518500249;
	add.s32 	%r2507, %r2448, %r2134;
	add.s32 	%r2508, %r2507, %r2246;
	add.s32 	%r2509, %r2508, %r2262;
	add.s32 	%r2311, %r2509, 1518500249;
	add.s32 	%r2510, %r2449, %r2138;
	add.s32 	%r2511, %r2510, %r2250;
	add.s32 	%r2512, %r2511, %r2266;
	add.s32 	%r2315, %r2512, 1518500249;
	// begin inline asm
	shf.l.wrap.b32 %r2270, %r2272, %r2272, %r2429;
	// end inline asm
	// begin inline asm
	shf.l.wrap.b32 %r2274, %r2276, %r2276, %r2429;
	// end inline asm
	// begin inline asm
	shf.l.wrap.b32 %r2278, %r2280, %r2280, %r2429;
	// end inline asm
	// begin inline asm
	shf.l.wrap.b32 %r2282, %r2284, %r2284, %r2429;
	// end inline asm
	// begin inline asm
	lop3.b32 %r2286, %r2255, %r2270, %r2222, 0xCA;
	// end inline asm
	// begin inline asm
	lop3.b32 %r2290, %r2259, %r2274, %r2226, 0xCA;
	// end inline asm
	// begin inline asm
	lop3.b32 %r2294, %r2263, %r2278, %r2230, 0xCA;
	// end inline asm
	// begin inline asm
	lop3.b32 %r2298, %r2267, %r2282, %r2234, 0xCA;
	// end inline asm
	// begin inline asm
	shf.l.wrap.b32 %r2302, %r2303, %r2303, %r2413;
	// end inline asm
	// begin inline asm
	shf.l.wrap.b32 %r2306, %r2307, %r2307, %r2413;
	// end inline asm
	// begin inline asm
	shf.l.wrap.b32 %r2310, %r2311, %r2311, %r2413;
	// end inline asm
	// begin inline asm
	shf.l.wrap.b32 %r2314, %r2315, %r2315, %r2413;
	// end inline asm
	add.s32 	%r2513, %r2450, %r2174;
	add.s32 	%r2514, %r2513, %r2286;
	add.s32 	%r2515, %r2514, %r2302;
	add.s32 	%r2351, %r2515, 1518500249;
	add.s32 	%r2516, %r2451, %r2178;
	add.s32 	%r2517, %r2516, %r2290;
	add.s32 	%r2518, %r2517, %r2306;
	add.s32 	%r2355, %r2518, 1518500249;
	add.s32 	%r2519, %r2452, %r2182;
	add.s32 	%r2520, %r2519, %r2294;
	add.s32 	%r2521, %r2520, %r2310;
	add.s32 	%r2359, %r2521, 1518500249;
	add.s32 	%r2522, %r2453, %r2186;
	add.s32 	%r2523, %r2522, %r2298;
	add.s32 	%r2524, %r2523, %r2314;
	add.s32 	%r2363, %r2524, 1518500249;
	// begin inline asm
	shf.l.wrap.b32 %r2318, %r2255, %r2255, %r2429;
	// end inline asm
	// begin inline asm
	shf.l.wrap.b32 %r2322, %r2259, %r2259, %r2429;
	// end inline asm
	// begin inline asm
	shf.l.wrap.b32 %r2326, %r2263, %r2263, %r2429;
	// end inline asm
	// begin inline asm
	shf.l.wrap.b32 %r2330, %r2267, %r2267, %r2429;
	// end inline asm
	// begin inline asm
	lop3.b32 %r2334, %r2303, %r2318, %r2270, 0xCA;
	// end inline asm
	// begin inline asm
	lop3.b32 %r2338, %r2307, %r2322, %r2274, 0xCA;
	// end inline asm
	// begin inline asm
	lop3.b32 %r2342, %r2311, %r2326, %r2278, 0xCA;
	// end inline asm
	// begin inline asm
	lop3.b32 %r2346, %r2315, %r2330, %r2282, 0xCA;
	// end inline asm
	// begin inline asm
	shf.l.wrap.b32 %r2350, %r2351, %r2351, %r2413;
	// end inline asm
	// begin inline asm
	shf.l.wrap.b32 %r2354, %r2355, %r2355, %r2413;
	// end inline asm
	// begin inline asm
	shf.l.wrap.b32 %r2358, %r2359, %r2359, %r2413;
	// end inline asm
	// begin inline asm
	shf.l.wrap.b32 %r2362, %r2363, %r2363, %r2413;
	// end inline asm
	add.s32 	%r2525, %r2454, %r2222;
	add.s32 	%r2526, %r2525, %r2334;
	add.s32 	%r2527, %r2526, %r2350;
	add.s32 	%r83, %r2527, 1518500249;
	add.s32 	%r2528, %r2455, %r2226;
	add.s32 	%r2529, %r2528, %r2338;
	add.s32 	%r2530, %r2529, %r2354;
	add.s32 	%r84, %r2530, 1518500249;
	add.s32 	%r2531, %r2456, %r2230;
	add.s32 	%r2532, %r2531, %r2342;
	add.s32 	%r2533, %r2532, %r2358;
	add.s32 	%r85, %r2533, 1518500249;
	add.s32 	%r2534, %r2457, %r2234;
	add.s32 	%r2535, %r2534, %r2346;
	add.s32 	%r2536, %r2535, %r2362;
	add.s32 	%r86, %r2536, 1518500249;
	// begin inline asm
	shf.l.wrap.b32 %r2366, %r2303, %r2303, %r2429;
	// end inline asm
	// begin inline asm
	shf.l.wrap.b32 %r2370, %r2307, %r2307, %r2429;
	// end inline asm
	// begin inline asm
	shf.l.wrap.b32 %r2374, %r2311, %r2311, %r2429;
	// end inline asm
	// begin inline asm
	shf.l.wrap.b32 %r2378, %r2315, %r2315, %r2429;
	// end inline asm
	// begin inline asm
	lop3.b32 %r2382, %r2351, %r2366, %r2318, 0xCA;
	// end inline asm
	// begin inline asm
	lop3.b32 %r2386, %r2355, %r2370, %r2322, 0xCA;
	// end inline asm
	// begin inline asm
	lop3.b32 %r2390, %r2359, %r2374, %r2326, 0xCA;
	// end inline asm
	// begin inline asm
	lop3.b32 %r2394, %r2363, %r2378, %r2330, 0xCA;
	// end inline asm
	// begin inline asm
	shf.l.wrap.b32 %r2398, %r83, %r83, %r2413;
	// end inline asm
	// begin inline asm
	shf.l.wrap.b32 %r2402, %r84, %r84, %r2413;
	// end inline asm
	// begin inline asm
	shf.l.wrap.b32 %r2406, %r85, %r85, %r2413;
	// end inline asm
	// begin inline asm
	shf.l.wrap.b32 %r2410, %r86, %r86, %r2413;
	// end inline asm
	add.s32 	%r2537, %r2458, %r2270;
	add.s32 	%r2538, %r2537, %r2382;
	add.s32 	%r2539, %r2538, %r2398;
	add.s32 	%r91, %r2539, 1518500249;
	add.s32 	%r2540, %r2459, %r2274;
	add.s32 	%r2541, %r2540, %r2386;
	add.s32 	%r2542, %r2541, %r2402;
	add.s32 	%r92, %r2542, 1518500249;
	add.s32 	%r2543, %r2460, %r2278;
	add.s32 	%r2544, %r2543, %r2390;
	add.s32 	%r2545, %r2544, %r2406;
	add.s32 	%r93, %r2545, 1518500249;
	add.s32 	%r2546, %r2461, %r2282;
	add.s32 	%r2547, %r2546, %r2394;
	add.s32 	%r2548, %r2547, %r2410;
	add.s32 	%r94, %r2548, 1518500249;
	// begin inline asm
	shf.l.wrap.b32 %r2414, %r2351, %r2351, %r2429;
	// end inline asm
	// begin inline asm
	shf.l.wrap.b32 %r2418, %r2355, %r2355, %r2429;
	// end inline asm
	// begin inline asm
	shf.l.wrap.b32 %r2422, %r2359, %r2359, %r2429;
	// end inline asm
	// begin inline asm
	shf.l.wrap.b32 %r2426, %r2363, %r2363, %r2429;
	// end inline asm
	setp.lt.u32 	%p69, %r8537, 4;
	mov.b16 	%rs192, 0;
	@%p69 bra 	$L__BB0_121;
	ld.param.u8 	%rs189, [_Z20TeamSpeakHasher_cudayjhPKhjPh_param_2];
	// begin inline asm
	lop3.b32 %r2549, %r83, %r2414, %r2366, 0xCA;
	// end inline asm
	add.s32 	%r2565, %r2318, %r2549;
	// begin inline asm
	lop3.b32 %r2553, %r84, %r2418, %r2370, 0xCA;
	// end inline asm
	add.s32 	%r2566, %r2322, %r2553;
	// begin inline asm
	lop3.b32 %r2557, %r85, %r2422, %r2374, 0xCA;
	// end inline asm
	add.s32 	%r2567, %r2326, %r2557;
	// begin inline asm
	lop3.b32 %r2561, %r86, %r2426, %r2378, 0xCA;
	// end inline asm
	add.s32 	%r2568, %r2330, %r2561;
	add.s32 	%r99, %r2565, 1518500249;
	add.s32 	%r100, %r2566, 1518500249;
	add.s32 	%r101, %r2567, 1518500249;
	add.s32 	%r102, %r2568, 1518500249;
	add.s32 	%r103, %r2366, 1518500249;
	add.s32 	%r104, %r2370, 1518500249;
	add.s32 	%r105, %r2374, 1518500249;
	add.s32 	%r106, %r2378, 1518500249;
	cvt.u32.u16 	%r2569, %rs189;
	min.u32 	%r107, %r2569, 32;
	cvt.u32.u64 	%r2570, %rd366;
	add.s32 	%r108, %r63, %r2570;
	cvt.u32.u64 	%r2571, %rd384;
	add.s32 	%r109, %r63, %r2571;
	cvt.u32.u64 	%r2572, %rd402;
	add.s32 	%r110, %r63, %r2572;
	cvt.u32.u64 	%r2573, %rd420;
	add.s32 	%r111, %r63, %r2573;
	mov.b16 	%rs192, 0;
	mov.b64 	%rd421, 0;
$L__BB0_90:
	ld.param.u32 	%r8545, [_Z20TeamSpeakHasher_cudayjhPKhjPh_param_4];
	add.s32 	%r2574, %r8545, -64;
	shr.u32 	%r112, %r2574, 2;
	setp.lt.u32 	%p70, %r65, %r112;
	@%p70 bra 	$L__BB0_98;
	sub.s32 	%r2575, %r65, %r112;
	add.s32 	%r2576, %r2575, 1;
	and.b32  	%r113, %r2576, 3;
	setp.eq.s32 	%p71, %r113, 0;
	mov.u32 	%r8571, %r112;
	@%p71 bra 	$L__BB0_95;
	add.s32 	%r8571, %r112, 1;
	setp.eq.s32 	%p72, %r113, 1;
	mul.wide.u32 	%rd331, %r112, 4;
	add.s64 	%rd151, %rd3, %rd331;
	ld.local.u32 	%r2577, [%rd151];
	add.s64 	%rd152, %rd4, %rd331;
	ld.local.u32 	%r2578, [%rd152];
	add.s64 	%rd153, %rd5, %rd331;
	ld.local.u32 	%r2579, [%rd153];
	add.s64 	%rd154, %rd6, %rd331;
	ld.local.u32 	%r2580, [%rd154];
	mul.wide.u32 	%rd332, %r112, 16;
	add.s64 	%rd155, %rd7, %rd332;
	st.local.v4.u32 	[%rd155], {%r2577, %r2578, %r2579, %r2580};
	@%p72 bra 	$L__BB0_95;
	add.s32 	%r8571, %r112, 2;
	setp.eq.s32 	%p73, %r113, 2;
	ld.local.u32 	%r2581, [%rd151+4];
	ld.local.u32 	%r2582, [%rd152+4];
	ld.local.u32 	%r2583, [%rd153+4];
	ld.local.u32 	%r2584, [%rd154+4];
	st.local.v4.u32 	[%rd155+16], {%r2581, %r2582, %r2583, %r2584};
	@%p73 bra 	$L__BB0_95;
	add.s32 	%r8571, %r112, 3;
	ld.local.u32 	%r2585, [%rd151+8];
	ld.local.u32 	%r2586, [%rd152+8];
	ld.local.u32 	%r2587, [%rd153+8];
	ld.local.u32 	%r2588, [%rd154+8];
	st.local.v4.u32 	[%rd155+32], {%r2585, %r2586, %r2587, %r2588};
$L__BB0_95:
	setp.lt.u32 	%p74, %r2575, 3;
	@%p74 bra 	$L__BB0_98;
	sub.s32 	%r8573, %r8571, %r65;
	add.s32 	%r8572, %r8571, -1;
$L__BB0_97:
	add.s32 	%r2590, %r8572, 1;
	mul.wide.u32 	%rd333, %r2590, 4;
	add.s64 	%rd334, %rd3, %rd333;
	ld.local.u32 	%r2591, [%rd334];
	add.s64 	%rd335, %rd4, %rd333;
	ld.local.u32 	%r2592, [%rd335];
	add.s64 	%rd336, %rd5, %rd333;
	ld.local.u32 	%r2593, [%rd336];
	add.s64 	%rd337, %rd6, %rd333;
	ld.local.u32 	%r2594, [%rd337];
	mul.wide.u32 	%rd338, %r2590, 16;
	add.s64 	%rd339, %rd7, %rd338;
	st.local.v4.u32 	[%rd339], {%r2591, %r2592, %r2593, %r2594};
	ld.local.u32 	%r2595, [%rd334+4];
	ld.local.u32 	%r2596, [%rd335+4];
	ld.local.u32 	%r2597, [%rd336+4];
	ld.local.u32 	%r2598, [%rd337+4];
	st.local.v4.u32 	[%rd339+16], {%r2595, %r2596, %r2597, %r2598};
	ld.local.u32 	%r2599, [%rd334+8];
	ld.local.u32 	%r2600, [%rd335+8];
	ld.local.u32 	%r2601, [%rd336+8];
	ld.local.u32 	%r2602, [%rd337+8];
	st.local.v4.u32 	[%rd339+32], {%r2599, %r2600, %r2601, %r2602};
	ld.local.u32 	%r2603, [%rd334+12];
	ld.local.u32 	%r2604, [%rd335+12];
	ld.local.u32 	%r2605, [%rd336+12];
	ld.local.u32 	%r2606, [%rd337+12];
	st.local.v4.u32 	[%rd339+48], {%r2603, %r2604, %r2605, %r2606};
	add.s32 	%r8573, %r8573, 4;
	add.s32 	%r8572, %r8572, 4;
	setp.ne.s32 	%p75, %r8573, 1;
	@%p75 bra 	$L__BB0_97;
$L__BB0_98:
	ld.local.v4.u32 	{%r7071, %r7072, %r7073, %r7074}, [%rd7];
	ld.local.v4.u32 	{%r7075, %r7076, %r7077, %r7078}, [%rd7+16];
	ld.local.v4.u32 	{%r7079, %r7080, %r7081, %r7082}, [%rd7+32];
	ld.local.v4.u32 	{%r7083, %r7084, %r7085, %r7086}, [%rd7+48];
	ld.local.v4.u32 	{%r7087, %r7088, %r7089, %r7090}, [%rd7+64];
	ld.local.v4.u32 	{%r7091, %r7092, %r7093, %r7094}, [%rd7+80];
	ld.local.v4.u32 	{%r7095, %r7096, %r7097, %r7098}, [%rd7+96];
	ld.local.v4.u32 	{%r7099, %r7100, %r7101, %r7102}, [%rd7+112];
	ld.local.v4.u32 	{%r7103, %r7104, %r7105, %r7106}, [%rd7+128];
	ld.local.v4.u32 	{%r7107, %r7108, %r7109, %r7110}, [%rd7+144];
	ld.local.v4.u32 	{%r7111, %r7112, %r7113, %r7114}, [%rd7+160];
	ld.local.v4.u32 	{%r7115, %r7116, %r7117, %r7118}, [%rd7+176];
	ld.local.v4.u32 	{%r7119, %r7120, %r7121, %r7122}, [%rd7+192];
	ld.local.v4.u32 	{%r7123, %r7124, %r7125, %r7126}, [%rd7+208];
	ld.local.v4.u32 	{%r7127, %r7128, %r7129, %r7130}, [%rd7+224];
	ld.local.v4.u32 	{%r7131, %r7132, %r7133, %r7134}, [%rd7+240];
	add.s32 	%r7135, %r7103, %r99;
	add.s32 	%r7136, %r7104, %r100;
	add.s32 	%r7137, %r7105, %r101;
	add.s32 	%r7138, %r7106, %r102;
	mov.b32 	%r7054, 5;
	// begin inline asm
	shf.l.wrap.b32 %r2607, %r91, %r91, %r7054;
	// end inline asm
	// begin inline asm
	shf.l.wrap.b32 %r2611, %r92, %r92, %r7054;
	// end inline asm
	// begin inline asm
	shf.l.wrap.b32 %r2615, %r93, %r93, %r7054;
	// end inline asm
	// begin inline asm
	shf.l.wrap.b32 %r2619, %r94, %r94, %r7054;
	// end inline asm
	add.s32 	%r2721, %r7135, %r2607;
	add.s32 	%r2725, %r7136, %r2611;
	add.s32 	%r2729, %r7137, %r2615;
	add.s32 	%r2733, %r7138, %r2619;
	mov.b32 	%r7070, 30;
	// begin inline asm
	shf.l.wrap.b32 %r2623, %r83, %r83, %r7070;
	// end inline asm
	// begin inline asm
	shf.l.wrap.b32 %r2627, %r84, %r84, %r7070;
	// end inline asm
	// begin inline asm
	shf.l.wrap.b32 %r2631, %r85, %r85, %r7070;
	// end inline asm
	// begin inline asm
	shf.l.wrap.b32 %r2635, %r86, %r86, %r7070;
	// end inline asm
	add.s32 	%r7139, %r103, %r7107;
	add.s32 	%r7140, %r104, %r7108;
	add.s32 	%r7141, %r105, %r7109;
	add.s32 	%r7142, %r106, %r7110;
	// begin inline asm
	lop3.b32 %r2639, %r91, %r2623, %r2414, 0xCA;
	// end inline asm
	// begin inline asm
	lop3.b32 %r2643, %r92, %r2627, %r2418, 0xCA;
	// end inline asm
	// begin inline asm
	lop3.b32 %r2647, %r93, %r2631, %r2422, 0xCA;
	// end inline asm
	// begin inline asm
	lop3.b32 %r2651, %r94, %r2635, %r2426, 0xCA;
	// end inline asm
	add.s32 	%r7143, %r7139, %r2639;
	add.s32 	%r7144, %r7140, %r2643;
	add.s32 	%r7145, %r7141, %r2647;
	add.s32 	%r7146, %r7142, %r2651;
	// begin inline asm
	shf.l.wrap.b32 %r2655, %r2721, %r2721, %r7054;
	// end inline asm
	// begin inline asm
	shf.l.wrap.b32 %r2659, %r2725, %r2725, %r7054;
	// end inline asm
	// begin inline asm
	shf.l.wrap.b32 %r2663, %r2729, %r2729, %r7054;
	// end inline asm
	// begin inline asm
	shf.l.wrap.b32 %r2667, %r2733, %r2733, %r7054;
	// end inline asm
	add.s32 	%r2769, %r7143, %r2655;
	add.s32 	%r2773, %r7144, %r2659;
	add.s32 	%r2777, %r7145, %r2663;
	add.s32 	%r2781, %r7146, %r2667;
	// begin inline asm
	shf.l.wrap.b32 %r2671, %r91, %r91, %r7070;
	// end inline asm
	// begin inline asm
	shf.l.wrap.b32 %r2675, %r92, %r92, %r7070;
	// end inline asm
	// begin inline asm
	shf.l.wrap.b32 %r2679, %r93, %r93, %r7070;
	// end inline asm
	// begin inline asm
	shf.l.wrap.b32 %r2683, %r94, %r94, %r7070;
	// end inline asm
	add.s32 	%r7147, %r2414, %r7111;
	// begin inline asm
	lop3.b32 %r2687, %r2721, %r2671, %r2623, 0xCA;
	// end inline asm
	add.s32 	%r7148, %r7147, %r2687;
	add.s32 	%r7149, %r2418, %r7112;
	// begin inline asm
	lop3.b32 %r2691, %r2725, %r2675, %r2627, 0xCA;
	// end inline asm
	add.s32 	%r7150, %r7149, %r2691;
	add.s32 	%r7151, %r2422, %r7113;
	// begin inline asm
	lop3.b32 %r2695, %r2729, %r2679, %r2631, 0xCA;
	// end inline asm
	add.s32 	%r7152, %r7151, %r2695;
	add.s32 	%r7153, %r2426, %r7114;
	// begin inline asm
	lop3.b32 %r2699, %r2733, %r2683, %r2635, 0xCA;
	// end inline asm
	add.s32 	%r7154, %r7153, %r2699;
	// begin inline asm
	shf.l.wrap.b32 %r2703, %r2769, %r2769, %r7054;
	// end inline asm
	add.s32 	%r7155, %r7148, %r2703;
	// begin inline asm
	shf.l.wrap.b32 %r2707, %r2773, %r2773, %r7054;
	// end inline asm
	add.s32 	%r7156, %r7150, %r2707;
	// begin inline asm
	shf.l.wrap.b32 %r2711, %r2777, %r2777, %r7054;
	// end inline asm
	add.s32 	%r7157, %r7152, %r2711;
	// begin inline asm
	shf.l.wrap.b32 %r2715, %r2781, %r2781, %r7054;
	// end inline asm
	add.s32 	%r7158, %r7154, %r2715;
	add.s32 	%r2752, %r7155, 1518500249;
	add.s32 	%r2756, %r7156, 1518500249;
	add.s32 	%r2760, %r7157, 1518500249;
	add.s32 	%r2764, %r7158, 1518500249;
	// begin inline asm
	shf.l.wrap.b32 %r2719, %r2721, %r2721, %r7070;
	// end inline asm
	// begin inline asm
	shf.l.wrap.b32 %r2723, %r2725, %r2725, %r7070;
	// end inline asm
	// begin inline asm
	shf.l.wrap.b32 %r2727, %r2729, %r2729, %r7070;
	// end inline asm
	// begin inline asm
	shf.l.wrap.b32 %r2731, %r2733, %r2733, %r7070;
	// end inline asm
	// begin inline asm
	lop3.b32 %r2735, %r2769, %r2719, %r2671, 0xCA;
	// end inline asm
	// begin inline asm
	lop3.b32 %r2739, %r2773, %r2723, %r2675, 0xCA;
	// end inline asm
	// begin inline asm
	lop3.b32 %r2743, %r2777, %r2727, %r2679, 0xCA;
	// end inline asm
	// begin inline asm
	lop3.b32 %r2747, %r2781, %r2731, %r2683, 0xCA;
	// end inline asm
	// begin inline asm
	shf.l.wrap.b32 %r2751, %r2752, %r2752, %r7054;
	// end inline asm
	// begin inline asm
	shf.l.wrap.b32 %r2755, %r2756, %r2756, %r7054;
	// end inline asm
	// begin inline asm
	shf.l.wrap.b32 %r2759, %r2760, %r2760, %r7054;
	// end inline asm
	// begin inline asm
	shf.l.wrap.b32 %r2763, %r2764, %r2764, %r7054;
	// end inline asm
	add.s32 	%r7159, %r7115, %r2623;
	add.s32 	%r7160, %r7159, %r2735;
	add.s32 	%r7161, %r7160, %r2751;
	add.s32 	%r2800, %r7161, 1518500249;
	add.s32 	%r7162, %r7116, %r2627;
	add.s32 	%r7163, %r7162, %r2739;
	add.s32 	%r7164, %r7163, %r2755;
	add.s32 	%r2804, %r7164, 1518500249;
	add.s32 	%r7165, %r7117, %r2631;
	add.s32 	%r7166, %r7165, %r2743;
	add.s32 	%r7167, %r7166, %r2759;
	add.s32 	%r2808, %r7167, 1518500249;
	add.s32 	%r7168, %r7118, %r2635;
	add.s32 	%r7169, %r7168, %r2747;
	add.s32 	%r7170, %r7169, %r2763;
	add.s32 	%r2812, %r7170, 1518500249;
	// begin inline asm
	shf.l.wrap.b32 %r2767, %r2769, %r2769, %r7070;
	// end inline asm
	// begin inline asm
	shf.l.wrap.b32 %r2771, %r2773, %r2773, %r7070;
	// end inline asm
	// begin inline asm
	shf.l.wrap.b32 %r2775, %r2777, %r2777, %r7070;
	// end inline asm
	// begin inline asm
	shf.l.wrap.b32 %r2779, %r2781, %r2781, %r7070;
	// end inline asm
	// begin inline asm
	lop3.b32 %r2783, %r2752, %r2767, %r2719, 0xCA;
	// end inline asm
	// begin inline asm
	lop3.b32 %r2787, %r2756, %r2771, %r2723, 0xCA;
	// end inline asm
	// begin inline asm
	lop3.b32 %r2791, %r2760, %r2775, %r2727, 0xCA;
	// end inline asm
	// begin inline asm
	lop3.b32 %r2795, %r2764, %r2779, %r2731, 0xCA;
	// end inline asm
	// begin inline asm
	shf.l.wrap.b32 %r2799, %r2800, %r2800, %r7054;
	// end inline asm
	// begin inline asm
	shf.l.wrap.b32 %r2803, %r2804, %r2804, %r7054;
	// end inline asm
	// begin inline asm
	shf.l.wrap.b32 %r2807, %r2808, %r2808, %r7054;
	// end inline asm
	// begin inline asm
	shf.l.wrap.b32 %r2811, %r2812, %r2812, %r7054;
	// end inline asm
	add.s32 	%r7171, %r7119, %r2671;
	add.s32 	%r7172, %r7171, %r2783;
	add.s32 	%r7173, %r7172, %r2799;
	add.s32 	%r2848, %r7173, 1518500249;
	add.s32 	%r7174, %r7120, %r2675;
	add.s32 	%r7175, %r7174, %r2787;
	add.s32 	%r7176, %r7175, %r2803;
	add.s32 	%r2852, %r7176, 1518500249;
	add.s32 	%r7177, %r7121, %r2679;
	add.s32 	%r7178, %r7177, %r2791;
	add.s32 	%r7179, %r7178, %r2807;
	add.s32 	%r2856, %r7179, 1518500249;
	add.s32 	%r7180, %r7122, %r2683;
	add.s32 	%r7181, %r7180, %r2795;
	add.s32 	%r7182, %r7181, %r2811;
	add.s32 	%r2860, %r7182, 1518500249;
	// begin inline asm
	shf.l.wrap.b32 %r2815, %r2752, %r2752, %r7070;
	// end inline asm
	// begin inline asm
	shf.l.wrap.b32 %r2819, %r2756, %r2756, %r7070;
	// end inline asm
	// begin inline asm
	shf.l.wrap.b32 %r2823, %r2760, %r2760, %r7070;
	// end inline asm
	// begin inline asm
	shf.l.wrap.b32 %r2827, %r2764, %r2764, %r7070;
	// end inline asm
	// begin inline asm
	lop3.b32 %r2831, %r2800, %r2815, %r2767, 0xCA;
	// end inline asm
	// begin inline asm
	lop3.b32 %r2835, %r2804, %r2819, %r2771, 0xCA;
	// end inline asm
	// begin inline asm
	lop3.b32 %r2839, %r2808, %r2823, %r2775, 0xCA;
	// end inline asm
	// begin inline asm
	lop3.b32 %r2843, %r2812, %r2827, %r2779, 0xCA;
	// end inline asm
	// begin inline asm
	shf.l.wrap.b32 %r2847, %r2848, %r2848, %r7054;
	// end inline asm
	// begin inline asm
	shf.l.wrap.b32 %r2851, %r2852, %r2852, %r7054;
	// end inline asm
	// begin inline asm
	shf.l.wrap.b32 %r2855, %r2856, %r2856, %r7054;
	// end inline asm
	// begin inline asm
	shf.l.wrap.b32 %r2859, %r2860, %r2860, %r7054;
	// end inline asm
	add.s32 	%r7183, %r7123, %r2719;
	add.s32 	%r7184, %r7183, %r2831;
	add.s32 	%r7185, %r7184, %r2847;
	add.s32 	%r2896, %r7185, 1518500249;
	add.s32 	%r7186, %r7124, %r2723;
	add.s32 	%r7187, %r7186, %r2835;
	add.s32 	%r7188, %r7187, %r2851;
	add.s32 	%r2900, %r7188, 1518500249;
	add.s32 	%r7189, %r7125, %r2727;
	add.s32 	%r7190, %r7189, %r2839;
	add.s32 	%r7191, %r7190, %r2855;
	add.s32 	%r2904, %r7191, 1518500249;
	add.s32 	%r7192, %r7126, %r2731;
	add.s32 	%r7193, %r7192, %r2843;
	add.s32 	%r7194, %r7193, %r2859;
	add.s32 	%r2908, %r7194, 1518500249;
	// begin inline asm
	shf.l.wrap.b32 %r2863, %r2800, %r2800, %r7070;
	// end inline asm
	// begin inline asm
	shf.l.wrap.b32 %r2867, %r2804, %r2804, %r7070;
	// end inline asm
	// begin inline asm
	shf.l.wrap.b32 %r2871, %r2808, %r2808, %r7070;
	// end inline asm
	// begin inline asm
	shf.l.wrap.b32 %r2875, %r2812, %r2812, %r7070;
	// end inline asm
	// begin inline asm
	lop3.b32 %r2879, %r2848, %r2863, %r2815, 0xCA;
	// end inline asm
	// begin inline asm
	lop3.b32 %r2883, %r2852, %r2867, %r2819, 0xCA;
	// end inline asm
	// begin inline asm
	lop3.b32 %r2887, %r2856, %r2871, %r2823, 0xCA;
	// end inline asm
	// begin inline asm
	lop3.b32 %r2891, %r2860, %r2875, %r2827, 0xCA;
	// end inline asm
	// begin inline asm
	shf.l.wrap.b32 %r2895, %r2896, %r2896, %r7054;
	// end inline asm
	// begin inline asm
	shf.l.wrap.b32 %r2899, %r2900, %r2900, %r7054;
	// end inline asm
	// begin inline asm
	shf.l.wrap.b32 %r2903, %r2904, %r2904, %r7054;
	// end inline asm
	// begin inline asm
	shf.l.wrap.b32 %r2907, %r2908, %r2908, %r7054;
	// end inline asm
	add.s32 	%r7195, %r7127, %r2767;
	add.s32 	%r7196, %r7195, %r2879;
	add.s32 	%r7197, %r7196, %r2895;
	add.s32 	%r2944, %r7197, 1518500249;
	add.s32 	%r7198, %r7128, %r2771;
	add.s32 	%r7199, %r7198, %r2883;
	add.s32 	%r7200, %r7199, %r2899;
	add.s32 	%r2948, %r7200, 1518500249;
	add.s32 	%r7201, %r7129, %r2775;
	add.s32 	%r7202, %r7201, %r2887;
	add.s32 	%r7203, %r7202, %r2903;
	add.s32 	%r2952, %r7203, 1518500249;
	add.s32 	%r7204, %r7130, %r2779;
	add.s32 	%r7205, %r7204, %r2891;
	add.s32 	%r7206, %r7205, %r2907;
	add.s32 	%r2956, %r7206, 1518500249;
	// begin inline asm
	shf.l.wrap.b32 %r2911, %r2848, %r2848, %r7070;
	// end inline asm
	// begin inline asm
	shf.l.wrap.b32 %r2915, %r2852, %r2852, %r7070;
	// end inline asm
	// begin inline asm
	shf.l.wrap.b32 %r2919, %r2856, %r2856, %r7070;
	// end inline asm
	// begin inline asm
	shf.l.wrap.b32 %r2923, %r2860, %r2860, %r7070;
	// end inline asm
	// begin inline asm
	lop3.b32 %r2927, %r2896, %r2911, %r2863, 0xCA;
	// end inline asm
	// begin inline asm
	lop3.b32 %r2931, %r2900, %r2915, %r2867, 0xCA;
	// end inline asm
	// begin inline asm
	lop3.b32 %r2935, %r2904, %r2919, %r2871, 0xCA;
	// end inline asm
	// begin inline asm
	lop3.b32 %r2939, %r2908, %r2923, %r2875, 0xCA;
	// end inline asm
	// begin inline asm
	shf.l.wrap.b32 %r2943, %r2944, %r2944, %r7054;
	// end inline asm
	// begin inline asm
	shf.l.wrap.b32 %r2947, %r2948, %r2948, %r7054;
	// end inline asm
	// begin inline asm
	shf.l.wrap.b32 %r2951, %r2952, %r2952, %r7054;
	// end inline asm
	// begin inline asm
	shf.l.wrap.b32 %r2955, %r2956, %r2956, %r7054;
	// end inline asm
	add.s32 	%r7207, %r7131, %r2815;
	add.s32 	%r7208, %r7207, %r2927;
	add.s32 	%r7209, %r7208, %r2943;
	add.s32 	%r3008, %r7209, 1518500249;
	add.s32 	%r7210, %r7132, %r2819;
	add.s32 	%r7211, %r7210, %r2931;
	add.s32 	%r7212, %r7211, %r2947;
	add.s32 	%r3012, %r7212, 1518500249;
	add.s32 	%r7213, %r7133, %r2823;
	add.s32 	%r7214, %r7213, %r2935;
	add.s32 	%r7215, %r7214, %r2951;
	add.s32 	%r3016, %r7215, 1518500249;
	add.s32 	%r7216, %r7134, %r2827;
	add.s32 	%r7217, %r7216, %r2939;
	add.s32 	%r7218, %r7217, %r2955;
	add.s32 	%r3020, %r7218, 1518500249;
	// begin inline asm
	shf.l.wrap.b32 %r2959, %r2896, %r2896, %r7070;
	// end inline asm
	// begin inline asm
	shf.l.wrap.b32 %r2963, %r2900, %r2900, %r7070;
	// end inline asm
	// begin inline asm
	shf.l.wrap.b32 %r2967, %r2904, %r2904, %r7070;
	// end inline asm
	// begin inline asm
	shf.l.wrap.b32 %r2971, %r2908, %r2908, %r7070;
	// end inline asm
	xor.b32  	%r7219, %r7079, %r7071;
	xor.b32  	%r7220, %r7219, %r7103;
	xor.b32  	%r2977, %r7220, %r7123;
	xor.b32  	%r7221, %r7080, %r7072;
	xor.b32  	%r7222, %r7221, %r7104;
	xor.b32  	%r2981, %r7222, %r7124;
	xor.b32  	%r7223, %r7081, %r7073;
	xor.b32  	%r7224, %r7223, %r7105;
	xor.b32  	%r2985, %r7224, %r7125;
	xor.b32  	%r7225, %r7082, %r7074;
	xor.b32  	%r7226, %r7225, %r7106;
	xor.b32  	%r2989, %r7226, %r7126;
	mov.b32 	%r7022, 1;
	// begin inline asm
	shf.l.wrap.b32 %r2975, %r2977, %r2977, %r7022;
	// end inline asm
	// begin inline asm
	shf.l.wrap.b32 %r2979, %r2981, %r2981, %r7022;
	// end inline asm
	// begin inline asm
	shf.l.wrap.b32 %r2983, %r2985, %r2985, %r7022;
	// end inline asm
	// begin inline asm
	shf.l.wrap.b32 %r2987, %r2989, %r2989, %r7022;
	// end inline asm
	add.s32 	%r7227, %r2863, %r2975;
	add.s32 	%r7228, %r2867, %r2979;
	add.s32 	%r7229, %r2871, %r2983;
	add.s32 	%r7230, %r2875, %r2987;
	// begin inline asm
	lop3.b32 %r2991, %r2944, %r2959, %r2911, 0xCA;
	// end inline asm
	add.s32 	%r7231, %r7227, %r2991;
	// begin inline asm
	lop3.b32 %r2995, %r2948, %r2963, %r2915, 0xCA;
	// end inline asm
	add.s32 	%r7232, %r7228, %r2995;
	// begin inline asm
	lop3.b32 %r2999, %r2952, %r2967, %r2919, 0xCA;
	// end inline asm
	add.s32 	%r7233, %r7229, %r2999;
	// begin inline asm
	lop3.b32 %r3003, %r2956, %r2971, %r2923, 0xCA;
	// end inline asm
	add.s32 	%r7234, %r7230, %r3003;
	// begin inline asm
	shf.l.wrap.b32 %r3007, %r3008, %r3008, %r7054;
	// end inline asm
	add.s32 	%r7235, %r7231, %r3007;
	// begin inline asm
	shf.l.wrap.b32 %r3011, %r3012, %r3012, %r7054;
	// end inline asm
	add.s32 	%r7236, %r7232, %r3011;
	// begin inline asm
	shf.l.wrap.b32 %r3015, %r3016, %r3016, %r7054;
	// end inline asm
	add.s32 	%r7237, %r7233, %r3015;
	// begin inline asm
	shf.l.wrap.b32 %r3019, %r3020, %r3020, %r7054;
	// end inline asm
	add.s32 	%r7238, %r7234, %r3019;
	add.s32 	%r3072, %r7235, 1518500249;
	add.s32 	%r3076, %r7236, 1518500249;
	add.s32 	%r3080, %r7237, 1518500249;
	add.s32 	%r3084, %r7238, 1518500249;
	// begin inline asm
	shf.l.wrap.b32 %r3023, %r2944, %r2944, %r7070;
	// end inline asm
	// begin inline asm
	shf.l.wrap.b32 %r3027, %r2948, %r2948, %r7070;
	// end inline asm
	// begin inline asm
	shf.l.wrap.b32 %r3031, %r2952, %r2952, %r7070;
	// end inline asm
	// begin inline asm
	shf.l.wrap.b32 %r3035, %r2956, %r2956, %r7070;
	// end inline asm
	xor.b32  	%r7239, %r7083, %r7075;
	xor.b32  	%r7240, %r7239, %r7107;
	xor.b32  	%r3041, %r7240, %r7127;
	xor.b32  	%r7241, %r7084, %r7076;
	xor.b32  	%r7242, %r7241, %r7108;
	xor.b32  	%r3045, %r7242, %r7128;
	xor.b32  	%r7243, %r7085, %r7077;
	xor.b32  	%r7244, %r7243, %r7109;
	xor.b32  	%r3049, %r7244, %r7129;
	xor.b32  	%r7245, %r7086, %r7078;
	xor.b32  	%r7246, %r7245, %r7110;
	xor.b32  	%r3053, %r7246, %r7130;
	// begin inline asm
	shf.l.wrap.b32 %r3039, %r3041, %r3041, %r7022;
	// end inline asm
	// begin inline asm
	shf.l.wrap.b32 %r3043, %r3045, %r3045, %r7022;
	// end inline asm
	// begin inline asm
	shf.l.wrap.b32 %r3047, %r3049, %r3049, %r7022;
	// end inline asm
	// begin inline asm
	shf.l.wrap.b32 %r3051, %r3053, %r3053, %r7022;
	// end inline asm
	add.s32 	%r7247, %r2911, %r3039;
	add.s32 	%r7248, %r2915, %r3043;
	add.s32 	%r7249, %r2919, %r3047;
	add.s32 	%r7250, %r2923, %r3051;
	// begin inline asm
	lop3.b32 %r3055, %r3008, %r3023, %r2959, 0xCA;
	// end inline asm
	add.s32 	%r7251, %r7247, %r3055;
	// begin inline asm
	lop3.b32 %r3059, %r3012, %r3027, %r2963, 0xCA;
	// end inline asm
	add.s32 	%r7252, %r7248, %r3059;
	// begin inline asm
	lop3.b32 %r3063, %r3016, %r3031, %r2967, 0xCA;
	// end inline asm
	add.s32 	%r7253, %r7249, %r3063;
	// begin inline asm
	lop3.b32 %r3067, %r3020, %r3035, %r2971, 0xCA;
	// end inline asm
	add.s32 	%r7254, %r7250, %r3067;
	// begin inline asm
	shf.l.wrap.b32 %r3071, %r3072, %r3072, %r7054;
	// end inline asm
	add.s32 	%r7255, %r7251, %r3071;
	// begin inline asm
	shf.l.wrap.b32 %r3075, %r3076, %r3076, %r7054;
	// end inline asm
	add.s32 	%r7256, %r7252, %r3075;
	// begin inline asm
	shf.l.wrap.b32 %r3079, %r3080, %r3080, %r7054;
	// end inline asm
	add.s32 	%r7257, %r7253, %r3079;
	// begin inline asm
	shf.l.wrap.b32 %r3083, %r3084, %r3084, %r7054;
	// end inline asm
	add.s32 	%r7258, %r7254, %r3083;
	add.s32 	%r3136, %r7255, 1518500249;
	add.s32 	%r3140, %r7256, 1518500249;
	add.s32 	%r3144, %r7257, 1518500249;
	add.s32 	%r3148, %r7258, 1518500249;
	// begin inline asm
	shf.l.wrap.b32 %r3087, %r3008, %r3008, %r7070;
	// end inline asm
	// begin inline asm
	shf.l.wrap.b32 %r3091, %r3012, %r3012, %r7070;
	// end inline asm
	// begin inline asm
	shf.l.wrap.b32 %r3095, %r3016, %r3016, %r7070;
	// end inline asm
	// begin inline asm
	shf.l.wrap.b32 %r3099, %r3020, %r3020, %r7070;
	// end inline asm
	xor.b32  	%r7259, %r7087, %r7079;
	xor.b32  	%r7260, %r7259, %r7111;
	xor.b32  	%r3105, %r7260, %r7131;
	xor.b32  	%r7261, %r7088, %r7080;
	xor.b32  	%r7262, %r7261, %r7112;
	xor.b32  	%r3109, %r7262, %r7132;
	xor.b32  	%r7263, %r7089, %r7081;
	xor.b32  	%r7264, %r7263, %r7113;
	xor.b32  	%r3113, %r7264, %r7133;
	xor.b32  	%r7265, %r7090, %r7082;
	xor.b32  	%r7266, %r7265, %r7114;
	xor.b32  	%r3117, %r7266, %r7134;
	// begin inline asm
	shf.l.wrap.b32 %r3103, %r3105, %r3105, %r7022;
	// end inline asm
	// begin inline asm
	shf.l.wrap.b32 %r3107, %r3109, %r3109, %r7022;
	// end inline asm
	// begin inline asm
	shf.l.wrap.b32 %r3111, %r3113, %r3113, %r7022;
	// end inline asm
	// begin inline asm
	shf.l.wrap.b32 %r3115, %r3117, %r3117, %r7022;
	// end inline asm
	add.s32 	%r7267, %r2959, %r3103;
	add.s32 	%r7268, %r2963, %r3107;
	add.s32 	%r7269, %r2967, %r3111;
	add.s32 	%r7270, %r2971, %r3115;
	// begin inline asm
	lop3.b32 %r3119, %r3072, %r3087, %r3023, 0xCA;
	// end inline asm
	add.s32 	%r7271, %r7267, %r3119;
	// begin inline asm
	lop3.b32 %r3123, %r3076, %r3091, %r3027, 0xCA;
	// end inline asm
	add.s32 	%r7272, %r7268, %r3123;
	// begin inline asm
	lop3.b32 %r3127, %r3080, %r3095, %r3031, 0xCA;
	// end inline asm
	add.s32 	%r7273, %r7269, %r3127;
	// begin inline asm
	lop3.b32 %r3131, %r3084, %r3099, %r3035, 0xCA;
	// end inline asm
	add.s32 	%r7274, %r7270, %r3131;
	// begin inline asm
	shf.l.wrap.b32 %r3135, %r3136, %r3136, %r7054;
	// end inline asm
	add.s32 	%r7275, %r7271, %r3135;
	// begin inline asm
	shf.l.wrap.b32 %r3139, %r3140, %r3140, %r7054;
	// end inline asm
	add.s32 	%r7276, %r7272, %r3139;
	// begin inline asm
	shf.l.wrap.b32 %r3143, %r3144, %r3144, %r7054;
	// end inline asm
	add.s32 	%r7277, %r7273, %r3143;
	// begin inline asm
	shf.l.wrap.b32 %r3147, %r3148, %r3148, %r7054;
	// end inline asm
	add.s32 	%r7278, %r7274, %r3147;
	add.s32 	%r3200, %r7275, 1518500249;
	add.s32 	%r3204, %r7276, 1518500249;
	add.s32 	%r3208, %r7277, 1518500249;
	add.s32 	%r3212, %r7278, 1518500249;
	// begin inline asm
	shf.l.wrap.b32 %r3151, %r3072, %r3072, %r7070;
	// end inline asm
	// begin inline asm
	shf.l.wrap.b32 %r3155, %r3076, %r3076, %r7070;
	// end inline asm
	// begin inline asm
	shf.l.wrap.b32 %r3159, %r3080, %r3080, %r7070;
	// end inline asm
	// begin inline asm
	shf.l.wrap.b32 %r3163, %r3084, %r3084, %r7070;
	// end inline asm
	xor.b32  	%r7279, %r7091, %r7083;
	xor.b32  	%r7280, %r7279, %r7115;
	xor.b32  	%r3169, %r7280, %r2975;
	xor.b32  	%r7281, %r7092, %r7084;
	xor.b32  	%r7282, %r7281, %r7116;
	xor.b32  	%r3173, %r7282, %r2979;
	xor.b32  	%r7283, %r7093, %r7085;
	xor.b32  	%r7284, %r7283, %r7117;
	xor.b32  	%r3177, %r7284, %r2983;
	xor.b32  	%r7285, %r7094, %r7086;
	xor.b32  	%r7286, %r7285, %r7118;
	xor.b32  	%r3181, %r7286, %r2987;
	// begin inline asm
	shf.l.wrap.b32 %r3167, %r3169, %r3169, %r7022;
	// end inline asm
	// begin inline asm
	shf.l.wrap.b32 %r3171, %r3173, %r3173, %r7022;
	// end inline asm
	// begin inline asm
	shf.l.wrap.b32 %r3175, %r3177, %r3177, %r7022;
	// end inline asm
	// begin inline asm
	shf.l.wrap.b32 %r3179, %r3181, %r3181, %r7022;
	// end inline asm
	add.s32 	%r7287, %r3023, %r3167;
	add.s32 	%r7288, %r3027, %r3171;
	add.s32 	%r7289, %r3031, %r3175;
	add.s32 	%r7290, %r3035, %r3179;
	// begin inline asm
	lop3.b32 %r3183, %r3136, %r3151, %r3087, 0xCA;
	// end inline asm
	add.s32 	%r7291, %r7287, %r3183;
	// begin inline asm
	lop3.b32 %r3187, %r3140, %r3155, %r3091, 0xCA;
	// end inline asm
	add.s32 	%r7292, %r7288, %r3187;
	// begin inline asm
	lop3.b32 %r3191, %r3144, %r3159, %r3095, 0xCA;
	// end inline asm
	add.s32 	%r7293, %r7289, %r3191;
	// begin inline asm
	lop3.b32 %r3195, %r3148, %r3163, %r3099, 0xCA;
	// end inline asm
	add.s32 	%r7294, %r7290, %r3195;
	// begin inline asm
	shf.l.wrap.b32 %r3199, %r3200, %r3200, %r7054;
	// end inline asm
	add.s32 	%r7295, %r7291, %r3199;
	// begin inline asm
	shf.l.wrap.b32 %r3203, %r3204, %r3204, %r7054;
	// end inline asm
	add.s32 	%r7296, %r7292, %r3203;
	// begin inline asm
	shf.l.wrap.b32 %r3207, %r3208, %r3208, %r7054;
	// end inline asm
	add.s32 	%r7297, %r7293, %r3207;
	// begin inline asm
	shf.l.wrap.b32 %r3211, %r3212, %r3212, %r7054;
	// end inline asm
	add.s32 	%r7298, %r7294, %r3211;
	add.s32 	%r3264, %r7295, 1518500249;
	add.s32 	%r3268, %r7296, 1518500249;
	add.s32 	%r3272, %r7297, 1518500249;
	add.s32 	%r3276, %r7298, 1518500249;
	// begin inline asm
	shf.l.wrap.b32 %r3215, %r3136, %r3136, %r7070;
	// end inline asm
	// begin inline asm
	shf.l.wrap.b32 %r3219, %r3140, %r3140, %r7070;
	// end inline asm
	// begin inline asm
	shf.l.wrap.b32 %r3223, %r3144, %r3144, %r7070;
	// end inline asm
	// begin inline asm
	shf.l.wrap.b32 %r3227, %r3148, %r3148, %r7070;
	// end inline asm
	xor.b32  	%r7299, %r7095, %r7087;
	xor.b32  	%r7300, %r7299, %r7119;
	xor.b32  	%r3233, %r7300, %r3039;
	xor.b32  	%r7301, %r7096, %r7088;
	xor.b32  	%r7302, %r7301, %r7120;
	xor.b32  	%r3237, %r7302, %r3043;
	xor.b32  	%r7303, %r7097, %r7089;
	xor.b32  	%r7304, %r7303, %r7121;
	xor.b32  	%r3241, %r7304, %r3047;
	xor.b32  	%r7305, %r7098, %r7090;
	xor.b32  	%r7306, %r7305, %r7122;
	xor.b32  	%r3245, %r7306, %r3051;
	// begin inline asm
	shf.l.wrap.b32 %r3231, %r3233, %r3233, %r7022;
	// end inline asm
	// begin inline asm
	shf.l.wrap.b32 %r3235, %r3237, %r3237, %r7022;
	// end inline asm
	// begin inline asm
	shf.l.wrap.b32 %r3239, %r3241, %r3241, %r7022;
	// end inline asm
	// begin inline asm
	shf.l.wrap.b32 %r3243, %r3245, %r3245, %r7022;
	// end inline asm
	add.s32 	%r7307, %r3087, %r3231;
	add.s32 	%r7308, %r3091, %r3235;
	add.s32 	%r7309, %r3095, %r3239;
	add.s32 	%r7310, %r3099, %r3243;
	// begin inline asm
	lop3.b32 %r3247, %r3200, %r3215, %r3151, 0x96;
	// end inline asm
	add.s32 	%r7311, %r7307, %r3247;
	// begin inline asm
	lop3.b32 %r3251, %r3204, %r3219, %r3155, 0x96;
	// end inline asm
	add.s32 	%r7312, %r7308, %r3251;
	// begin inline asm
	lop3.b32 %r3255, %r3208, %r3223, %r3159, 0x96;
	// end inline asm
	add.s32 	%r7313, %r7309, %r3255;
	// begin inline asm
	lop3.b32 %r3259, %r3212, %r3227, %r3163, 0x96;
	// end inline asm
	add.s32 	%r7314, %r7310, %r3259;
	// begin inline asm
	shf.l.wrap.b32 %r3263, %r3264, %r3264, %r7054;
	// end inline asm
	add.s32 	%r7315, %r7311, %r3263;
	// begin inline asm
	shf.l.wrap.b32 %r3267, %r3268, %r3268, %r7054;
	// end inline asm
	add.s32 	%r7316, %r7312, %r3267;
	// begin inline asm
	shf.l.wrap.b32 %r3271, %r3272, %r3272, %r7054;
	// end inline asm
	add.s32 	%r7317, %r7313, %r3271;
	// begin inline asm
	shf.l.wrap.b32 %r3275, %r3276, %r3276, %r7054;
	// end inline asm
	add.s32 	%r7318, %r7314, %r3275;
	add.s32 	%r3328, %r7315, 1859775393;
	add.s32 	%r3332, %r7316, 1859775393;
	add.s32 	%r3336, %r7317, 1859775393;
	add.s32 	%r3340, %r7318, 1859775393;
	// begin inline asm
	shf.l.wrap.b32 %r3279, %r3200, %r3200, %r7070;
	// end inline asm
	// begin inline asm
	shf.l.wrap.b32 %r3283, %r3204, %r3204, %r7070;
	// end inline asm
	// begin inline asm
	shf.l.wrap.b32 %r3287, %r3208, %r3208, %r7070;
	// end inline asm
	// begin inline asm
	shf.l.wrap.b32 %r3291, %r3212, %r3212, %r7070;
	// end inline asm
	xor.b32  	%r7319, %r7099, %r7091;
	xor.b32  	%r7320, %r7319, %r7123;
	xor.b32  	%r3297, %r7320, %r3103;
	xor.b32  	%r7321, %r7100, %r7092;
	xor.b32  	%r7322, %r7321, %r7124;
	xor.b32  	%r3301, %r7322, %r3107;
	xor.b32  	%r7323, %r7101, %r7093;
	xor.b32  	%r7324, %r7323, %r7125;
	xor.b32  	%r3305, %r7324, %r3111;
	xor.b32  	%r7325, %r7102, %r7094;
	xor.b32  	%r7326, %r7325, %r7126;
	xor.b32  	%r3309, %r7326, %r3115;
	// begin inline asm
	shf.l.wrap.b32 %r3295, %r3297, %r3297, %r7022;
	// end inline asm
	// begin inline asm
	shf.l.wrap.b32 %r3299, %r3301, %r3301, %r7022;
	// end inline asm
	// begin inline asm
	shf.l.wrap.b32 %r3303, %r3305, %r3305, %r7022;
	// end inline asm
	// begin inline asm
	shf.l.wrap.b32 %r3307, %r3309, %r3309, %r7022;
	// end inline asm
	add.s32 	%r7327, %r3151, %r3295;
	add.s32 	%r7328, %r3155, %r3299;
	add.s32 	%r7329, %r3159, %r3303;
	add.s32 	%r7330, %r3163, %r3307;
	// begin inline asm
	lop3.b32 %r3311, %r3264, %r3279, %r3215, 0x96;
	// end inline asm
	add.s32 	%r7331, %r7327, %r3311;
	// begin inline asm
	lop3.b32 %r3315, %r3268, %r3283, %r3219, 0x96;
	// end inline asm
	add.s32 	%r7332, %r7328, %r3315;
	// begin inline asm
	lop3.b32 %r3319, %r3272, %r3287, %r3223, 0x96;
	// end inline asm
	add.s32 	%r7333, %r7329, %r3319;
	// begin inline asm
	lop3.b32 %r3323, %r3276, %r3291, %r3227, 0x96;
	// end inline asm
	add.s32 	%r7334, %r7330, %r3323;
	// begin inline asm
	shf.l.wrap.b32 %r3327, %r3328, %r3328, %r7054;
	// end inline asm
	add.s32 	%r7335, %r7331, %r3327;
	// begin inline asm
	shf.l.wrap.b32 %r3331, %r3332, %r3332, %r7054;
	// end inline asm
	add.s32 	%r7336, %r7332, %r3331;
	// begin inline asm
	shf.l.wrap.b32 %r3335, %r3336, %r3336, %r7054;
	// end inline asm
	add.s32 	%r7337, %r7333, %r3335;
	// begin inline asm
	shf.l.wrap.b32 %r3339, %r3340, %r3340, %r7054;
	// end inline asm
	add.s32 	%r7338, %r7334, %r3339;
	add.s32 	%r3392, %r7335, 1859775393;
	add.s32 	%r3396, %r7336, 1859775393;
	add.s32 	%r3400, %r7337, 1859775393;
	add.s32 	%r3404, %r7338, 1859775393;
	// begin inline asm
	shf.l.wrap.b32 %r3343, %r3264, %r3264, %r7070;
	// end inline asm
	// begin inline asm
	shf.l.wrap.b32 %r3347, %r3268, %r3268, %r7070;
	// end inline asm
	// begin inline asm
	shf.l.wrap.b32 %r3351, %r3272, %r3272, %r7070;
	// end inline asm
	// begin inline asm
	shf.l.wrap.b32 %r3355, %r3276, %r3276, %r7070;
	// end inline asm
	xor.b32  	%r7339, %r7103, %r7095;
	xor.b32  	%r7340, %r7339, %r7127;
	xor.b32  	%r3361, %r7340, %r3167;
	xor.b32  	%r7341, %r7104, %r7096;
	xor.b32  	%r7342, %r7341, %r7128;
	xor.b32  	%r3365, %r7342, %r3171;
	xor.b32  	%r7343, %r7105, %r7097;
	xor.b32  	%r7344, %r7343, %r7129;
	xor.b32  	%r3369, %r7344, %r3175;
	xor.b32  	%r7345, %r7106, %r7098;
	xor.b32  	%r7346, %r7345, %r7130;
	xor.b32  	%r3373, %r7346, %r3179;
	// begin inline asm
	shf.l.wrap.b32 %r3359, %r3361, %r3361, %r7022;
	// end inline asm
	// begin inline asm
	shf.l.wrap.b32 %r3363, %r3365, %r3365, %r7022;
	// end inline asm
	// begin inline asm
	shf.l.wrap.b32 %r3367, %r3369, %r3369, %r7022;
	// end inline asm
	// begin inline asm
	shf.l.wrap.b32 %r3371, %r3373, %r3373, %r7022;
	// end inline asm
	add.s32 	%r7347, %r3215, %r3359;
	add.s32 	%r7348, %r3219, %r3363;
	add.s32 	%r7349, %r3223, %r3367;
	add.s32 	%r7350, %r3227, %r3371;
	// begin inline asm
	lop3.b32 %r3375, %r3328, %r3343, %r3279, 0x96;
	// end inline asm
	add.s32 	%r7351, %r7347, %r3375;
	// begin inline asm
	lop3.b32 %r3379, %r3332, %r3347, %r3283, 0x96;
	// end inline asm
	add.s32 	%r7352, %r7348, %r3379;
	// begin inline asm
	lop3.b32 %r3383, %r3336, %r3351, %r3287, 0x96;
	// end inline asm
	add.s32 	%r7353, %r7349, %r3383;
	// begin inline asm
	lop3.b32 %r3387, %r3340, %r3355, %r3291, 0x96;
	// end inline asm
	add.s32 	%r7354, %r7350, %r3387;
	// begin inline asm
	shf.l.wrap.b32 %r3391, %r3392, %r3392, %r7054;
	// end inline asm
	add.s32 	%r7355, %r7351, %r3391;
	// begin inline asm
	shf.l.wrap.b32 %r3395, %r3396, %r3396, %r7054;
	// end inline asm
	add.s32 	%r7356, %r7352, %r3395;
	// begin inline asm
	shf.l.wrap.b32 %r3399, %r3400, %r3400, %r7054;
	// end inline asm
	add.s32 	%r7357, %r7353, %r3399;
	// begin inline asm
	shf.l.wrap.b32 %r3403, %r3404, %r3404, %r7054;
	// end inline asm
	add.s32 	%r7358, %r7354, %r3403;
	add.s32 	%r3456, %r7355, 1859775393;
	add.s32 	%r3460, %r7356, 1859775393;
	add.s32 	%r3464, %r7357, 1859775393;
	add.s32 	%r3468, %r7358, 1859775393;
	// begin inline asm
	shf.l.wrap.b32 %r3407, %r3328, %r3328, %r7070;
	// end inline asm
	// begin inline asm
	shf.l.wrap.b32 %r3411, %r3332, %r3332, %r7070;
	// end inline asm
	// begin inline asm
	shf.l.wrap.b32 %r3415, %r3336, %r3336, %r7070;
	// end inline asm
	// begin inline asm
	shf.l.wrap.b32 %r3419, %r3340, %r3340, %r7070;
	// end inline asm
	xor.b32  	%r7359, %r7107, %r7099;
	xor.b32  	%r7360, %r7359, %r7131;
	xor.b32  	%r3425, %r7360, %r3231;
	xor.b32  	%r7361, %r7108, %r7100;
	xor.b32  	%r7362, %r7361, %r7132;
	xor.b32  	%r3429, %r7362, %r3235;
	xor.b32  	%r7363, %r7109, %r7101;
	xor.b32  	%r7364, %r7363, %r7133;
	xor.b32  	%r3433, %r7364, %r3239;
	xor.b32  	%r7365, %r7110, %r7102;
	xor.b32  	%r7366, %r7365, %r7134;
	xor.b32  	%r3437, %r7366, %r3243;
	// begin inline asm
	shf.l.wrap.b32 %r3423, %r3425, %r3425, %r7022;
	// end inline asm
	// begin inline asm
	shf.l.wrap.b32 %r3427, %r3429, %r3429, %r7022;
	// end inline asm
	// begin inline asm
	shf.l.wrap.b32 %r3431, %r3433, %r3433, %r7022;
	// end inline asm
	// begin inline asm
	shf.l.wrap.b32 %r3435, %r3437, %r3437, %r7022;
	// end inline asm
	add.s32 	%r7367, %r3279, %r3423;
	add.s32 	%r7368, %r3283, %r3427;
	add.s32 	%r7369, %r3287, %r3431;
	add.s32 	%r7370, %r3291, %r3435;
	// begin inline asm
	lop3.b32 %r3439, %r3392, %r3407, %r3343, 0x96;
	// end inline asm
	add.s32 	%r7371, %r7367, %r3439;
	// begin inline asm
	lop3.b32 %r3443, %r3396, %r3411, %r3347, 0x96;
	// end inline asm
	add.s32 	%r7372, %r7368, %r3443;
	// begin inline asm
	lop3.b32 %r3447, %r3400, %r3415, %r3351, 0x96;
	// end inline asm
	add.s32 	%r7373, %r7369, %r3447;
	// begin inline asm
	lop3.b32 %r3451, %r3404, %r3419, %r3355, 0x96;
	// end inline asm
	add.s32 	%r7374, %r7370, %r3451;
	// begin inline asm
	shf.l.wrap.b32 %r3455, %r3456, %r3456, %r7054;
	// end inline asm
	add.s32 	%r7375, %r7371, %r3455;
	// begin inline asm
	shf.l.wrap.b32 %r3459, %r3460, %r3460, %r7054;
	// end inline asm
	add.s32 	%r7376, %r7372, %r3459;
	// begin inline asm
	shf.l.wrap.b32 %r3463, %r3464, %r3464, %r7054;
	// end inline asm
	add.s32 	%r7377, %r7373, %r3463;
	// begin inline asm
	shf.l.wrap.b32 %r3467, %r3468, %r3468, %r7054;
	// end inline asm
	add.s32 	%r7378, %r7374, %r3467;
	add.s32 	%r3520, %r7375, 1859775393;
	add.s32 	%r3524, %r7376, 1859775393;
	add.s32 	%r3528, %r7377, 1859775393;
	add.s32 	%r3532, %r7378, 1859775393;
	// begin inline asm
	shf.l.wrap.b32 %r3471, %r3392, %r3392, %r7070;
	// end inline asm
	// begin inline asm
	shf.l.wrap.b32 %r3475, %r3396, %r3396, %r7070;
	// end inline asm
	// begin inline asm
	shf.l.wrap.b32 %r3479, %r3400, %r3400, %r7070;
	// end inline asm
	// begin inline asm
	shf.l.wrap.b32 %r3483, %r3404, %r3404, %r7070;
	// end inline asm
	xor.b32  	%r7379, %r7111, %r7103;
	xor.b32  	%r7380, %r7379, %r2975;
	xor.b32  	%r3489, %r7380, %r3295;
	xor.b32  	%r7381, %r7112, %r7104;
	xor.b32  	%r7382, %r7381, %r2979;
	xor.b32  	%r3493, %r7382, %r3299;
	xor.b32  	%r7383, %r7113, %r7105;
	xor.b32  	%r7384, %r7383, %r2983;
	xor.b32  	%r3497, %r7384, %r3303;
	xor.b32  	%r7385, %r7114, %r7106;
	xor.b32  	%r7386, %r7385, %r2987;
	xor.b32  	%r3501, %r7386, %r3307;
	// begin inline asm
	shf.l.wrap.b32 %r3487, %r3489, %r3489, %r7022;
	// end inline asm
	// begin inline asm
	shf.l.wrap.b32 %r3491, %r3493, %r3493, %r7022;
	// end inline asm
	// begin inline asm
	shf.l.wrap.b32 %r3495, %r3497, %r3497, %r7022;
	// end inline asm
	// begin inline asm
	shf.l.wrap.b32 %r3499, %r3501, %r3501, %r7022;
	// end inline asm
	add.s32 	%r7387, %r3343, %r3487;
	add.s32 	%r7388, %r3347, %r3491;
	add.s32 	%r7389, %r3351, %r3495;
	add.s32 	%r7390, %r3355, %r3499;
	// begin inline asm
	lop3.b32 %r3503, %r3456, %r3471, %r3407, 0x96;
	// end inline asm
	add.s32 	%r7391, %r7387, %r3503;
	// begin inline asm
	lop3.b32 %r3507, %r3460, %r3475, %r3411, 0x96;
	// end inline asm
	add.s32 	%r7392, %r7388, %r3507;
	// begin inline asm
	lop3.b32 %r3511, %r3464, %r3479, %r3415, 0x96;
	// end inline asm
	add.s32 	%r7393, %r7389, %r3511;
	// begin inline asm
	lop3.b32 %r3515, %r3468, %r3483, %r3419, 0x96;
	// end inline asm
	add.s32 	%r7394, %r7390, %r3515;
	// begin inline asm
	shf.l.wrap.b32 %r3519, %r3520, %r3520, %r7054;
	// end inline asm
	add.s32 	%r7395, %r7391, %r3519;
	// begin inline asm
	shf.l.wrap.b32 %r3523, %r3524, %r3524, %r7054;
	// end inline asm
	add.s32 	%r7396, %r7392, %r3523;
	// begin inline asm
	shf.l.wrap.b32 %r3527, %r3528, %r3528, %r7054;
	// end inline asm
	add.s32 	%r7397, %r7393, %r3527;
	// begin inline asm
	shf.l.wrap.b32 %r3531, %r3532, %r3532, %r7054;
	// end inline asm
	add.s32 	%r7398, %r7394, %r3531;
	add.s32 	%r3584, %r7395, 1859775393;
	add.s32 	%r3588, %r7396, 1859775393;
	add.s32 	%r3592, %r7397, 1859775393;
	add.s32 	%r3596, %r7398, 1859775393;
	// begin inline asm
	shf.l.wrap.b32 %r3535, %r3456, %r3456, %r7070;
	// end inline asm
	// begin inline asm
	shf.l.wrap.b32 %r3539, %r3460, %r3460, %r7070;
	// end inline asm
	// begin inline asm
	shf.l.wrap.b32 %r3543, %r3464, %r3464, %r7070;
	// end inline asm
	// begin inline asm
	shf.l.wrap.b32 %r3547, %r3468, %r3468, %r7070;
	// end inline asm
	xor.b32  	%r7399, %r7115, %r7107;
	xor.b32  	%r7400, %r7399, %r3039;
	xor.b32  	%r3553, %r7400, %r3359;
	xor.b32  	%r7401, %r7116, %r7108;
	xor.b32  	%r7402, %r7401, %r3043;
	xor.b32  	%r3557, %r7402, %r3363;
	xor.b32  	%r7403, %r7117, %r7109;
	xor.b32  	%r7404, %r7403, %r3047;
	xor.b32  	%r3561, %r7404, %r3367;
	xor.b32  	%r7405, %r7118, %r7110;
	xor.b32  	%r7406, %r7405, %r3051;
	xor.b32  	%r3565, %r7406, %r3371;
	// begin inline asm
	shf.l.wrap.b32 %r3551, %r3553, %r3553, %r7022;
	// end inline asm
	// begin inline asm
	shf.l.wrap.b32 %r3555, %r3557, %r3557, %r7022;
	// end inline asm
	// begin inline asm
	shf.l.wrap.b32 %r3559, %r3561, %r3561, %r7022;
	// end inline asm
	// begin inline asm
	shf.l.wrap.b32 %r3563, %r3565, %r3565, %r7022;
	// end inline asm
	add.s32 	%r7407, %r3407, %r3551;
	add.s32 	%r7408, %r3411, %r3555;
	add.s32 	%r7409, %r3415, %r3559;
	add.s32 	%r7410, %r3419, %r3563;
	// begin inline asm
	lop3.b32 %r3567, %r3520, %r3535, %r3471, 0x96;
	// end inline asm
	add.s32 	%r7411, %r7407, %r3567;
	// begin inline asm
	lop3.b32 %r3571, %r3524, %r3539, %r3475, 0x96;
	// end inline asm
	add.s32 	%r7412, %r7408, %r3571;
	// begin inline asm
	lop3.b32 %r3575, %r3528, %r3543, %r3479, 0x96;
	// end inline asm
	add.s32 	%r7413, %r7409, %r3575;
	// begin inline asm
	lop3.b32 %r3579, %r3532, %r3547, %r3483, 0x96;
	// end inline asm
	add.s32 	%r7414, %r7410, %r3579;
	// begin inline asm
	shf.l.wrap.b32 %r3583, %r3584, %r3584, %r7054;
	// end inline asm
	add.s32 	%r7415, %r7411, %r3583;
	// begin inline asm
	shf.l.wrap.b32 %r3587, %r3588, %r3588, %r7054;
	// end inline asm
	add.s32 	%r7416, %r7412, %r3587;
	// begin inline asm
	shf.l.wrap.b32 %r3591, %r3592, %r3592, %r7054;
	// end inline asm
	add.s32 	%r7417, %r7413, %r3591;
	// begin inline asm
	shf.l.wrap.b32 %r3595, %r3596, %r3596, %r7054;
	// end inline asm
	add.s32 	%r7418, %r7414, %r3595;
	add.s32 	%r3648, %r7415, 1859775393;
	add.s32 	%r3652, %r7416, 1859775393;
	add.s32 	%r3656, %r7417, 1859775393;
	add.s32 	%r3660, %r7418, 1859775393;
	// begin inline asm
	shf.l.wrap.b32 %r3599, %r3520, %r3520, %r7070;
	// end inline asm
	// begin inline asm
	shf.l.wrap.b32 %r3603, %r3524, %r3524, %r7070;
	// end inline asm
	// begin inline asm
	shf.l.wrap.b32 %r3607, %r3528, %r3528, %r7070;
	// end inline asm
	// begin inline asm
	shf.l.wrap.b32 %r3611, %r3532, %r3532, %r7070;
	// end inline asm
	xor.b32  	%r7419, %r7119, %r7111;
	xor.b32  	%r7420, %r7419, %r3103;
	xor.b32  	%r3617, %r7420, %r3423;
	xor.b32  	%r7421, %r7120, %r7112;
	xor.b32  	%r7422, %r7421, %r3107;
	xor.b32  	%r3621, %r7422, %r3427;
	xor.b32  	%r7423, %r7121, %r7113;
	xor.b32  	%r7424, %r7423, %r3111;
	xor.b32  	%r3625, %r7424, %r3431;
	xor.b32  	%r7425, %r7122, %r7114;
	xor.b32  	%r7426, %r7425, %r3115;
	xor.b32  	%r3629, %r7426, %r3435;
	// begin inline asm
	shf.l.wrap.b32 %r3615, %r3617, %r3617, %r7022;
	// end inline asm
	// begin inline asm
	shf.l.wrap.b32 %r3619, %r3621, %r3621, %r7022;
	// end inline asm
	// begin inline asm
	shf.l.wrap.b32 %r3623, %r3625, %r3625, %r7022;
	// end inline asm
	// begin inline asm
	shf.l.wrap.b32 %r3627, %r3629, %r3629, %r7022;
	// end inline asm
	add.s32 	%r7427, %r3471, %r3615;
	add.s32 	%r7428, %r3475, %r3619;
	add.s32 	%r7429, %r3479, %r3623;
	add.s32 	%r7430, %r3483, %r3627;
	// begin inline asm
	lop3.b32 %r3631, %r3584, %r3599, %r3535, 0x96;
	// end inline asm
	add.s32 	%r7431, %r7427, %r3631;
	// begin inline asm
	lop3.b32 %r3635, %r3588, %r3603, %r3539, 0x96;
	// end inline asm
	add.s32 	%r7432, %r7428, %r3635;
	// begin inline asm
	lop3.b32 %r3639, %r3592, %r3607, %r3543, 0x96;
	// end inline asm
	add.s32 	%r7433, %r7429, %r3639;
	// begin inline asm
	lop3.b32 %r3643, %r3596, %r3611, %r3547, 0x96;
	// end inline asm
	add.s32 	%r7434, %r7430, %r3643;
	// begin inline asm
	shf.l.wrap.b32 %r3647, %r3648, %r3648, %r7054;
	// end inline asm
	add.s32 	%r7435, %r7431, %r3647;
	// begin inline asm
	shf.l.wrap.b32 %r3651, %r3652, %r3652, %r7054;
	// end inline asm
	add.s32 	%r7436, %r7432, %r3651;
	// begin inline asm
	shf.l.wrap.b32 %r3655, %r3656, %r3656, %r7054;
	// end inline asm
	add.s32 	%r7437, %r7433, %r3655;
	// begin inline asm
	shf.l.wrap.b32 %r3659, %r3660, %r3660, %r7054;
	// end inline asm
	add.s32 	%r7438, %r7434, %r3659;
	add.s32 	%r3712, %r7435, 1859775393;
	add.s32 	%r3716, %r7436, 1859775393;
	add.s32 	%r3720, %r7437, 1859775393;
	add.s32 	%r3724, %r7438, 1859775393;
	// begin inline asm
	shf.l.wrap.b32 %r3663, %r3584, %r3584, %r7070;
	// end inline asm
	// begin inline asm
	shf.l.wrap.b32 %r3667, %r3588, %r3588, %r7070;
	// end inline asm
	// begin inline asm
	shf.l.wrap.b32 %r3671, %r3592, %r3592, %r7070;
	// end inline asm
	// begin inline asm
	shf.l.wrap.b32 %r3675, %r3596, %r3596, %r7070;
	// end inline asm
	xor.b32  	%r7439, %r7123, %r7115;
	xor.b32  	%r7440, %r7439, %r3167;
	xor.b32  	%r3681, %r7440, %r3487;
	xor.b32  	%r7441, %r7124, %r7116;
	xor.b32  	%r7442, %r7441, %r3171;
	xor.b32  	%r3685, %r7442, %r3491;
	xor.b32  	%r7443, %r7125, %r7117;
	xor.b32  	%r7444, %r7443, %r3175;
	xor.b32  	%r3689, %r7444, %r3495;
	xor.b32  	%r7445, %r7126, %r7118;
	xor.b32  	%r7446, %r7445, %r3179;
	xor.b32  	%r3693, %r7446, %r3499;
	// begin inline asm
	shf.l.wrap.b32 %r3679, %r3681, %r3681, %r7022;
	// end inline asm
	// begin inline asm
	shf.l.wrap.b32 %r3683, %r3685, %r3685, %r7022;
	// end inline asm
	// begin inline asm
	shf.l.wrap.b32 %r3687, %r3689, %r3689, %r7022;
	// end inline asm
	// begin inline asm
	shf.l.wrap.b32 %r3691, %r3693, %r3693, %r7022;
	// end inline asm
	add.s32 	%r7447, %r3535, %r3679;
	add.s32 	%r7448, %r3539, %r3683;
	add.s32 	%r7449, %r3543, %r3687;
	add.s32 	%r7450, %r3547, %r3691;
	// begin inline asm
	lop3.b32 %r3695, %r3648, %r3663, %r3599, 0x96;
	// end inline asm
	add.s32 	%r7451, %r7447, %r3695;
	// begin inline asm
	lop3.b32 %r3699, %r3652, %r3667, %r3603, 0x96;
	// end inline asm
	add.s32 	%r7452, %r7448, %r3699;
	// begin inline asm
	lop3.b32 %r3703, %r3656, %r3671, %r3607, 0x96;
	// end inline asm
	add.s32 	%r7453, %r7449, %r3703;
	// begin inline asm
	lop3.b32 %r3707, %r3660, %r3675, %r3611, 0x96;
	// end inline asm
	add.s32 	%r7454, %r7450, %r3707;
	// begin inline asm
	shf.l.wrap.b32 %r3711, %r3712, %r3712, %r7054;
	// end inline asm
	add.s32 	%r7455, %r7451, %r3711;
	// begin inline asm
	shf.l.wrap.b32 %r3715, %r3716, %r3716, %r7054;
	// end inline asm
	add.s32 	%r7456, %r7452, %r3715;
	// begin inline asm
	shf.l.wrap.b32 %r3719, %r3720, %r3720, %r7054;
	// end inline asm
	add.s32 	%r7457, %r7453, %r3719;
	// begin inline asm
	shf.l.wrap.b32 %r3723, %r3724, %r3724, %r7054;
	// end inline asm
	add.s32 	%r7458, %r7454, %r3723;
	add.s32 	%r3776, %r7455, 1859775393;
	add.s32 	%r3780, %r7456, 1859775393;
	add.s32 	%r3784, %r7457, 1859775393;
	add.s32 	%r3788, %r7458, 1859775393;
	// begin inline asm
	shf.l.wrap.b32 %r3727, %r3648, %r3648, %r7070;
	// end inline asm
	// begin inline asm
	shf.l.wrap.b32 %r3731, %r3652, %r3652, %r7070;
	// end inline asm
	// begin inline asm
	shf.l.wrap.b32 %r3735, %r3656, %r3656, %r7070;
	// end inline asm
	// begin inline asm
	shf.l.wrap.b32 %r3739, %r3660, %r3660, %r7070;
	// end inline asm
	xor.b32  	%r7459, %r7127, %r7119;
	xor.b32  	%r7460, %r7459, %r3231;
	xor.b32  	%r3745, %r7460, %r3551;
	xor.b32  	%r7461, %r7128, %r7120;
	xor.b32  	%r7462, %r7461, %r3235;
	xor.b32  	%r3749, %r7462, %r3555;
	xor.b32  	%r7463, %r7129, %r7121;
	xor.b32  	%r7464, %r7463, %r3239;
	xor.b32  	%r3753, %r7464, %r3559;
	xor.b32  	%r7465, %r7130, %r7122;
	xor.b32  	%r7466, %r7465, %r3243;
	xor.b32  	%r3757, %r7466, %r3563;
	// begin inline asm
	shf.l.wrap.b32 %r3743, %r3745, %r3745, %r7022;
	// end inline asm
	// begin inline asm
	shf.l.wrap.b32 %r3747, %r3749, %r3749, %r7022;
	// end inline asm
	// begin inline asm
	shf.l.wrap.b32 %r3751, %r3753, %r3753, %r7022;
	// end inline asm
	// begin inline asm
	shf.l.wrap.b32 %r3755, %r3757, %r3757, %r7022;
	// end inline asm
	add.s32 	%r7467, %r3599, %r3743;
	add.s32 	%r7468, %r3603, %r3747;
	add.s32 	%r7469, %r3607, %r3751;
	add.s32 	%r7470, %r3611, %r3755;
	// begin inline asm
	lop3.b32 %r3759, %r3712, %r3727, %r3663, 0x96;
	// end inline asm
	add.s32 	%r7471, %r7467, %r3759;
	// begin inline asm
	lop3.b32 %r3763, %r3716, %r3731, %r3667, 0x96;
	// end inline asm
	add.s32 	%r7472, %r7468, %r3763;
	// begin inline asm
	lop3.b32 %r3767, %r3720, %r3735, %r3671, 0x96;
	// end inline asm
	add.s32 	%r7473, %r7469, %r3767;
	// begin inline asm
	lop3.b32 %r3771, %r3724, %r3739, %r3675, 0x96;
	// end inline asm
	add.s32 	%r7474, %r7470, %r3771;
	// begin inline asm
	shf.l.wrap.b32 %r3775, %r3776, %r3776, %r7054;
	// end inline asm
	add.s32 	%r7475, %r7471, %r3775;
	// begin inline asm
	shf.l.wrap.b32 %r3779, %r3780, %r3780, %r7054;
	// end inline asm
	add.s32 	%r7476, %r7472, %r3779;
	// begin inline asm
	shf.l.wrap.b32 %r3783, %r3784, %r3784, %r7054;
	// end inline asm
	add.s32 	%r7477, %r7473, %r3783;
	// begin inline asm
	shf.l.wrap.b32 %r3787, %r3788, %r3788, %r7054;
	// end inline asm
	add.s32 	%r7478, %r7474, %r3787;
	add.s32 	%r3840, %r7475, 1859775393;
	add.s32 	%r3844, %r7476, 1859775393;
	add.s32 	%r3848, %r7477, 1859775393;
	add.s32 	%r3852, %r7478, 1859775393;
	// begin inline asm
	shf.l.wrap.b32 %r3791, %r3712, %r3712, %r7070;
	// end inline asm
	// begin inline asm
	shf.l.wrap.b32 %r3795, %r3716, %r3716, %r7070;
	// end inline asm
	// begin inline asm
	shf.l.wrap.b32 %r3799, %r3720, %r3720, %r7070;
	// end inline asm
	// begin inline asm
	shf.l.wrap.b32 %r3803, %r3724, %r3724, %r7070;
	// end inline asm
	xor.b32  	%r7479, %r7131, %r7123;
	xor.b32  	%r7480, %r7479, %r3295;
	xor.b32  	%r3809, %r7480, %r3615;
	xor.b32  	%r7481, %r7132, %r7124;
	xor.b32  	%r7482, %r7481, %r3299;
	xor.b32  	%r3813, %r7482, %r3619;
	xor.b32  	%r7483, %r7133, %r7125;
	xor.b32  	%r7484, %r7483, %r3303;
	xor.b32  	%r3817, %r7484, %r3623;
	xor.b32  	%r7485, %r7134, %r7126;
	xor.b32  	%r7486, %r7485, %r3307;
	xor.b32  	%r3821, %r7486, %r3627;
	// begin inline asm
	shf.l.wrap.b32 %r3807, %r3809, %r3809, %r7022;
	// end inline asm
	// begin inline asm
	shf.l.wrap.b32 %r3811, %r3813, %r3813, %r7022;
	// end inline asm
	// begin inline asm
	shf.l.wrap.b32 %r3815, %r3817, %r3817, %r7022;
	// end inline asm
	// begin inline asm
	shf.l.wrap.b32 %r3819, %r3821, %r3821, %r7022;
	// end inline asm
	add.s32 	%r7487, %r3663, %r3807;
	add.s32 	%r7488, %r3667, %r3811;
	add.s32 	%r7489, %r3671, %r3815;
	add.s32 	%r7490, %r3675, %r3819;
	// begin inline asm
	lop3.b32 %r3823, %r3776, %r3791, %r3727, 0x96;
	// end inline asm
	add.s32 	%r7491, %r7487, %r3823;
	// begin inline asm
	lop3.b32 %r3827, %r3780, %r3795, %r3731, 0x96;
	// end inline asm
	add.s32 	%r7492, %r7488, %r3827;
	// begin inline asm
	lop3.b32 %r3831, %r3784, %r3799, %r3735, 0x96;
	// end inline asm
	add.s32 	%r7493, %r7489, %r3831;
	// begin inline asm
	lop3.b32 %r3835, %r3788, %r3803, %r3739, 0x96;
	// end inline asm
	add.s32 	%r7494, %r7490, %r3835;
	// begin inline asm
	shf.l.wrap.b32 %r3839, %r3840, %r3840, %r7054;
	// end inline asm
	add.s32 	%r7495, %r7491, %r3839;
	// begin inline asm
	shf.l.wrap.b32 %r3843, %r3844, %r3844, %r7054;
	// end inline asm
	add.s32 	%r7496, %r7492, %r3843;
	// begin inline asm
	shf.l.wrap.b32 %r3847, %r3848, %r3848, %r7054;
	// end inline asm
	add.s32 	%r7497, %r7493, %r3847;
	// begin inline asm
	shf.l.wrap.b32 %r3851, %r3852, %r3852, %r7054;
	// end inline asm
	add.s32 	%r7498, %r7494, %r3851;
	add.s32 	%r3904, %r7495, 1859775393;
	add.s32 	%r3908, %r7496, 1859775393;
	add.s32 	%r3912, %r7497, 1859775393;
	add.s32 	%r3916, %r7498, 1859775393;
	// begin inline asm
	shf.l.wrap.b32 %r3855, %r3776, %r3776, %r7070;
	// end inline asm
	// begin inline asm
	shf.l.wrap.b32 %r3859, %r3780, %r3780, %r7070;
	// end inline asm
	// begin inline asm
	shf.l.wrap.b32 %r3863, %r3784, %r3784, %r7070;
	// end inline asm
	// begin inline asm
	shf.l.wrap.b32 %r3867, %r3788, %r3788, %r7070;
	// end inline asm
	xor.b32  	%r7499, %r2975, %r7127;
	xor.b32  	%r7500, %r7499, %r3359;
	xor.b32  	%r3873, %r7500, %r3679;
	xor.b32  	%r7501, %r2979, %r7128;
	xor.b32  	%r7502, %r7501, %r3363;
	xor.b32  	%r3877, %r7502, %r3683;
	xor.b32  	%r7503, %r2983, %r7129;
	xor.b32  	%r7504, %r7503, %r3367;
	xor.b32  	%r3881, %r7504, %r3687;
	xor.b32  	%r7505, %r2987, %r7130;
	xor.b32  	%r7506, %r7505, %r3371;
	xor.b32  	%r3885, %r7506, %r3691;
	// begin inline asm
	shf.l.wrap.b32 %r3871, %r3873, %r3873, %r7022;
	// end inline asm
	// begin inline asm
	shf.l.wrap.b32 %r3875, %r3877, %r3877, %r7022;
	// end inline asm
	// begin inline asm
	shf.l.wrap.b32 %r3879, %r3881, %r3881, %r7022;
	// end inline asm
	// begin inline asm
	shf.l.wrap.b32 %r3883, %r3885, %r3885, %r7022;
	// end inline asm
	add.s32 	%r7507, %r3727, %r3871;
	add.s32 	%r7508, %r3731, %r3875;
	add.s32 	%r7509, %r3735, %r3879;
	add.s32 	%r7510, %r3739, %r3883;
	// begin inline asm
	lop3.b32 %r3887, %r3840, %r3855, %r3791, 0x96;
	// end inline asm
	add.s32 	%r7511, %r7507, %r3887;
	// begin inline asm
	lop3.b32 %r3891, %r3844, %r3859, %r3795, 0x96;
	// end inline asm
	add.s32 	%r7512, %r7508, %r3891;
	// begin inline asm
	lop3.b32 %r3895, %r3848, %r3863, %r3799, 0x96;
	// end inline asm
	add.s32 	%r7513, %r7509, %r3895;
	// begin inline asm
	lop3.b32 %r3899, %r3852, %r3867, %r3803, 0x96;
	// end inline asm
	add.s32 	%r7514, %r7510, %r3899;
	// begin inline asm
	shf.l.wrap.b32 %r3903, %r3904, %r3904, %r7054;
	// end inline asm
	add.s32 	%r7515, %r7511, %r3903;
	// begin inline asm
	shf.l.wrap.b32 %r3907, %r3908, %r3908, %r7054;
	// end inline asm
	add.s32 	%r7516, %r7512, %r3907;
	// begin inline asm
	shf.l.wrap.b32 %r3911, %r3912, %r3912, %r7054;
	// end inline asm
	add.s32 	%r7517, %r7513, %r3911;
	// begin inline asm
	shf.l.wrap.b32 %r3915, %r3916, %r3916, %r7054;
	// end inline asm
	add.s32 	%r7518, %r7514, %r3915;
	add.s32 	%r3968, %r7515, 1859775393;
	add.s32 	%r3972, %r7516, 1859775393;
	add.s32 	%r3976, %r7517, 1859775393;
	add.s32 	%r3980, %r7518, 1859775393;
	// begin inline asm
	shf.l.wrap.b32 %r3919, %r3840, %r3840, %r7070;
	// end inline asm
	// begin inline asm
	shf.l.wrap.b32 %r3923, %r3844, %r3844, %r7070;
	// end inline asm
	// begin inline asm
	shf.l.wrap.b32 %r3927, %r3848, %r3848, %r7070;
	// end inline asm
	// begin inline asm
	shf.l.wrap.b32 %r3931, %r3852, %r3852, %r7070;
	// end inline asm
	xor.b32  	%r7519, %r3039, %r7131;
	xor.b32  	%r7520, %r7519, %r3423;
	xor.b32  	%r3937, %r7520, %r3743;
	xor.b32  	%r7521, %r3043, %r7132;
	xor.b32  	%r7522, %r7521, %r3427;
	xor.b32  	%r3941, %r7522, %r3747;
	xor.b32  	%r7523, %r3047, %r7133;
	xor.b32  	%r7524, %r7523, %r3431;
	xor.b32  	%r3945, %r7524, %r3751;
	xor.b32  	%r7525, %r3051, %r7134;
	xor.b32  	%r7526, %r7525, %r3435;
	xor.b32  	%r3949, %r7526, %r3755;
	// begin inline asm
	shf.l.wrap.b32 %r3935, %r3937, %r3937, %r7022;
	// end inline asm
	// begin inline asm
	shf.l.wrap.b32 %r3939, %r3941, %r3941, %r7022;
	// end inline asm
	// begin inline asm
	shf.l.wrap.b32 %r3943, %r3945, %r3945, %r7022;
	// end inline asm
	// begin inline asm
	shf.l.wrap.b32 %r3947, %r3949, %r3949, %r7022;
	// end inline asm
	add.s32 	%r7527, %r3791, %r3935;
	add.s32 	%r7528, %r3795, %r3939;
	add.s32 	%r7529, %r3799, %r3943;
	add.s32 	%r7530, %r3803, %r3947;
	// begin inline asm
	lop3.b32 %r3951, %r3904, %r3919, %r3855, 0x96;
	// end inline asm
	add.s32 	%r7531, %r7527, %r3951;
	// begin inline asm
	lop3.b32 %r3955, %r3908, %r3923, %r3859, 0x96;
	// end inline asm
	add.s32 	%r7532, %r7528, %r3955;
	// begin inline asm
	lop3.b32 %r3959, %r3912, %r3927, %r3863, 0x96;
	// end inline asm
	add.s32 	%r7533, %r7529, %r3959;
	// begin inline asm
	lop3.b32 %r3963, %r3916, %r3931, %r3867, 0x96;
	// end inline asm
	add.s32 	%r7534, %r7530, %r3963;
	// begin inline asm
	shf.l.wrap.b32 %r3967, %r3968, %r3968, %r7054;
	// end inline asm
	add.s32 	%r7535, %r7531, %r3967;
	// begin inline asm
	shf.l.wrap.b32 %r3971, %r3972, %r3972, %r7054;
	// end inline asm
	add.s32 	%r7536, %r7532, %r3971;
	// begin inline asm
	shf.l.wrap.b32 %r3975, %r3976, %r3976, %r7054;
	// end inline asm
	add.s32 	%r7537, %r7533, %r3975;
	// begin inline asm
	shf.l.wrap.b32 %r3979, %r3980, %r3980, %r7054;
	// end inline asm
	add.s32 	%r7538, %r7534, %r3979;
	add.s32 	%r4032, %r7535, 1859775393;
	add.s32 	%r4036, %r7536, 1859775393;
	add.s32 	%r4040, %r7537, 1859775393;
	add.s32 	%r4044, %r7538, 1859775393;
	// begin inline asm
	shf.l.wrap.b32 %r3983, %r3904, %r3904, %r7070;
	// end inline asm
	// begin inline asm
	shf.l.wrap.b32 %r3987, %r3908, %r3908, %r7070;
	// end inline asm
	// begin inline asm
	shf.l.wrap.b32 %r3991, %r3912, %r3912, %r7070;
	// end inline asm
	// begin inline asm
	shf.l.wrap.b32 %r3995, %r3916, %r3916, %r7070;
	// end inline asm
	xor.b32  	%r7539, %r3103, %r2975;
	xor.b32  	%r7540, %r7539, %r3487;
	xor.b32  	%r4001, %r7540, %r3807;
	xor.b32  	%r7541, %r3107, %r2979;
	xor.b32  	%r7542, %r7541, %r3491;
	xor.b32  	%r4005, %r7542, %r3811;
	xor.b32  	%r7543, %r3111, %r2983;
	xor.b32  	%r7544, %r7543, %r3495;
	xor.b32  	%r4009, %r7544, %r3815;
	xor.b32  	%r7545, %r3115, %r2987;
	xor.b32  	%r7546, %r7545, %r3499;
	xor.b32  	%r4013, %r7546, %r3819;
	// begin inline asm
	shf.l.wrap.b32 %r3999, %r4001, %r4001, %r7022;
	// end inline asm
	// begin inline asm
	shf.l.wrap.b32 %r4003, %r4005, %r4005, %r7022;
	// end inline asm
	// begin inline asm
	shf.l.wrap.b32 %r4007, %r4009, %r4009, %r7022;
	// end inline asm
	// begin inline asm
	shf.l.wrap.b32 %r4011, %r4013, %r4013, %r7022;
	// end inline asm
	add.s32 	%r7547, %r3855, %r3999;
	add.s32 	%r7548, %r3859, %r4003;
	add.s32 	%r7549, %r3863, %r4007;
	add.s32 	%r7550, %r3867, %r4011;
	// begin inline asm
	lop3.b32 %r4015, %r3968, %r3983, %r3919, 0x96;
	// end inline asm
	add.s32 	%r7551, %r7547, %r4015;
	// begin inline asm
	lop3.b32 %r4019, %r3972, %r3987, %r3923, 0x96;
	// end inline asm
	add.s32 	%r7552, %r7548, %r4019;
	// begin inline asm
	lop3.b32 %r4023, %r3976, %r3991, %r3927, 0x96;
	// end inline asm
	add.s32 	%r7553, %r7549, %r4023;
	// begin inline asm
	lop3.b32 %r4027, %r3980, %r3995, %r3931, 0x96;
	// end inline asm
	add.s32 	%r7554, %r7550, %r4027;
	// begin inline asm
	shf.l.wrap.b32 %r4031, %r4032, %r4032, %r7054;
	// end inline asm
	add.s32 	%r7555, %r7551, %r4031;
	// begin inline asm
	shf.l.wrap.b32 %r4035, %r4036, %r4036, %r7054;
	// end inline asm
	add.s32 	%r7556, %r7552, %r4035;
	// begin inline asm
	shf.l.wrap.b32 %r4039, %r4040, %r4040, %r7054;
	// end inline asm
	add.s32 	%r7557, %r7553, %r4039;
	// begin inline asm
	shf.l.wrap.b32 %r4043, %r4044, %r4044, %r7054;
	// end inline asm
	add.s32 	%r7558, %r7554, %r4043;
	add.s32 	%r4096, %r7555, 1859775393;
	add.s32 	%r4100, %r7556, 1859775393;
	add.s32 	%r4104, %r7557, 1859775393;
	add.s32 	%r4108, %r7558, 1859775393;
	// begin inline asm
	shf.l.wrap.b32 %r4047, %r3968, %r3968, %r7070;
	// end inline asm
	// begin inline asm
	shf.l.wrap.b32 %r4051, %r3972, %r3972, %r7070;
	// end inline asm
	// begin inline asm
	shf.l.wrap.b32 %r4055, %r3976, %r3976, %r7070;
	// end inline asm
	// begin inline asm
	shf.l.wrap.b32 %r4059, %r3980, %r3980, %r7070;
	// end inline asm
	xor.b32  	%r7559, %r3167, %r3039;
	xor.b32  	%r7560, %r7559, %r3551;
	xor.b32  	%r4065, %r7560, %r3871;
	xor.b32  	%r7561, %r3171, %r3043;
	xor.b32  	%r7562, %r7561, %r3555;
	xor.b32  	%r4069, %r7562, %r3875;
	xor.b32  	%r7563, %r3175, %r3047;
	xor.b32  	%r7564, %r7563, %r3559;
	xor.b32  	%r4073, %r7564, %r3879;
	xor.b32  	%r7565, %r3179, %r3051;
	xor.b32  	%r7566, %r7565, %r3563;
	xor.b32  	%r4077, %r7566, %r3883;
	// begin inline asm
	shf.l.wrap.b32 %r4063, %r4065, %r4065, %r7022;
	// end inline asm
	// begin inline asm
	shf.l.wrap.b32 %r4067, %r4069, %r4069, %r7022;
	// end inline asm
	// begin inline asm
	shf.l.wrap.b32 %r4071, %r4073, %r4073, %r7022;
	// end inline asm
	// begin inline asm
	shf.l.wrap.b32 %r4075, %r4077, %r4077, %r7022;
	// end inline asm
	add.s32 	%r7567, %r3919, %r4063;
	add.s32 	%r7568, %r3923, %r4067;
	add.s32 	%r7569, %r3927, %r4071;
	add.s32 	%r7570, %r3931, %r4075;
	// begin inline asm
	lop3.b32 %r4079, %r4032, %r4047, %r3983, 0x96;
	// end inline asm
	add.s32 	%r7571, %r7567, %r4079;
	// begin inline asm
	lop3.b32 %r4083, %r4036, %r4051, %r3987, 0x96;
	// end inline asm
	add.s32 	%r7572, %r7568, %r4083;
	// begin inline asm
	lop3.b32 %r4087, %r4040, %r4055, %r3991, 0x96;
	// end inline asm
	add.s32 	%r7573, %r7569, %r4087;
	// begin inline asm
	lop3.b32 %r4091, %r4044, %r4059, %r3995, 0x96;
	// end inline asm
	add.s32 	%r7574, %r7570, %r4091;
	// begin inline asm
	shf.l.wrap.b32 %r4095, %r4096, %r4096, %r7054;
	// end inline asm
	add.s32 	%r7575, %r7571, %r4095;
	// begin inline asm
	shf.l.wrap.b32 %r4099, %r4100, %r4100, %r7054;
	// end inline asm
	add.s32 	%r7576, %r7572, %r4099;
	// begin inline asm
	shf.l.wrap.b32 %r4103, %r4104, %r4104, %r7054;
	// end inline asm
	add.s32 	%r7577, %r7573, %r4103;
	// begin inline asm
	shf.l.wrap.b32 %r4107, %r4108, %r4108, %r7054;
	// end inline asm
	add.s32 	%r7578, %r7574, %r4107;
	add.s32 	%r4160, %r7575, 1859775393;
	add.s32 	%r4164, %r7576, 1859775393;
	add.s32 	%r4168, %r7577, 1859775393;
	add.s32 	%r4172, %r7578, 1859775393;
	// begin inline asm
	shf.l.wrap.b32 %r4111, %r4032, %r4032, %r7070;
	// end inline asm
	// begin inline asm
	shf.l.wrap.b32 %r4115, %r4036, %r4036, %r7070;
	// end inline asm
	// begin inline asm
	shf.l.wrap.b32 %r4119, %r4040, %r4040, %r7070;
	// end inline asm
	// begin inline asm
	shf.l.wrap.b32 %r4123, %r4044, %r4044, %r7070;
	// end inline asm
	xor.b32  	%r7579, %r3231, %r3103;
	xor.b32  	%r7580, %r7579, %r3615;
	xor.b32  	%r4129, %r7580, %r3935;
	xor.b32  	%r7581, %r3235, %r3107;
	xor.b32  	%r7582, %r7581, %r3619;
	xor.b32  	%r4133, %r7582, %r3939;
	xor.b32  	%r7583, %r3239, %r3111;
	xor.b32  	%r7584, %r7583, %r3623;
	xor.b32  	%r4137, %r7584, %r3943;
	xor.b32  	%r7585, %r3243, %r3115;
	xor.b32  	%r7586, %r7585, %r3627;
	xor.b32  	%r4141, %r7586, %r3947;
	// begin inline asm
	shf.l.wrap.b32 %r4127, %r4129, %r4129, %r7022;
	// end inline asm
	// begin inline asm
	shf.l.wrap.b32 %r4131, %r4133, %r4133, %r7022;
	// end inline asm
	// begin inline asm
	shf.l.wrap.b32 %r4135, %r4137, %r4137, %r7022;
	// end inline asm
	// begin inline asm
	shf.l.wrap.b32 %r4139, %r4141, %r4141, %r7022;
	// end inline asm
	add.s32 	%r7587, %r3983, %r4127;
	add.s32 	%r7588, %r3987, %r4131;
	add.s32 	%r7589, %r3991, %r4135;
	add.s32 	%r7590, %r3995, %r4139;
	// begin inline asm
	lop3.b32 %r4143, %r4096, %r4111, %r4047, 0x96;
	// end inline asm
	add.s32 	%r7591, %r7587, %r4143;
	// begin inline asm
	lop3.b32 %r4147, %r4100, %r4115, %r4051, 0x96;
	// end inline asm
	add.s32 	%r7592, %r7588, %r4147;
	// begin inline asm
	lop3.b32 %r4151, %r4104, %r4119, %r4055, 0x96;
	// end inline asm
	add.s32 	%r7593, %r7589, %r4151;
	// begin inline asm
	lop3.b32 %r4155, %r4108, %r4123, %r4059, 0x96;
	// end inline asm
	add.s32 	%r7594, %r7590, %r4155;
	// begin inline asm
	shf.l.wrap.b32 %r4159, %r4160, %r4160, %r7054;
	// end inline asm
	add.s32 	%r7595, %r7591, %r4159;
	// begin inline asm
	shf.l.wrap.b32 %r4163, %r4164, %r4164, %r7054;
	// end inline asm
	add.s32 	%r7596, %r7592, %r4163;
	// begin inline asm
	shf.l.wrap.b32 %r4167, %r4168, %r4168, %r7054;
	// end inline asm
	add.s32 	%r7597, %r7593, %r4167;
	// begin inline asm
	shf.l.wrap.b32 %r4171, %r4172, %r4172, %r7054;
	// end inline asm
	add.s32 	%r7598, %r7594, %r4171;
	add.s32 	%r4224, %r7595, 1859775393;
	add.s32 	%r4228, %r7596, 1859775393;
	add.s32 	%r4232, %r7597, 1859775393;
	add.s32 	%r4236, %r7598, 1859775393;
	// begin inline asm
	shf.l.wrap.b32 %r4175, %r4096, %r4096, %r7070;
	// end inline asm
	// begin inline asm
	shf.l.wrap.b32 %r4179, %r4100, %r4100, %r7070;
	// end inline asm
	// begin inline asm
	shf.l.wrap.b32 %r4183, %r4104, %r4104, %r7070;
	// end inline asm
	// begin inline asm
	shf.l.wrap.b32 %r4187, %r4108, %r4108, %r7070;
	// end inline asm
	xor.b32  	%r7599, %r3295, %r3167;
	xor.b32  	%r7600, %r7599, %r3679;
	xor.b32  	%r4193, %r7600, %r3999;
	xor.b32  	%r7601, %r3299, %r3171;
	xor.b32  	%r7602, %r7601, %r3683;
	xor.b32  	%r4197, %r7602, %r4003;
	xor.b32  	%r7603, %r3303, %r3175;
	xor.b32  	%r7604, %r7603, %r3687;
	xor.b32  	%r4201, %r7604, %r4007;
	xor.b32  	%r7605, %r3307, %r3179;
	xor.b32  	%r7606, %r7605, %r3691;
	xor.b32  	%r4205, %r7606, %r4011;
	// begin inline asm
	shf.l.wrap.b32 %r4191, %r4193, %r4193, %r7022;
	// end inline asm
	// begin inline asm
	shf.l.wrap.b32 %r4195, %r4197, %r4197, %r7022;
	// end inline asm
	// begin inline asm
	shf.l.wrap.b32 %r4199, %r4201, %r4201, %r7022;
	// end inline asm
	// begin inline asm
	shf.l.wrap.b32 %r4203, %r4205, %r4205, %r7022;
	// end inline asm
	add.s32 	%r7607, %r4047, %r4191;
	add.s32 	%r7608, %r4051, %r4195;
	add.s32 	%r7609, %r4055, %r4199;
	add.s32 	%r7610, %r4059, %r4203;
	// begin inline asm
	lop3.b32 %r4207, %r4160, %r4175, %r4111, 0x96;
	// end inline asm
	add.s32 	%r7611, %r7607, %r4207;
	// begin inline asm
	lop3.b32 %r4211, %r4164, %r4179, %r4115, 0x96;
	// end inline asm
	add.s32 	%r7612, %r7608, %r4211;
	// begin inline asm
	lop3.b32 %r4215, %r4168, %r4183, %r4119, 0x96;
	// end inline asm
	add.s32 	%r7613, %r7609, %r4215;
	// begin inline asm
	lop3.b32 %r4219, %r4172, %r4187, %r4123, 0x96;
	// end inline asm
	add.s32 	%r7614, %r7610, %r4219;
	// begin inline asm
	shf.l.wrap.b32 %r4223, %r4224, %r4224, %r7054;
	// end inline asm
	add.s32 	%r7615, %r7611, %r4223;
	// begin inline asm
	shf.l.wrap.b32 %r4227, %r4228, %r4228, %r7054;
	// end inline asm
	add.s32 	%r7616, %r7612, %r4227;
	// begin inline asm
	shf.l.wrap.b32 %r4231, %r4232, %r4232, %r7054;
	// end inline asm
	add.s32 	%r7617, %r7613, %r4231;
	// begin inline asm
	shf.l.wrap.b32 %r4235, %r4236, %r4236, %r7054;
	// end inline asm
	add.s32 	%r7618, %r7614, %r4235;
	add.s32 	%r4288, %r7615, 1859775393;
	add.s32 	%r4292, %r7616, 1859775393;
	add.s32 	%r4296, %r7617, 1859775393;
	add.s32 	%r4300, %r7618, 1859775393;
	// begin inline asm
	shf.l.wrap.b32 %r4239, %r4160, %r4160, %r7070;
	// end inline asm
	// begin inline asm
	shf.l.wrap.b32 %r4243, %r4164, %r4164, %r7070;
	// end inline asm
	// begin inline asm
	shf.l.wrap.b32 %r4247, %r4168, %r4168, %r7070;
	// end inline asm
	// begin inline asm
	shf.l.wrap.b32 %r4251, %r4172, %r4172, %r7070;
	// end inline asm
	xor.b32  	%r7619, %r3359, %r3231;
	xor.b32  	%r7620, %r7619, %r3743;
	xor.b32  	%r4257, %r7620, %r4063;
	xor.b32  	%r7621, %r3363, %r3235;
	xor.b32  	%r7622, %r7621, %r3747;
	xor.b32  	%r4261, %r7622, %r4067;
	xor.b32  	%r7623, %r3367, %r3239;
	xor.b32  	%r7624, %r7623, %r3751;
	xor.b32  	%r4265, %r7624, %r4071;
	xor.b32  	%r7625, %r3371, %r3243;
	xor.b32  	%r7626, %r7625, %r3755;
	xor.b32  	%r4269, %r7626, %r4075;
	// begin inline asm
	shf.l.wrap.b32 %r4255, %r4257, %r4257, %r7022;
	// end inline asm
	// begin inline asm
	shf.l.wrap.b32 %r4259, %r4261, %r4261, %r7022;
	// end inline asm
	// begin inline asm
	shf.l.wrap.b32 %r4263, %r4265, %r4265, %r7022;
	// end inline asm
	// begin inline asm
	shf.l.wrap.b32 %r4267, %r4269, %r4269, %r7022;
	// end inline asm
	add.s32 	%r7627, %r4111, %r4255;
	add.s32 	%r7628, %r4115, %r4259;
	add.s32 	%r7629, %r4119, %r4263;
	add.s32 	%r7630, %r4123, %r4267;
	// begin inline asm
	lop3.b32 %r4271, %r4224, %r4239, %r4175, 0x96;
	// end inline asm
	add.s32 	%r7631, %r7627, %r4271;
	// begin inline asm
	lop3.b32 %r4275, %r4228, %r4243, %r4179, 0x96;
	// end inline asm
	add.s32 	%r7632, %r7628, %r4275;
	// begin inline asm
	lop3.b32 %r4279, %r4232, %r4247, %r4183, 0x96;
	// end inline asm
	add.s32 	%r7633, %r7629, %r4279;
	// begin inline asm
	lop3.b32 %r4283, %r4236, %r4251, %r4187, 0x96;
	// end inline asm
	add.s32 	%r7634, %r7630, %r4283;
	// begin inline asm
	shf.l.wrap.b32 %r4287, %r4288, %r4288, %r7054;
	// end inline asm
	add.s32 	%r7635, %r7631, %r4287;
	// begin inline asm
	shf.l.wrap.b32 %r4291, %r4292, %r4292, %r7054;
	// end inline asm
	add.s32 	%r7636, %r7632, %r4291;
	// begin inline asm
	shf.l.wrap.b32 %r4295, %r4296, %r4296, %r7054;
	// end inline asm
	add.s32 	%r7637, %r7633, %r4295;
	// begin inline asm
	shf.l.wrap.b32 %r4299, %r4300, %r4300, %r7054;
	// end inline asm
	add.s32 	%r7638, %r7634, %r4299;
	add.s32 	%r4352, %r7635, 1859775393;
	add.s32 	%r4356, %r7636, 1859775393;
	add.s32 	%r4360, %r7637, 1859775393;
	add.s32 	%r4364, %r7638, 1859775393;
	// begin inline asm
	shf.l.wrap.b32 %r4303, %r4224, %r4224, %r7070;
	// end inline asm
	// begin inline asm
	shf.l.wrap.b32 %r4307, %r4228, %r4228, %r7070;
	// end inline asm
	// begin inline asm
	shf.l.wrap.b32 %r4311, %r4232, %r4232, %r7070;
	// end inline asm
	// begin inline asm
	shf.l.wrap.b32 %r4315, %r4236, %r4236, %r7070;
	// end inline asm
	xor.b32  	%r7639, %r3423, %r3295;
	xor.b32  	%r7640, %r7639, %r3807;
	xor.b32  	%r4321, %r7640, %r4127;
	xor.b32  	%r7641, %r3427, %r3299;
	xor.b32  	%r7642, %r7641, %r3811;
	xor.b32  	%r4325, %r7642, %r4131;
	xor.b32  	%r7643, %r3431, %r3303;
	xor.b32  	%r7644, %r7643, %r3815;
	xor.b32  	%r4329, %r7644, %r4135;
	xor.b32  	%r7645, %r3435, %r3307;
	xor.b32  	%r7646, %r7645, %r3819;
	xor.b32  	%r4333, %r7646, %r4139;
	// begin inline asm
	shf.l.wrap.b32 %r4319, %r4321, %r4321, %r7022;
	// end inline asm
	// begin inline asm
	shf.l.wrap.b32 %r4323, %r4325, %r4325, %r7022;
	// end inline asm
	// begin inline asm
	shf.l.wrap.b32 %r4327, %r4329, %r4329, %r7022;
	// end inline asm
	// begin inline asm
	shf.l.wrap.b32 %r4331, %r4333, %r4333, %r7022;
	// end inline asm
	add.s32 	%r7647, %r4175, %r4319;
	add.s32 	%r7648, %r4179, %r4323;
	add.s32 	%r7649, %r4183, %r4327;
	add.s32 	%r7650, %r4187, %r4331;
	// begin inline asm
	lop3.b32 %r4335, %r4288, %r4303, %r4239, 0x96;
	// end inline asm
	add.s32 	%r7651, %r7647, %r4335;
	// begin inline asm
	lop3.b32 %r4339, %r4292, %r4307, %r4243, 0x96;
	// end inline asm
	add.s32 	%r7652, %r7648, %r4339;
	// begin inline asm
	lop3.b32 %r4343, %r4296, %r4311, %r4247, 0x96;
	// end inline asm
	add.s32 	%r7653, %r7649, %r4343;
	// begin inline asm
	lop3.b32 %r4347, %r4300, %r4315, %r4251, 0x96;
	// end inline asm
	add.s32 	%r7654, %r7650, %r4347;
	// begin inline asm
	shf.l.wrap.b32 %r4351, %r4352, %r4352, %r7054;
	// end inline asm
	add.s32 	%r7655, %r7651, %r4351;
	// begin inline asm
	shf.l.wrap.b32 %r4355, %r4356, %r4356, %r7054;
	// end inline asm
	add.s32 	%r7656, %r7652, %r4355;
	// begin inline asm
	shf.l.wrap.b32 %r4359, %r4360, %r4360, %r7054;
	// end inline asm
	add.s32 	%r7657, %r7653, %r4359;
	// begin inline asm
	shf.l.wrap.b32 %r4363, %r4364, %r4364, %r7054;
	// end inline asm
	add.s32 	%r7658, %r7654, %r4363;
	add.s32 	%r4416, %r7655, 1859775393;
	add.s32 	%r4420, %r7656, 1859775393;
	add.s32 	%r4424, %r7657, 1859775393;
	add.s32 	%r4428, %r7658, 1859775393;
	// begin inline asm
	shf.l.wrap.b32 %r4367, %r4288, %r4288, %r7070;
	// end inline asm
	// begin inline asm
	shf.l.wrap.b32 %r4371, %r4292, %r4292, %r7070;
	// end inline asm
	// begin inline asm
	shf.l.wrap.b32 %r4375, %r4296, %r4296, %r7070;
	// end inline asm
	// begin inline asm
	shf.l.wrap.b32 %r4379, %r4300, %r4300, %r7070;
	// end inline asm
	xor.b32  	%r7659, %r3487, %r3359;
	xor.b32  	%r7660, %r7659, %r3871;
	xor.b32  	%r4385, %r7660, %r4191;
	xor.b32  	%r7661, %r3491, %r3363;
	xor.b32  	%r7662, %r7661, %r3875;
	xor.b32  	%r4389, %r7662, %r4195;
	xor.b32  	%r7663, %r3495, %r3367;
	xor.b32  	%r7664, %r7663, %r3879;
	xor.b32  	%r4393, %r7664, %r4199;
	xor.b32  	%r7665, %r3499, %r3371;
	xor.b32  	%r7666, %r7665, %r3883;
	xor.b32  	%r4397, %r7666, %r4203;
	// begin inline asm
	shf.l.wrap.b32 %r4383, %r4385, %r4385, %r7022;
	// end inline asm
	// begin inline asm
	shf.l.wrap.b32 %r4387, %r4389, %r4389, %r7022;
	// end inline asm
	// begin inline asm
	shf.l.wrap.b32 %r4391, %r4393, %r4393, %r7022;
	// end inline asm
	// begin inline asm
	shf.l.wrap.b32 %r4395, %r4397, %r4397, %r7022;
	// end inline asm
	add.s32 	%r7667, %r4239, %r4383;
	add.s32 	%r7668, %r4243, %r4387;
	add.s32 	%r7669, %r4247, %r4391;
	add.s32 	%r7670, %r4251, %r4395;
	// begin inline asm
	lop3.b32 %r4399, %r4352, %r4367, %r4303, 0x96;
	// end inline asm
	add.s32 	%r7671, %r7667, %r4399;
	// begin inline asm
	lop3.b32 %r4403, %r4356, %r4371, %r4307, 0x96;
	// end inline asm
	add.s32 	%r7672, %r7668, %r4403;
	// begin inline asm
	lop3.b32 %r4407, %r4360, %r4375, %r4311, 0x96;
	// end inline asm
	add.s32 	%r7673, %r7669, %r4407;
	// begin inline asm
	lop3.b32 %r4411, %r4364, %r4379, %r4315, 0x96;
	// end inline asm
	add.s32 	%r7674, %r7670, %r4411;
	// begin inline asm
	shf.l.wrap.b32 %r4415, %r4416, %r4416, %r7054;
	// end inline asm
	add.s32 	%r7675, %r7671, %r4415;
	// begin inline asm
	shf.l.wrap.b32 %r4419, %r4420, %r4420, %r7054;
	// end inline asm
	add.s32 	%r7676, %r7672, %r4419;
	// begin inline asm
	shf.l.wrap.b32 %r4423, %r4424, %r4424, %r7054;
	// end inline asm
	add.s32 	%r7677, %r7673, %r4423;
	// begin inline asm
	shf.l.wrap.b32 %r4427, %r4428, %r4428, %r7054;
	// end inline asm
	add.s32 	%r7678, %r7674, %r4427;
	add.s32 	%r4480, %r7675, 1859775393;
	add.s32 	%r4484, %r7676, 1859775393;
	add.s32 	%r4488, %r7677, 1859775393;
	add.s32 	%r4492, %r7678, 1859775393;
	// begin inline asm
	shf.l.wrap.b32 %r4431, %r4352, %r4352, %r7070;
	// end inline asm
	// begin inline asm
	shf.l.wrap.b32 %r4435, %r4356, %r4356, %r7070;
	// end inline asm
	// begin inline asm
	shf.l.wrap.b32 %r4439, %r4360, %r4360, %r7070;
	// end inline asm
	// begin inline asm
	shf.l.wrap.b32 %r4443, %r4364, %r4364, %r7070;
	// end inline asm
	xor.b32  	%r7679, %r3551, %r3423;
	xor.b32  	%r7680, %r7679, %r3935;
	xor.b32  	%r4449, %r7680, %r4255;
	xor.b32  	%r7681, %r3555, %r3427;
	xor.b32  	%r7682, %r7681, %r3939;
	xor.b32  	%r4453, %r7682, %r4259;
	xor.b32  	%r7683, %r3559, %r3431;
	xor.b32  	%r7684, %r7683, %r3943;
	xor.b32  	%r4457, %r7684, %r4263;
	xor.b32  	%r7685, %r3563, %r3435;
	xor.b32  	%r7686, %r7685, %r3947;
	xor.b32  	%r4461, %r7686, %r4267;
	// begin inline asm
	shf.l.wrap.b32 %r4447, %r4449, %r4449, %r7022;
	// end inline asm
	// begin inline asm
	shf.l.wrap.b32 %r4451, %r4453, %r4453, %r7022;
	// end inline asm
	// begin inline asm
	shf.l.wrap.b32 %r4455, %r4457, %r4457, %r7022;
	// end inline asm
	// begin inline asm
	shf.l.wrap.b32 %r4459, %r4461, %r4461, %r7022;
	// end inline asm
	add.s32 	%r7687, %r4303, %r4447;
	add.s32 	%r7688, %r4307, %r4451;
	add.s32 	%r7689, %r4311, %r4455;
	add.s32 	%r7690, %r4315, %r4459;
	// begin inline asm
	lop3.b32 %r4463, %r4416, %r4431, %r4367, 0x96;
	// end inline asm
	add.s32 	%r7691, %r7687, %r4463;
	// begin inline asm
	lop3.b32 %r4467, %r4420, %r4435, %r4371, 0x96;
	// end inline asm
	add.s32 	%r7692, %r7688, %r4467;
	// begin inline asm
	lop3.b32 %r4471, %r4424, %r4439, %r4375, 0x96;
	// end inline asm
	add.s32 	%r7693, %r7689, %r4471;
	// begin inline asm
	lop3.b32 %r4475, %r4428, %r4443, %r4379, 0x96;
	// end inline asm
	add.s32 	%r7694, %r7690, %r4475;
	// begin inline asm
	shf.l.wrap.b32 %r4479, %r4480, %r4480, %r7054;
	// end inline asm
	add.s32 	%r7695, %r7691, %r4479;
	// begin inline asm
	shf.l.wrap.b32 %r4483, %r4484, %r4484, %r7054;
	// end inline asm
	add.s32 	%r7696, %r7692, %r4483;
	// begin inline asm
	shf.l.wrap.b32 %r4487, %r4488, %r4488, %r7054;
	// end inline asm
	add.s32 	%r7697, %r7693, %r4487;
	// begin inline asm
	shf.l.wrap.b32 %r4491, %r4492, %r4492, %r7054;
	// end inline asm
	add.s32 	%r7698, %r7694, %r4491;
	add.s32 	%r4544, %r7695, 1859775393;
	add.s32 	%r4548, %r7696, 1859775393;
	add.s32 	%r4552, %r7697, 1859775393;
	add.s32 	%r4556, %r7698, 1859775393;
	// begin inline asm
	shf.l.wrap.b32 %r4495, %r4416, %r4416, %r7070;
	// end inline asm
	// begin inline asm
	shf.l.wrap.b32 %r4499, %r4420, %r4420, %r7070;
	// end inline asm
	// begin inline asm
	shf.l.wrap.b32 %r4503, %r4424, %r4424, %r7070;
	// end inline asm
	// begin inline asm
	shf.l.wrap.b32 %r4507, %r4428, %r4428, %r7070;
	// end inline asm
	xor.b32  	%r7699, %r3615, %r3487;
	xor.b32  	%r7700, %r7699, %r3999;
	xor.b32  	%r4513, %r7700, %r4319;
	xor.b32  	%r7701, %r3619, %r3491;
	xor.b32  	%r7702, %r7701, %r4003;
	xor.b32  	%r4517, %r7702, %r4323;
	xor.b32  	%r7703, %r3623, %r3495;
	xor.b32  	%r7704, %r7703, %r4007;
	xor.b32  	%r4521, %r7704, %r4327;
	xor.b32  	%r7705, %r3627, %r3499;
	xor.b32  	%r7706, %r7705, %r4011;
	xor.b32  	%r4525, %r7706, %r4331;
	// begin inline asm
	shf.l.wrap.b32 %r4511, %r4513, %r4513, %r7022;
	// end inline asm
	// begin inline asm
	shf.l.wrap.b32 %r4515, %r4517, %r4517, %r7022;
	// end inline asm
	// begin inline asm
	shf.l.wrap.b32 %r4519, %r4521, %r4521, %r7022;
	// end inline asm
	// begin inline asm
	shf.l.wrap.b32 %r4523, %r4525, %r4525, %r7022;
	// end inline asm
	add.s32 	%r7707, %r4367, %r4511;
	add.s32 	%r7708, %r4371, %r4515;
	add.s32 	%r7709, %r4375, %r4519;
	add.s32 	%r7710, %r4379, %r4523;
	// begin inline asm
	lop3.b32 %r4527, %r4480, %r4495, %r4431, 0xE8;
	// end inline asm
	add.s32 	%r7711, %r7707, %r4527;
	// begin inline asm
	lop3.b32 %r4531, %r4484, %r4499, %r4435, 0xE8;
	// end inline asm
	add.s32 	%r7712, %r7708, %r4531;
	// begin inline asm
	lop3.b32 %r4535, %r4488, %r4503, %r4439, 0xE8;
	// end inline asm
	add.s32 	%r7713, %r7709, %r4535;
	// begin inline asm
	lop3.b32 %r4539, %r4492, %r4507, %r4443, 0xE8;
	// end inline asm
	add.s32 	%r7714, %r7710, %r4539;
	// begin inline asm
	shf.l.wrap.b32 %r4543, %r4544, %r4544, %r7054;
	// end inline asm
	add.s32 	%r7715, %r7711, %r4543;
	// begin inline asm
	shf.l.wrap.b32 %r4547, %r4548, %r4548, %r7054;
	// end inline asm
	add.s32 	%r7716, %r7712, %r4547;
	// begin inline asm
	shf.l.wrap.b32 %r4551, %r4552, %r4552, %r7054;
	// end inline asm
	add.s32 	%r7717, %r7713, %r4551;
	// begin inline asm
	shf.l.wrap.b32 %r4555, %r4556, %r4556, %r7054;
	// end inline asm
	add.s32 	%r7718, %r7714, %r4555;
	add.s32 	%r4608, %r7715, -1894007588;
	add.s32 	%r4612, %r7716, -1894007588;
	add.s32 	%r4616, %r7717, -1894007588;
	add.s32 	%r4620, %r7718, -1894007588;
	// begin inline asm
	shf.l.wrap.b32 %r4559, %r4480, %r4480, %r7070;
	// end inline asm
	// begin inline asm
	shf.l.wrap.b32 %r4563, %r4484, %r4484, %r7070;
	// end inline asm
	// begin inline asm
	shf.l.wrap.b32 %r4567, %r4488, %r4488, %r7070;
	// end inline asm
	// begin inline asm
	shf.l.wrap.b32 %r4571, %r4492, %r4492, %r7070;
	// end inline asm
	xor.b32  	%r7719, %r3679, %r3551;
	xor.b32  	%r7720, %r7719, %r4063;
	xor.b32  	%r4577, %r7720, %r4383;
	xor.b32  	%r7721, %r3683, %r3555;
	xor.b32  	%r7722, %r7721, %r4067;
	xor.b32  	%r4581, %r7722, %r4387;
	xor.b32  	%r7723, %r3687, %r3559;
	xor.b32  	%r7724, %r7723, %r4071;
	xor.b32  	%r4585, %r7724, %r4391;
	xor.b32  	%r7725, %r3691, %r3563;
	xor.b32  	%r7726, %r7725, %r4075;
	xor.b32  	%r4589, %r7726, %r4395;
	// begin inline asm
	shf.l.wrap.b32 %r4575, %r4577, %r4577, %r7022;
	// end inline asm
	// begin inline asm
	shf.l.wrap.b32 %r4579, %r4581, %r4581, %r7022;
	// end inline asm
	// begin inline asm
	shf.l.wrap.b32 %r4583, %r4585, %r4585, %r7022;
	// end inline asm
	// begin inline asm
	shf.l.wrap.b32 %r4587, %r4589, %r4589, %r7022;
	// end inline asm
	add.s32 	%r7727, %r4431, %r4575;
	add.s32 	%r7728, %r4435, %r4579;
	add.s32 	%r7729, %r4439, %r4583;
	add.s32 	%r7730, %r4443, %r4587;
	// begin inline asm
	lop3.b32 %r4591, %r4544, %r4559, %r4495, 0xE8;
	// end inline asm
	add.s32 	%r7731, %r7727, %r4591;
	// begin inline asm
	lop3.b32 %r4595, %r4548, %r4563, %r4499, 0xE8;
	// end inline asm
	add.s32 	%r7732, %r7728, %r4595;
	// begin inline asm
	lop3.b32 %r4599, %r4552, %r4567, %r4503, 0xE8;
	// end inline asm
	add.s32 	%r7733, %r7729, %r4599;
	// begin inline asm
	lop3.b32 %r4603, %r4556, %r4571, %r4507, 0xE8;
	// end inline asm
	add.s32 	%r7734, %r7730, %r4603;
	// begin inline asm
	shf.l.wrap.b32 %r4607, %r4608, %r4608, %r7054;
	// end inline asm
	add.s32 	%r7735, %r7731, %r4607;
	// begin inline asm
	shf.l.wrap.b32 %r4611, %r4612, %r4612, %r7054;
	// end inline asm
	add.s32 	%r7736, %r7732, %r4611;
	// begin inline asm
	shf.l.wrap.b32 %r4615, %r4616, %r4616, %r7054;
	// end inline asm
	add.s32 	%r7737, %r7733, %r4615;
	// begin inline asm
	shf.l.wrap.b32 %r4619, %r4620, %r4620, %r7054;
	// end inline asm
	add.s32 	%r7738, %r7734, %r4619;
	add.s32 	%r4672, %r7735, -1894007588;
	add.s32 	%r4676, %r7736, -1894007588;
	add.s32 	%r4680, %r7737, -1894007588;
	add.s32 	%r4684, %r7738, -1894007588;
	// begin inline asm
	shf.l.wrap.b32 %r4623, %r4544, %r4544, %r7070;
	// end inline asm
	// begin inline asm
	shf.l.wrap.b32 %r4627, %r4548, %r4548, %r7070;
	// end inline asm
	// begin inline asm
	shf.l.wrap.b32 %r4631, %r4552, %r4552, %r7070;
	// end inline asm
	// begin inline asm
	shf.l.wrap.b32 %r4635, %r4556, %r4556, %r7070;
	// end inline asm
	xor.b32  	%r7739, %r3743, %r3615;
	xor.b32  	%r7740, %r7739, %r4127;
	xor.b32  	%r4641, %r7740, %r4447;
	xor.b32  	%r7741, %r3747, %r3619;
	xor.b32  	%r7742, %r7741, %r4131;
	xor.b32  	%r4645, %r7742, %r4451;
	xor.b32  	%r7743, %r3751, %r3623;
	xor.b32  	%r7744, %r7743, %r4135;
	xor.b32  	%r4649, %r7744, %r4455;
	xor.b32  	%r7745, %r3755, %r3627;
	xor.b32  	%r7746, %r7745, %r4139;
	xor.b32  	%r4653, %r7746, %r4459;
	// begin inline asm
	shf.l.wrap.b32 %r4639, %r4641, %r4641, %r7022;
	// end inline asm
	// begin inline asm
	shf.l.wrap.b32 %r4643, %r4645, %r4645, %r7022;
	// end inline asm
	// begin inline asm
	shf.l.wrap.b32 %r4647, %r4649, %r4649, %r7022;
	// end inline asm
	// begin inline asm
	shf.l.wrap.b32 %r4651, %r4653, %r4653, %r7022;
	// end inline asm
	add.s32 	%r7747, %r4495, %r4639;
	add.s32 	%r7748, %r4499, %r4643;
	add.s32 	%r7749, %r4503, %r4647;
	add.s32 	%r7750, %r4507, %r4651;
	// begin inline asm
	lop3.b32 %r4655, %r4608, %r4623, %r4559, 0xE8;
	// end inline asm
	add.s32 	%r7751, %r7747, %r4655;
	// begin inline asm
	lop3.b32 %r4659, %r4612, %r4627, %r4563, 0xE8;
	// end inline asm
	add.s32 	%r7752, %r7748, %r4659;
	// begin inline asm
	lop3.b32 %r4663, %r4616, %r4631, %r4567, 0xE8;
	// end inline asm
	add.s32 	%r7753, %r7749, %r4663;
	// begin inline asm
	lop3.b32 %r4667, %r4620, %r4635, %r4571, 0xE8;
	// end inline asm
	add.s32 	%r7754, %r7750, %r4667;
	// begin inline asm
	shf.l.wrap.b32 %r4671, %r4672, %r4672, %r7054;
	// end inline asm
	add.s32 	%r7755, %r7751, %r4671;
	// begin inline asm
	shf.l.wrap.b32 %r4675, %r4676, %r4676, %r7054;
	// end inline asm
	add.s32 	%r7756, %r7752, %r4675;
	// begin inline asm
	shf.l.wrap.b32 %r4679, %r4680, %r4680, %r7054;
	// end inline asm
	add.s32 	%r7757, %r7753, %r4679;
	// begin inline asm
	shf.l.wrap.b32 %r4683, %r4684, %r4684, %r7054;
	// end inline asm
	add.s32 	%r7758, %r7754, %r4683;
	add.s32 	%r4736, %r7755, -1894007588;
	add.s32 	%r4740, %r7756, -1894007588;
	add.s32 	%r4744, %r7757, -1894007588;
	add.s32 	%r4748, %r7758, -1894007588;
	// begin inline asm
	shf.l.wrap.b32 %r4687, %r4608, %r4608, %r7070;
	// end inline asm
	// begin inline asm
	shf.l.wrap.b32 %r4691, %r4612, %r4612, %r7070;
	// end inline asm
	// begin inline asm
	shf.l.wrap.b32 %r4695, %r4616, %r4616, %r7070;
	// end inline asm
	// begin inline asm
	shf.l.wrap.b32 %r4699, %r4620, %r4620, %r7070;
	// end inline asm
	xor.b32  	%r7759, %r3807, %r3679;
	xor.b32  	%r7760, %r7759, %r4191;
	xor.b32  	%r4705, %r7760, %r4511;
	xor.b32  	%r7761, %r3811, %r3683;
	xor.b32  	%r7762, %r7761, %r4195;
	xor.b32  	%r4709, %r7762, %r4515;
	xor.b32  	%r7763, %r3815, %r3687;
	xor.b32  	%r7764, %r7763, %r4199;
	xor.b32  	%r4713, %r7764, %r4519;
	xor.b32  	%r7765, %r3819, %r3691;
	xor.b32  	%r7766, %r7765, %r4203;
	xor.b32  	%r4717, %r7766, %r4523;
	// begin inline asm
	shf.l.wrap.b32 %r4703, %r4705, %r4705, %r7022;
	// end inline asm
	// begin inline asm
	shf.l.wrap.b32 %r4707, %r4709, %r4709, %r7022;
	// end inline asm
	// begin inline asm
	shf.l.wrap.b32 %r4711, %r4713, %r4713, %r7022;
	// end inline asm
	// begin inline asm
	shf.l.wrap.b32 %r4715, %r4717, %r4717, %r7022;
	// end inline asm
	add.s32 	%r7767, %r4559, %r4703;
	add.s32 	%r7768, %r4563, %r4707;
	add.s32 	%r7769, %r4567, %r4711;
	add.s32 	%r7770, %r4571, %r4715;
	// begin inline asm
	lop3.b32 %r4719, %r4672, %r4687, %r4623, 0xE8;
	// end inline asm
	add.s32 	%r7771, %r7767, %r4719;
	// begin inline asm
	lop3.b32 %r4723, %r4676, %r4691, %r4627, 0xE8;
	// end inline asm
	add.s32 	%r7772, %r7768, %r4723;
	// begin inline asm
	lop3.b32 %r4727, %r4680, %r4695, %r4631, 0xE8;
	// end inline asm
	add.s32 	%r7773, %r7769, %r4727;
	// begin inline asm
	lop3.b32 %r4731, %r4684, %r4699, %r4635, 0xE8;
	// end inline asm
	add.s32 	%r7774, %r7770, %r4731;
	// begin inline asm
	shf.l.wrap.b32 %r4735, %r4736, %r4736, %r7054;
	// end inline asm
	add.s32 	%r7775, %r7771, %r4735;
	// begin inline asm
	shf.l.wrap.b32 %r4739, %r4740, %r4740, %r7054;
	// end inline asm
	add.s32 	%r7776, %r7772, %r4739;
	// begin inline asm
	shf.l.wrap.b32 %r4743, %r4744, %r4744, %r7054;
	// end inline asm
	add.s32 	%r7777, %r7773, %r4743;
	// begin inline asm
	shf.l.wrap.b32 %r4747, %r4748, %r4748, %r7054;
	// end inline asm
	add.s32 	%r7778, %r7774, %r4747;
	add.s32 	%r4800, %r7775, -1894007588;
	add.s32 	%r4804, %r7776, -1894007588;
	add.s32 	%r4808, %r7777, -1894007588;
	add.s32 	%r4812, %r7778, -1894007588;
	// begin inline asm
	shf.l.wrap.b32 %r4751, %r4672, %r4672, %r7070;
	// end inline asm
	// begin inline asm
	shf.l.wrap.b32 %r4755, %r4676, %r4676, %r7070;
	// end inline asm
	// begin inline asm
	shf.l.wrap.b32 %r4759, %r4680, %r4680, %r7070;
	// end inline asm
	// begin inline asm
	shf.l.wrap.b32 %r4763, %r4684, %r4684, %r7070;
	// end inline asm
	xor.b32  	%r7779, %r3871, %r3743;
	xor.b32  	%r7780, %r7779, %r4255;
	xor.b32  	%r4769, %r7780, %r4575;
	xor.b32  	%r7781, %r3875, %r3747;
	xor.b32  	%r7782, %r7781, %r4259;
	xor.b32  	%r4773, %r7782, %r4579;
	xor.b32  	%r7783, %r3879, %r3751;
	xor.b32  	%r7784, %r7783, %r4263;
	xor.b32  	%r4777, %r7784, %r4583;
	xor.b32  	%r7785, %r3883, %r3755;
	xor.b32  	%r7786, %r7785, %r4267;
	xor.b32  	%r4781, %r7786, %r4587;
	// begin inline asm
	shf.l.wrap.b32 %r4767, %r4769, %r4769, %r7022;
	// end inline asm
	// begin inline asm
	shf.l.wrap.b32 %r4771, %r4773, %r4773, %r7022;
	// end inline asm
	// begin inline asm
	shf.l.wrap.b32 %r4775, %r4777, %r4777, %r7022;
	// end inline asm
	// begin inline asm
	shf.l.wrap.b32 %r4779, %r4781, %r4781, %r7022;
	// end inline asm
	add.s32 	%r7787, %r4623, %r4767;
	add.s32 	%r7788, %r4627, %r4771;
	add.s32 	%r7789, %r4631, %r4775;
	add.s32 	%r7790, %r4635, %r4779;
	// begin inline asm
	lop3.b32 %r4783, %r4736, %r4751, %r4687, 0xE8;
	// end inline asm
	add.s32 	%r7791, %r7787, %r4783;
	// begin inline asm
	lop3.b32 %r4787, %r4740, %r4755, %r4691, 0xE8;
	// end inline asm
	add.s32 	%r7792, %r7788, %r4787;
	// begin inline asm
	lop3.b32 %r4791, %r4744, %r4759, %r4695, 0xE8;
	// end inline asm
	add.s32 	%r7793, %r7789, %r4791;
	// begin inline asm
	lop3.b32 %r4795, %r4748, %r4763, %r4699, 0xE8;
	// end inline asm
	add.s32 	%r7794, %r7790, %r4795;
	// begin inline asm
	shf.l.wrap.b32 %r4799, %r4800, %r4800, %r7054;
	// end inline asm
	add.s32 	%r7795, %r7791, %r4799;
	// begin inline asm
	shf.l.wrap.b32 %r4803, %r4804, %r4804, %r7054;
	// end inline asm
	add.s32 	%r7796, %r7792, %r4803;
	// begin inline asm
	shf.l.wrap.b32 %r4807, %r4808, %r4808, %r7054;
	// end inline asm
	add.s32 	%r7797, %r7793, %r4807;
	// begin inline asm
	shf.l.wrap.b32 %r4811, %r4812, %r4812, %r7054;
	// end inline asm
	add.s32 	%r7798, %r7794, %r4811;
	add.s32 	%r4864, %r7795, -1894007588;
	add.s32 	%r4868, %r7796, -1894007588;
	add.s32 	%r4872, %r7797, -1894007588;
	add.s32 	%r4876, %r7798, -1894007588;
	// begin inline asm
	shf.l.wrap.b32 %r4815, %r4736, %r4736, %r7070;
	// end inline asm
	// begin inline asm
	shf.l.wrap.b32 %r4819, %r4740, %r4740, %r7070;
	// end inline asm
	// begin inline asm
	shf.l.wrap.b32 %r4823, %r4744, %r4744, %r7070;
	// end inline asm
	// begin inline asm
	shf.l.wrap.b32 %r4827, %r4748, %r4748, %r7070;
	// end inline asm
	xor.b32  	%r7799, %r3935, %r3807;
	xor.b32  	%r7800, %r7799, %r4319;
	xor.b32  	%r4833, %r7800, %r4639;
	xor.b32  	%r7801, %r3939, %r3811;
	xor.b32  	%r7802, %r7801, %r4323;
	xor.b32  	%r4837, %r7802, %r4643;
	xor.b32  	%r7803, %r3943, %r3815;
	xor.b32  	%r7804, %r7803, %r4327;
	xor.b32  	%r4841, %r7804, %r4647;
	xor.b32  	%r7805, %r3947, %r3819;
	xor.b32  	%r7806, %r7805, %r4331;
	xor.b32  	%r4845, %r7806, %r4651;
	// begin inline asm
	shf.l.wrap.b32 %r4831, %r4833, %r4833, %r7022;
	// end inline asm
	// begin inline asm
	shf.l.wrap.b32 %r4835, %r4837, %r4837, %r7022;
	// end inline asm
	// begin inline asm
	shf.l.wrap.b32 %r4839, %r4841, %r4841, %r7022;
	// end inline asm
	// begin inline asm
	shf.l.wrap.b32 %r4843, %r4845, %r4845, %r7022;
	// end inline asm
	add.s32 	%r7807, %r4687, %r4831;
	add.s32 	%r7808, %r4691, %r4835;
	add.s32 	%r7809, %r4695, %r4839;
	add.s32 	%r7810, %r4699, %r4843;
	// begin inline asm
	lop3.b32 %r4847, %r4800, %r4815, %r4751, 0xE8;
	// end inline asm
	add.s32 	%r7811, %r7807, %r4847;
	// begin inline asm
	lop3.b32 %r4851, %r4804, %r4819, %r4755, 0xE8;
	// end inline asm
	add.s32 	%r7812, %r7808, %r4851;
	// begin inline asm
	lop3.b32 %r4855, %r4808, %r4823, %r4759, 0xE8;
	// end inline asm
	add.s32 	%r7813, %r7809, %r4855;
	// begin inline asm
	lop3.b32 %r4859, %r4812, %r4827, %r4763, 0xE8;
	// end inline asm
	add.s32 	%r7814, %r7810, %r4859;
	// begin inline asm
	shf.l.wrap.b32 %r4863, %r4864, %r4864, %r7054;
	// end inline asm
	add.s32 	%r7815, %r7811, %r4863;
	// begin inline asm
	shf.l.wrap.b32 %r4867, %r4868, %r4868, %r7054;
	// end inline asm
	add.s32 	%r7816, %r7812, %r4867;
	// begin inline asm
	shf.l.wrap.b32 %r4871, %r4872, %r4872, %r7054;
	// end inline asm
	add.s32 	%r7817, %r7813, %r4871;
	// begin inline asm
	shf.l.wrap.b32 %r4875, %r4876, %r4876, %r7054;
	// end inline asm
	add.s32 	%r7818, %r7814, %r4875;
	add.s32 	%r4928, %r7815, -1894007588;
	add.s32 	%r4932, %r7816, -1894007588;
	add.s32 	%r4936, %r7817, -1894007588;
	add.s32 	%r4940, %r7818, -1894007588;
	// begin inline asm
	shf.l.wrap.b32 %r4879, %r4800, %r4800, %r7070;
	// end inline asm
	// begin inline asm
	shf.l.wrap.b32 %r4883, %r4804, %r4804, %r7070;
	// end inline asm
	// begin inline asm
	shf.l.wrap.b32 %r4887, %r4808, %r4808, %r7070;
	// end inline asm
	// begin inline asm
	shf.l.wrap.b32 %r4891, %r4812, %r4812, %r7070;
	// end inline asm
	xor.b32  	%r7819, %r3999, %r3871;
	xor.b32  	%r7820, %r7819, %r4383;
	xor.b32  	%r4897, %r7820, %r4703;
	xor.b32  	%r7821, %r4003, %r3875;
	xor.b32  	%r7822, %r7821, %r4387;
	xor.b32  	%r4901, %r7822, %r4707;
	xor.b32  	%r7823, %r4007, %r3879;
	xor.b32  	%r7824, %r7823, %r4391;
	xor.b32  	%r4905, %r7824, %r4711;
	xor.b32  	%r7825, %r4011, %r3883;
	xor.b32  	%r7826, %r7825, %r4395;
	xor.b32  	%r4909, %r7826, %r4715;
	// begin inline asm
	shf.l.wrap.b32 %r4895, %r4897, %r4897, %r7022;
	// end inline asm
	// begin inline asm
	shf.l.wrap.b32 %r4899, %r4901, %r4901, %r7022;
	// end inline asm
	// begin inline asm
	shf.l.wrap.b32 %r4903, %r4905, %r4905, %r7022;
	// end inline asm
	// begin inline asm
	shf.l.wrap.b32 %r4907, %r4909, %r4909, %r7022;
	// end inline asm
	add.s32 	%r7827, %r4751, %r4895;
	add.s32 	%r7828, %r4755, %r4899;
	add.s32 	%r7829, %r4759, %r4903;
	add.s32 	%r7830, %r4763, %r4907;
	// begin inline asm
	lop3.b32 %r4911, %r4864, %r4879, %r4815, 0xE8;
	// end inline asm
	add.s32 	%r7831, %r7827, %r4911;
	// begin inline asm
	lop3.b32 %r4915, %r4868, %r4883, %r4819, 0xE8;
	// end inline asm
	add.s32 	%r7832, %r7828, %r4915;
	// begin inline asm
	lop3.b32 %r4919, %r4872, %r4887, %r4823, 0xE8;
	// end inline asm
	add.s32 	%r7833, %r7829, %r4919;
	// begin inline asm
	lop3.b32 %r4923, %r4876, %r4891, %r4827, 0xE8;
	// end inline asm
	add.s32 	%r7834, %r7830, %r4923;
	// begin inline asm
	shf.l.wrap.b32 %r4927, %r4928, %r4928, %r7054;
	// end inline asm
	add.s32 	%r7835, %r7831, %r4927;
	// begin inline asm
	shf.l.wrap.b32 %r4931, %r4932, %r4932, %r7054;
	// end inline asm
	add.s32 	%r7836, %r7832, %r4931;
	// begin inline asm
	shf.l.wrap.b32 %r4935, %r4936, %r4936, %r7054;
	// end inline asm
	add.s32 	%r7837, %r7833, %r4935;
	// begin inline asm
	shf.l.wrap.b32 %r4939, %r4940, %r4940, %r7054;
	// end inline asm
	add.s32 	%r7838, %r7834, %r4939;
	add.s32 	%r4992, %r7835, -1894007588;
	add.s32 	%r4996, %r7836, -1894007588;
	add.s32 	%r5000, %r7837, -1894007588;
	add.s32 	%r5004, %r7838, -1894007588;
	// begin inline asm
	shf.l.wrap.b32 %r4943, %r4864, %r4864, %r7070;
	// end inline asm
	// begin inline asm
	shf.l.wrap.b32 %r4947, %r4868, %r4868, %r7070;
	// end inline asm
	// begin inline asm
	shf.l.wrap.b32 %r4951, %r4872, %r4872, %r7070;
	// end inline asm
	// begin inline asm
	shf.l.wrap.b32 %r4955, %r4876, %r4876, %r7070;
	// end inline asm
	xor.b32  	%r7839, %r4063, %r3935;
	xor.b32  	%r7840, %r7839, %r4447;
	xor.b32  	%r4961, %r7840, %r4767;
	xor.b32  	%r7841, %r4067, %r3939;
	xor.b32  	%r7842, %r7841, %r4451;
	xor.b32  	%r4965, %r7842, %r4771;
	xor.b32  	%r7843, %r4071, %r3943;
	xor.b32  	%r7844, %r7843, %r4455;
	xor.b32  	%r4969, %r7844, %r4775;
	xor.b32  	%r7845, %r4075, %r3947;
	xor.b32  	%r7846, %r7845, %r4459;
	xor.b32  	%r4973, %r7846, %r4779;
	// begin inline asm
	shf.l.wrap.b32 %r4959, %r4961, %r4961, %r7022;
	// end inline asm
	// begin inline asm
	shf.l.wrap.b32 %r4963, %r4965, %r4965, %r7022;
	// end inline asm
	// begin inline asm
	shf.l.wrap.b32 %r4967, %r4969, %r4969, %r7022;
	// end inline asm
	// begin inline asm
	shf.l.wrap.b32 %r4971, %r4973, %r4973, %r7022;
	// end inline asm
	add.s32 	%r7847, %r4815, %r4959;
	add.s32 	%r7848, %r4819, %r4963;
	add.s32 	%r7849, %r4823, %r4967;
	add.s32 	%r7850, %r4827, %r4971;
	// begin inline asm
	lop3.b32 %r4975, %r4928, %r4943, %r4879, 0xE8;
	// end inline asm
	add.s32 	%r7851, %r7847, %r4975;
	// begin inline asm
	lop3.b32 %r4979, %r4932, %r4947, %r4883, 0xE8;
	// end inline asm
	add.s32 	%r7852, %r7848, %r4979;
	// begin inline asm
	lop3.b32 %r4983, %r4936, %r4951, %r4887, 0xE8;
	// end inline asm
	add.s32 	%r7853, %r7849, %r4983;
	// begin inline asm
	lop3.b32 %r4987, %r4940, %r4955, %r4891, 0xE8;
	// end inline asm
	add.s32 	%r7854, %r7850, %r4987;
	// begin inline asm
	shf.l.wrap.b32 %r4991, %r4992, %r4992, %r7054;
	// end inline asm
	add.s32 	%r7855, %r7851, %r4991;
	// begin inline asm
	shf.l.wrap.b32 %r4995, %r4996, %r4996, %r7054;
	// end inline asm
	add.s32 	%r7856, %r7852, %r4995;
	// begin inline asm
	shf.l.wrap.b32 %r4999, %r5000, %r5000, %r7054;
	// end inline asm
	add.s32 	%r7857, %r7853, %r4999;
	// begin inline asm
	shf.l.wrap.b32 %r5003, %r5004, %r5004, %r7054;
	// end inline asm
	add.s32 	%r7858, %r7854, %r5003;
	add.s32 	%r5056, %r7855, -1894007588;
	add.s32 	%r5060, %r7856, -1894007588;
	add.s32 	%r5064, %r7857, -1894007588;
	add.s32 	%r5068, %r7858, -1894007588;
	// begin inline asm
	shf.l.wrap.b32 %r5007, %r4928, %r4928, %r7070;
	// end inline asm
	// begin inline asm
	shf.l.wrap.b32 %r5011, %r4932, %r4932, %r7070;
	// end inline asm
	// begin inline asm
	shf.l.wrap.b32 %r5015, %r4936, %r4936, %r7070;
	// end inline asm
	// begin inline asm
	shf.l.wrap.b32 %r5019, %r4940, %r4940, %r7070;
	// end inline asm
	xor.b32  	%r7859, %r4127, %r3999;
	xor.b32  	%r7860, %r7859, %r4511;
	xor.b32  	%r5025, %r7860, %r4831;
	xor.b32  	%r7861, %r4131, %r4003;
	xor.b32  	%r7862, %r7861, %r4515;
	xor.b32  	%r5029, %r7862, %r4835;
	xor.b32  	%r7863, %r4135, %r4007;
	xor.b32  	%r7864, %r7863, %r4519;
	xor.b32  	%r5033, %r7864, %r4839;
	xor.b32  	%r7865, %r4139, %r4011;
	xor.b32  	%r7866, %r7865, %r4523;
	xor.b32  	%r5037, %r7866, %r4843;
	// begin inline asm
	shf.l.wrap.b32 %r5023, %r5025, %r5025, %r7022;
	// end inline asm
	// begin inline asm
	shf.l.wrap.b32 %r5027, %r5029, %r5029, %r7022;
	// end inline asm
	// begin inline asm
	shf.l.wrap.b32 %r5031, %r5033, %r5033, %r7022;
	// end inline asm
	// begin inline asm
	shf.l.wrap.b32 %r5035, %r5037, %r5037, %r7022;
	// end inline asm
	add.s32 	%r7867, %r4879, %r5023;
	add.s32 	%r7868, %r4883, %r5027;
	add.s32 	%r7869, %r4887, %r5031;
	add.s32 	%r7870, %r4891, %r5035;
	// begin inline asm
	lop3.b32 %r5039, %r4992, %r5007, %r4943, 0xE8;
	// end inline asm
	add.s32 	%r7871, %r7867, %r5039;
	// begin inline asm
	lop3.b32 %r5043, %r4996, %r5011, %r4947, 0xE8;
	// end inline asm
	add.s32 	%r7872, %r7868, %r5043;
	// begin inline asm
	lop3.b32 %r5047, %r5000, %r5015, %r4951, 0xE8;
	// end inline asm
	add.s32 	%r7873, %r7869, %r5047;
	// begin inline asm
	lop3.b32 %r5051, %r5004, %r5019, %r4955, 0xE8;
	// end inline asm
	add.s32 	%r7874, %r7870, %r5051;
	// begin inline asm
	shf.l.wrap.b32 %r5055, %r5056, %r5056, %r7054;
	// end inline asm
	add.s32 	%r7875, %r7871, %r5055;
	// begin inline asm
	shf.l.wrap.b32 %r5059, %r5060, %r5060, %r7054;
	// end inline asm
	add.s32 	%r7876, %r7872, %r5059;
	// begin inline asm
	shf.l.wrap.b32 %r5063, %r5064, %r5064, %r7054;
	// end inline asm
	add.s32 	%r7877, %r7873, %r5063;
	// begin inline asm
	shf.l.wrap.b32 %r5067, %r5068, %r5068, %r7054;
	// end inline asm
	add.s32 	%r7878, %r7874, %r5067;
	add.s32 	%r5120, %r7875, -1894007588;
	add.s32 	%r5124, %r7876, -1894007588;
	add.s32 	%r5128, %r7877, -1894007588;
	add.s32 	%r5132, %r7878, -1894007588;
	// begin inline asm
	shf.l.wrap.b32 %r5071, %r4992, %r4992, %r7070;
	// end inline asm
	// begin inline asm
	shf.l.wrap.b32 %r5075, %r4996, %r4996, %r7070;
	// end inline asm
	// begin inline asm
	shf.l.wrap.b32 %r5079, %r5000, %r5000, %r7070;
	// end inline asm
	// begin inline asm
	shf.l.wrap.b32 %r5083, %r5004, %r5004, %r7070;
	// end inline asm
	xor.b32  	%r7879, %r4191, %r4063;
	xor.b32  	%r7880, %r7879, %r4575;
	xor.b32  	%r5089, %r7880, %r4895;
	xor.b32  	%r7881, %r4195, %r4067;
	xor.b32  	%r7882, %r7881, %r4579;
	xor.b32  	%r5093, %r7882, %r4899;
	xor.b32  	%r7883, %r4199, %r4071;
	xor.b32  	%r7884, %r7883, %r4583;
	xor.b32  	%r5097, %r7884, %r4903;
	xor.b32  	%r7885, %r4203, %r4075;
	xor.b32  	%r7886, %r7885, %r4587;
	xor.b32  	%r5101, %r7886, %r4907;
	// begin inline asm
	shf.l.wrap.b32 %r5087, %r5089, %r5089, %r7022;
	// end inline asm
	// begin inline asm
	shf.l.wrap.b32 %r5091, %r5093, %r5093, %r7022;
	// end inline asm
	// begin inline asm
	shf.l.wrap.b32 %r5095, %r5097, %r5097, %r7022;
	// end inline asm
	// begin inline asm
	shf.l.wrap.b32 %r5099, %r5101, %r5101, %r7022;
	// end inline asm
	add.s32 	%r7887, %r4943, %r5087;
	add.s32 	%r7888, %r4947, %r5091;
	add.s32 	%r7889, %r4951, %r5095;
	add.s32 	%r7890, %r4955, %r5099;
	// begin inline asm
	lop3.b32 %r5103, %r5056, %r5071, %r5007, 0xE8;
	// end inline asm
	add.s32 	%r7891, %r7887, %r5103;
	// begin inline asm
	lop3.b32 %r5107, %r5060, %r5075, %r5011, 0xE8;
	// end inline asm
	add.s32 	%r7892, %r7888, %r5107;
	// begin inline asm
	lop3.b32 %r5111, %r5064, %r5079, %r5015, 0xE8;
	// end inline asm
	add.s32 	%r7893, %r7889, %r5111;
	// begin inline asm
	lop3.b32 %r5115, %r5068, %r5083, %r5019, 0xE8;
	// end inline asm
	add.s32 	%r7894, %r7890, %r5115;
	// begin inline asm
	shf.l.wrap.b32 %r5119, %r5120, %r5120, %r7054;
	// end inline asm
	add.s32 	%r7895, %r7891, %r5119;
	// begin inline asm
	shf.l.wrap.b32 %r5123, %r5124, %r5124, %r7054;
	// end inline asm
	add.s32 	%r7896, %r7892, %r5123;
	// begin inline asm
	shf.l.wrap.b32 %r5127, %r5128, %r5128, %r7054;
	// end inline asm
	add.s32 	%r7897, %r7893, %r5127;
	// begin inline asm
	shf.l.wrap.b32 %r5131, %r5132, %r5132, %r7054;
	// end inline asm
	add.s32 	%r7898, %r7894, %r5131;
	add.s32 	%r5184, %r7895, -1894007588;
	add.s32 	%r5188, %r7896, -1894007588;
	add.s32 	%r5192, %r7897, -1894007588;
	add.s32 	%r5196, %r7898, -1894007588;
	// begin inline asm
	shf.l.wrap.b32 %r5135, %r5056, %r5056, %r7070;
	// end inline asm
	// begin inline asm
	shf.l.wrap.b32 %r5139, %r5060, %r5060, %r7070;
	// end inline asm
	// begin inline asm
	shf.l.wrap.b32 %r5143, %r5064, %r5064, %r7070;
	// end inline asm
	// begin inline asm
	shf.l.wrap.b32 %r5147, %r5068, %r5068, %r7070;
	// end inline asm
	xor.b32  	%r7899, %r4255, %r4127;
	xor.b32  	%r7900, %r7899, %r4639;
	xor.b32  	%r5153, %r7900, %r4959;
	xor.b32  	%r7901, %r4259, %r4131;
	xor.b32  	%r7902, %r7901, %r4643;
	xor.b32  	%r5157, %r7902, %r4963;
	xor.b32  	%r7903, %r4263, %r4135;
	xor.b32  	%r7904, %r7903, %r4647;
	xor.b32  	%r5161, %r7904, %r4967;
	xor.b32  	%r7905, %r4267, %r4139;
	xor.b32  	%r7906, %r7905, %r4651;
	xor.b32  	%r5165, %r7906, %r4971;
	// begin inline asm
	shf.l.wrap.b32 %r5151, %r5153, %r5153, %r7022;
	// end inline asm
	// begin inline asm
	shf.l.wrap.b32 %r5155, %r5157, %r5157, %r7022;
	// end inline asm
	// begin inline asm
	shf.l.wrap.b32 %r5159, %r5161, %r5161, %r7022;
	// end inline asm
	// begin inline asm
	shf.l.wrap.b32 %r5163, %r5165, %r5165, %r7022;
	// end inline asm
	add.s32 	%r7907, %r5007, %r5151;
	add.s32 	%r7908, %r5011, %r5155;
	add.s32 	%r7909, %r5015, %r5159;
	add.s32 	%r7910, %r5019, %r5163;
	// begin inline asm
	lop3.b32 %r5167, %r5120, %r5135, %r5071, 0xE8;
	// end inline asm
	add.s32 	%r7911, %r7907, %r5167;
	// begin inline asm
	lop3.b32 %r5171, %r5124, %r5139, %r5075, 0xE8;
	// end inline asm
	add.s32 	%r7912, %r7908, %r5171;
	// begin inline asm
	lop3.b32 %r5175, %r5128, %r5143, %r5079, 0xE8;
	// end inline asm
	add.s32 	%r7913, %r7909, %r5175;
	// begin inline asm
	lop3.b32 %r5179, %r5132, %r5147, %r5083, 0xE8;
	// end inline asm
	add.s32 	%r7914, %r7910, %r5179;
	// begin inline asm
	shf.l.wrap.b32 %r5183, %r5184, %r5184, %r7054;
	// end inline asm
	add.s32 	%r7915, %r7911, %r5183;
	// begin inline asm
	shf.l.wrap.b32 %r5187, %r5188, %r5188, %r7054;
	// end inline asm
	add.s32 	%r7916, %r7912, %r5187;
	// begin inline asm
	shf.l.wrap.b32 %r5191, %r5192, %r5192, %r7054;
	// end inline asm
	add.s32 	%r7917, %r7913, %r5191;
	// begin inline asm
	shf.l.wrap.b32 %r5195, %r5196, %r5196, %r7054;
	// end inline asm
	add.s32 	%r7918, %r7914, %r5195;
	add.s32 	%r5248, %r7915, -1894007588;
	add.s32 	%r5252, %r7916, -1894007588;
	add.s32 	%r5256, %r7917, -1894007588;
	add.s32 	%r5260, %r7918, -1894007588;
	// begin inline asm
	shf.l.wrap.b32 %r5199, %r5120, %r5120, %r7070;
	// end inline asm
	// begin inline asm
	shf.l.wrap.b32 %r5203, %r5124, %r5124, %r7070;
	// end inline asm
	// begin inline asm
	shf.l.wrap.b32 %r5207, %r5128, %r5128, %r7070;
	// end inline asm
	// begin inline asm
	shf.l.wrap.b32 %r5211, %r5132, %r5132, %r7070;
	// end inline asm
	xor.b32  	%r7919, %r4319, %r4191;
	xor.b32  	%r7920, %r7919, %r4703;
	xor.b32  	%r5217, %r7920, %r5023;
	xor.b32  	%r7921, %r4323, %r4195;
	xor.b32  	%r7922, %r7921, %r4707;
	xor.b32  	%r5221, %r7922, %r5027;
	xor.b32  	%r7923, %r4327, %r4199;
	xor.b32  	%r7924, %r7923, %r4711;
	xor.b32  	%r5225, %r7924, %r5031;
	xor.b32  	%r7925, %r4331, %r4203;
	xor.b32  	%r7926, %r7925, %r4715;
	xor.b32  	%r5229, %r7926, %r5035;
	// begin inline asm
	shf.l.wrap.b32 %r5215, %r5217, %r5217, %r7022;
	// end inline asm
	// begin inline asm
	shf.l.wrap.b32 %r5219, %r5221, %r5221, %r7022;
	// end inline asm
	// begin inline asm
	shf.l.wrap.b32 %r5223, %r5225, %r5225, %r7022;
	// end inline asm
	// begin inline asm
	shf.l.wrap.b32 %r5227, %r5229, %r5229, %r7022;
	// end inline asm
	add.s32 	%r7927, %r5071, %r5215;
	add.s32 	%r7928, %r5075, %r5219;
	add.s32 	%r7929, %r5079, %r5223;
	add.s32 	%r7930, %r5083, %r5227;
	// begin inline asm
	lop3.b32 %r5231, %r5184, %r5199, %r5135, 0xE8;
	// end inline asm
	add.s32 	%r7931, %r7927, %r5231;
	// begin inline asm
	lop3.b32 %r5235, %r5188, %r5203, %r5139, 0xE8;
	// end inline asm
	add.s32 	%r7932, %r7928, %r5235;
	// begin inline asm
	lop3.b32 %r5239, %r5192, %r5207, %r5143, 0xE8;
	// end inline asm
	add.s32 	%r7933, %r7929, %r5239;
	// begin inline asm
	lop3.b32 %r5243, %r5196, %r5211, %r5147, 0xE8;
	// end inline asm
	add.s32 	%r7934, %r7930, %r5243;
	// begin inline asm
	shf.l.wrap.b32 %r5247, %r5248, %r5248, %r7054;
	// end inline asm
	add.s32 	%r7935, %r7931, %r5247;
	// begin inline asm
	shf.l.wrap.b32 %r5251, %r5252, %r5252, %r7054;
	// end inline asm
	add.s32 	%r7936, %r7932, %r5251;
	// begin inline asm
	shf.l.wrap.b32 %r5255, %r5256, %r5256, %r7054;
	// end inline asm
	add.s32 	%r7937, %r7933, %r5255;
	// begin inline asm
	shf.l.wrap.b32 %r5259, %r5260, %r5260, %r7054;
	// end inline asm
	add.s32 	%r7938, %r7934, %r5259;
	add.s32 	%r5312, %r7935, -1894007588;
	add.s32 	%r5316, %r7936, -1894007588;
	add.s32 	%r5320, %r7937, -1894007588;
	add.s32 	%r5324, %r7938, -1894007588;
	// begin inline asm
	shf.l.wrap.b32 %r5263, %r5184, %r5184, %r7070;
	// end inline asm
	// begin inline asm
	shf.l.wrap.b32 %r5267, %r5188, %r5188, %r7070;
	// end inline asm
	// begin inline asm
	shf.l.wrap.b32 %r5271, %r5192, %r5192, %r7070;
	// end inline asm
	// begin inline asm
	shf.l.wrap.b32 %r5275, %r5196, %r5196, %r7070;
	// end inline asm
	xor.b32  	%r7939, %r4383, %r4255;
	xor.b32  	%r7940, %r7939, %r4767;
	xor.b32  	%r5281, %r7940, %r5087;
	xor.b32  	%r7941, %r4387, %r4259;
	xor.b32  	%r7942, %r7941, %r4771;
	xor.b32  	%r5285, %r7942, %r5091;
	xor.b32  	%r7943, %r4391, %r4263;
	xor.b32  	%r7944, %r7943, %r4775;
	xor.b32  	%r5289, %r7944, %r5095;
	xor.b32  	%r7945, %r4395, %r4267;
	xor.b32  	%r7946, %r7945, %r4779;
	xor.b32  	%r5293, %r7946, %r5099;
	// begin inline asm
	shf.l.wrap.b32 %r5279, %r5281, %r5281, %r7022;
	// end inline asm
	// begin inline asm
	shf.l.wrap.b32 %r5283, %r5285, %r5285, %r7022;
	// end inline asm
	// begin inline asm
	shf.l.wrap.b32 %r5287, %r5289, %r5289, %r7022;
	// end inline asm
	// begin inline asm
	shf.l.wrap.b32 %r5291, %r5293, %r5293, %r7022;
	// end inline asm
	add.s32 	%r7947, %r5135, %r5279;
	add.s32 	%r7948, %r5139, %r5283;
	add.s32 	%r7949, %r5143, %r5287;
	add.s32 	%r7950, %r5147, %r5291;
	// begin inline asm
	lop3.b32 %r5295, %r5248, %r5263, %r5199, 0xE8;
	// end inline asm
	add.s32 	%r7951, %r7947, %r5295;
	// begin inline asm
	lop3.b32 %r5299, %r5252, %r5267, %r5203, 0xE8;
	// end inline asm
	add.s32 	%r7952, %r7948, %r5299;
	// begin inline asm
	lop3.b32 %r5303, %r5256, %r5271, %r5207, 0xE8;
	// end inline asm
	add.s32 	%r7953, %r7949, %r5303;
	// begin inline asm
	lop3.b32 %r5307, %r5260, %r5275, %r5211, 0xE8;
	// end inline asm
	add.s32 	%r7954, %r7950, %r5307;
	// begin inline asm
	shf.l.wrap.b32 %r5311, %r5312, %r5312, %r7054;
	// end inline asm
	add.s32 	%r7955, %r7951, %r5311;
	// begin inline asm
	shf.l.wrap.b32 %r5315, %r5316, %r5316, %r7054;
	// end inline asm
	add.s32 	%r7956, %r7952, %r5315;
	// begin inline asm
	shf.l.wrap.b32 %r5319, %r5320, %r5320, %r7054;
	// end inline asm
	add.s32 	%r7957, %r7953, %r5319;
	// begin inline asm
	shf.l.wrap.b32 %r5323, %r5324, %r5324, %r7054;
	// end inline asm
	add.s32 	%r7958, %r7954, %r5323;
	add.s32 	%r5376, %r7955, -1894007588;
	add.s32 	%r5380, %r7956, -1894007588;
	add.s32 	%r5384, %r7957, -1894007588;
	add.s32 	%r5388, %r7958, -1894007588;
	// begin inline asm
	shf.l.wrap.b32 %r5327, %r5248, %r5248, %r7070;
	// end inline asm
	// begin inline asm
	shf.l.wrap.b32 %r5331, %r5252, %r5252, %r7070;
	// end inline asm
	// begin inline asm
	shf.l.wrap.b32 %r5335, %r5256, %r5256, %r7070;
	// end inline asm
	// begin inline asm
	shf.l.wrap.b32 %r5339, %r5260, %r5260, %r7070;
	// end inline asm
	xor.b32  	%r7959, %r4447, %r4319;
	xor.b32  	%r7960, %r7959, %r4831;
	xor.b32  	%r5345, %r7960, %r5151;
	xor.b32  	%r7961, %r4451, %r4323;
	xor.b32  	%r7962, %r7961, %r4835;
	xor.b32  	%r5349, %r7962, %r5155;
	xor.b32  	%r7963, %r4455, %r4327;
	xor.b32  	%r7964, %r7963, %r4839;
	xor.b32  	%r5353, %r7964, %r5159;
	xor.b32  	%r7965, %r4459, %r4331;
	xor.b32  	%r7966, %r7965, %r4843;
	xor.b32  	%r5357, %r7966, %r5163;
	// begin inline asm
	shf.l.wrap.b32 %r5343, %r5345, %r5345, %r7022;
	// end inline asm
	// begin inline asm
	shf.l.wrap.b32 %r5347, %r5349, %r5349, %r7022;
	// end inline asm
	// begin inline asm
	shf.l.wrap.b32 %r5351, %r5353, %r5353, %r7022;
	// end inline asm
	// begin inline asm
	shf.l.wrap.b32 %r5355, %r5357, %r5357, %r7022;
	// end inline asm
	add.s32 	%r7967, %r5199, %r5343;
	add.s32 	%r7968, %r5203, %r5347;
	add.s32 	%r7969, %r5207, %r5351;
	add.s32 	%r7970, %r5211, %r5355;
	// begin inline asm
	lop3.b32 %r5359, %r5312, %r5327, %r5263, 0xE8;
	// end inline asm
	add.s32 	%r7971, %r7967, %r5359;
	// begin inline asm
	lop3.b32 %r5363, %r5316, %r5331, %r5267, 0xE8;
	// end inline asm
	add.s32 	%r7972, %r7968, %r5363;
	// begin inline asm
	lop3.b32 %r5367, %r5320, %r5335, %r5271, 0xE8;
	// end inline asm
	add.s32 	%r7973, %r7969, %r5367;
	// begin inline asm
	lop3.b32 %r5371, %r5324, %r5339, %r5275, 0xE8;
	// end inline asm
	add.s32 	%r7974, %r7970, %r5371;
	// begin inline asm
	shf.l.wrap.b32 %r5375, %r5376, %r5376, %r7054;
	// end inline asm
	add.s32 	%r7975, %r7971, %r5375;
	// begin inline asm
	shf.l.wrap.b32 %r5379, %r5380, %r5380, %r7054;
	// end inline asm
	add.s32 	%r7976, %r7972, %r5379;
	// begin inline asm
	shf.l.wrap.b32 %r5383, %r5384, %r5384, %r7054;
	// end inline asm
	add.s32 	%r7977, %r7973, %r5383;
	// begin inline asm
	shf.l.wrap.b32 %r5387, %r5388, %r5388, %r7054;
	// end inline asm
	add.s32 	%r7978, %r7974, %r5387;
	add.s32 	%r5440, %r7975, -1894007588;
	add.s32 	%r5444, %r7976, -1894007588;
	add.s32 	%r5448, %r7977, -1894007588;
	add.s32 	%r5452, %r7978, -1894007588;
	// begin inline asm
	shf.l.wrap.b32 %r5391, %r5312, %r5312, %r7070;
	// end inline asm
	// begin inline asm
	shf.l.wrap.b32 %r5395, %r5316, %r5316, %r7070;
	// end inline asm
	// begin inline asm
	shf.l.wrap.b32 %r5399, %r5320, %r5320, %r7070;
	// end inline asm
	// begin inline asm
	shf.l.wrap.b32 %r5403, %r5324, %r5324, %r7070;
	// end inline asm
	xor.b32  	%r7979, %r4511, %r4383;
	xor.b32  	%r7980, %r7979, %r4895;
	xor.b32  	%r5409, %r7980, %r5215;
	xor.b32  	%r7981, %r4515, %r4387;
	xor.b32  	%r7982, %r7981, %r4899;
	xor.b32  	%r5413, %r7982, %r5219;
	xor.b32  	%r7983, %r4519, %r4391;
	xor.b32  	%r7984, %r7983, %r4903;
	xor.b32  	%r5417, %r7984, %r5223;
	xor.b32  	%r7985, %r4523, %r4395;
	xor.b32  	%r7986, %r7985, %r4907;
	xor.b32  	%r5421, %r7986, %r5227;
	// begin inline asm
	shf.l.wrap.b32 %r5407, %r5409, %r5409, %r7022;
	// end inline asm
	// begin inline asm
	shf.l.wrap.b32 %r5411, %r5413, %r5413, %r7022;
	// end inline asm
	// begin inline asm
	shf.l.wrap.b32 %r5415, %r5417, %r5417, %r7022;
	// end inline asm
	// begin inline asm
	shf.l.wrap.b32 %r5419, %r5421, %r5421, %r7022;
	// end inline asm
	add.s32 	%r7987, %r5263, %r5407;
	add.s32 	%r7988, %r5267, %r5411;
	add.s32 	%r7989, %r5271, %r5415;
	add.s32 	%r7990, %r5275, %r5419;
	// begin inline asm
	lop3.b32 %r5423, %r5376, %r5391, %r5327, 0xE8;
	// end inline asm
	add.s32 	%r7991, %r7987, %r5423;
	// begin inline asm
	lop3.b32 %r5427, %r5380, %r5395, %r5331, 0xE8;
	// end inline asm
	add.s32 	%r7992, %r7988, %r5427;
	// begin inline asm
	lop3.b32 %r5431, %r5384, %r5399, %r5335, 0xE8;
	// end inline asm
	add.s32 	%r7993, %r7989, %r5431;
	// begin inline asm
	lop3.b32 %r5435, %r5388, %r5403, %r5339, 0xE8;
	// end inline asm
	add.s32 	%r7994, %r7990, %r5435;
	// begin inline asm
	shf.l.wrap.b32 %r5439, %r5440, %r5440, %r7054;
	// end inline asm
	add.s32 	%r7995, %r7991, %r5439;
	// begin inline asm
	shf.l.wrap.b32 %r5443, %r5444, %r5444, %r7054;
	// end inline asm
	add.s32 	%r7996, %r7992, %r5443;
	// begin inline asm
	shf.l.wrap.b32 %r5447, %r5448, %r5448, %r7054;
	// end inline asm
	add.s32 	%r7997, %r7993, %r5447;
	// begin inline asm
	shf.l.wrap.b32 %r5451, %r5452, %r5452, %r7054;
	// end inline asm
	add.s32 	%r7998, %r7994, %r5451;
	add.s32 	%r5504, %r7995, -1894007588;
	add.s32 	%r5508, %r7996, -1894007588;
	add.s32 	%r5512, %r7997, -1894007588;
	add.s32 	%r5516, %r7998, -1894007588;
	// begin inline asm
	shf.l.wrap.b32 %r5455, %r5376, %r5376, %r7070;
	// end inline asm
	// begin inline asm
	shf.l.wrap.b32 %r5459, %r5380, %r5380, %r7070;
	// end inline asm
	// begin inline asm
	shf.l.wrap.b32 %r5463, %r5384, %r5384, %r7070;
	// end inline asm
	// begin inline asm
	shf.l.wrap.b32 %r5467, %r5388, %r5388, %r7070;
	// end inline asm
	xor.b32  	%r7999, %r4575, %r4447;
	xor.b32  	%r8000, %r7999, %r4959;
	xor.b32  	%r5473, %r8000, %r5279;
	xor.b32  	%r8001, %r4579, %r4451;
	xor.b32  	%r8002, %r8001, %r4963;
	xor.b32  	%r5477, %r8002, %r5283;
	xor.b32  	%r8003, %r4583, %r4455;
	xor.b32  	%r8004, %r8003, %r4967;
	xor.b32  	%r5481, %r8004, %r5287;
	xor.b32  	%r8005, %r4587, %r4459;
	xor.b32  	%r8006, %r8005, %r4971;
	xor.b32  	%r5485, %r8006, %r5291;
	// begin inline asm
	shf.l.wrap.b32 %r5471, %r5473, %r5473, %r7022;
	// end inline asm
	// begin inline asm
	shf.l.wrap.b32 %r5475, %r5477, %r5477, %r7022;
	// end inline asm
	// begin inline asm
	shf.l.wrap.b32 %r5479, %r5481, %r5481, %r7022;
	// end inline asm
	// begin inline asm
	shf.l.wrap.b32 %r5483, %r5485, %r5485, %r7022;
	// end inline asm
	add.s32 	%r8007, %r5327, %r5471;
	add.s32 	%r8008, %r5331, %r5475;
	add.s32 	%r8009, %r5335, %r5479;
	add.s32 	%r8010, %r5339, %r5483;
	// begin inline asm
	lop3.b32 %r5487, %r5440, %r5455, %r5391, 0xE8;
	// end inline asm
	add.s32 	%r8011, %r8007, %r5487;
	// begin inline asm
	lop3.b32 %r5491, %r5444, %r5459, %r5395, 0xE8;
	// end inline asm
	add.s32 	%r8012, %r8008, %r5491;
	// begin inline asm
	lop3.b32 %r5495, %r5448, %r5463, %r5399, 0xE8;
	// end inline asm
	add.s32 	%r8013, %r8009, %r5495;
	// begin inline asm
	lop3.b32 %r5499, %r5452, %r5467, %r5403, 0xE8;
	// end inline asm
	add.s32 	%r8014, %r8010, %r5499;
	// begin inline asm
	shf.l.wrap.b32 %r5503, %r5504, %r5504, %r7054;
	// end inline asm
	add.s32 	%r8015, %r8011, %r5503;
	// begin inline asm
	shf.l.wrap.b32 %r5507, %r5508, %r5508, %r7054;
	// end inline asm
	add.s32 	%r8016, %r8012, %r5507;
	// begin inline asm
	shf.l.wrap.b32 %r5511, %r5512, %r5512, %r7054;
	// end inline asm
	add.s32 	%r8017, %r8013, %r5511;
	// begin inline asm
	shf.l.wrap.b32 %r5515, %r5516, %r5516, %r7054;
	// end inline asm
	add.s32 	%r8018, %r8014, %r5515;
	add.s32 	%r5568, %r8015, -1894007588;
	add.s32 	%r5572, %r8016, -1894007588;
	add.s32 	%r5576, %r8017, -1894007588;
	add.s32 	%r5580, %r8018, -1894007588;
	// begin inline asm
	shf.l.wrap.b32 %r5519, %r5440, %r5440, %r7070;
	// end inline asm
	// begin inline asm
	shf.l.wrap.b32 %r5523, %r5444, %r5444, %r7070;
	// end inline asm
	// begin inline asm
	shf.l.wrap.b32 %r5527, %r5448, %r5448, %r7070;
	// end inline asm
	// begin inline asm
	shf.l.wrap.b32 %r5531, %r5452, %r5452, %r7070;
	// end inline asm
	xor.b32  	%r8019, %r4639, %r4511;
	xor.b32  	%r8020, %r8019, %r5023;
	xor.b32  	%r5537, %r8020, %r5343;
	xor.b32  	%r8021, %r4643, %r4515;
	xor.b32  	%r8022, %r8021, %r5027;
	xor.b32  	%r5541, %r8022, %r5347;
	xor.b32  	%r8023, %r4647, %r4519;
	xor.b32  	%r8024, %r8023, %r5031;
	xor.b32  	%r5545, %r8024, %r5351;
	xor.b32  	%r8025, %r4651, %r4523;
	xor.b32  	%r8026, %r8025, %r5035;
	xor.b32  	%r5549, %r8026, %r5355;
	// begin inline asm
	shf.l.wrap.b32 %r5535, %r5537, %r5537, %r7022;
	// end inline asm
	// begin inline asm
	shf.l.wrap.b32 %r5539, %r5541, %r5541, %r7022;
	// end inline asm
	// begin inline asm
	shf.l.wrap.b32 %r5543, %r5545, %r5545, %r7022;
	// end inline asm
	// begin inline asm
	shf.l.wrap.b32 %r5547, %r5549, %r5549, %r7022;
	// end inline asm
	add.s32 	%r8027, %r5391, %r5535;
	add.s32 	%r8028, %r5395, %r5539;
	add.s32 	%r8029, %r5399, %r5543;
	add.s32 	%r8030, %r5403, %r5547;
	// begin inline asm
	lop3.b32 %r5551, %r5504, %r5519, %r5455, 0xE8;
	// end inline asm
	add.s32 	%r8031, %r8027, %r5551;
	// begin inline asm
	lop3.b32 %r5555, %r5508, %r5523, %r5459, 0xE8;
	// end inline asm
	add.s32 	%r8032, %r8028, %r5555;
	// begin inline asm
	lop3.b32 %r5559, %r5512, %r5527, %r5463, 0xE8;
	// end inline asm
	add.s32 	%r8033, %r8029, %r5559;
	// begin inline asm
	lop3.b32 %r5563, %r5516, %r5531, %r5467, 0xE8;
	// end inline asm
	add.s32 	%r8034, %r8030, %r5563;
	// begin inline asm
	shf.l.wrap.b32 %r5567, %r5568, %r5568, %r7054;
	// end inline asm
	add.s32 	%r8035, %r8031, %r5567;
	// begin inline asm
	shf.l.wrap.b32 %r5571, %r5572, %r5572, %r7054;
	// end inline asm
	add.s32 	%r8036, %r8032, %r5571;
	// begin inline asm
	shf.l.wrap.b32 %r5575, %r5576, %r5576, %r7054;
	// end inline asm
	add.s32 	%r8037, %r8033, %r5575;
	// begin inline asm
	shf.l.wrap.b32 %r5579, %r5580, %r5580, %r7054;
	// end inline asm
	add.s32 	%r8038, %r8034, %r5579;
	add.s32 	%r5632, %r8035, -1894007588;
	add.s32 	%r5636, %r8036, -1894007588;
	add.s32 	%r5640, %r8037, -1894007588;
	add.s32 	%r5644, %r8038, -1894007588;
	// begin inline asm
	shf.l.wrap.b32 %r5583, %r5504, %r5504, %r7070;
	// end inline asm
	// begin inline asm
	shf.l.wrap.b32 %r5587, %r5508, %r5508, %r7070;
	// end inline asm
	// begin inline asm
	shf.l.wrap.b32 %r5591, %r5512, %r5512, %r7070;
	// end inline asm
	// begin inline asm
	shf.l.wrap.b32 %r5595, %r5516, %r5516, %r7070;
	// end inline asm
	xor.b32  	%r8039, %r4703, %r4575;
	xor.b32  	%r8040, %r8039, %r5087;
	xor.b32  	%r5601, %r8040, %r5407;
	xor.b32  	%r8041, %r4707, %r4579;
	xor.b32  	%r8042, %r8041, %r5091;
	xor.b32  	%r5605, %r8042, %r5411;
	xor.b32  	%r8043, %r4711, %r4583;
	xor.b32  	%r8044, %r8043, %r5095;
	xor.b32  	%r5609, %r8044, %r5415;
	xor.b32  	%r8045, %r4715, %r4587;
	xor.b32  	%r8046, %r8045, %r5099;
	xor.b32  	%r5613, %r8046, %r5419;
	// begin inline asm
	shf.l.wrap.b32 %r5599, %r5601, %r5601, %r7022;
	// end inline asm
	// begin inline asm
	shf.l.wrap.b32 %r5603, %r5605, %r5605, %r7022;
	// end inline asm
	// begin inline asm
	shf.l.wrap.b32 %r5607, %r5609, %r5609, %r7022;
	// end inline asm
	// begin inline asm
	shf.l.wrap.b32 %r5611, %r5613, %r5613, %r7022;
	// end inline asm
	add.s32 	%r8047, %r5455, %r5599;
	add.s32 	%r8048, %r5459, %r5603;
	add.s32 	%r8049, %r5463, %r5607;
	add.s32 	%r8050, %r5467, %r5611;
	// begin inline asm
	lop3.b32 %r5615, %r5568, %r5583, %r5519, 0xE8;
	// end inline asm
	add.s32 	%r8051, %r8047, %r5615;
	// begin inline asm
	lop3.b32 %r5619, %r5572, %r5587, %r5523, 0xE8;
	// end inline asm
	add.s32 	%r8052, %r8048, %r5619;
	// begin inline asm
	lop3.b32 %r5623, %r5576, %r5591, %r5527, 0xE8;
	// end inline asm
	add.s32 	%r8053, %r8049, %r5623;
	// begin inline asm
	lop3.b32 %r5627, %r5580, %r5595, %r5531, 0xE8;
	// end inline asm
	add.s32 	%r8054, %r8050, %r5627;
	// begin inline asm
	shf.l.wrap.b32 %r5631, %r5632, %r5632, %r7054;
	// end inline asm
	add.s32 	%r8055, %r8051, %r5631;
	// begin inline asm
	shf.l.wrap.b32 %r5635, %r5636, %r5636, %r7054;
	// end inline asm
	add.s32 	%r8056, %r8052, %r5635;
	// begin inline asm
	shf.l.wrap.b32 %r5639, %r5640, %r5640, %r7054;
	// end inline asm
	add.s32 	%r8057, %r8053, %r5639;
	// begin inline asm
	shf.l.wrap.b32 %r5643, %r5644, %r5644, %r7054;
	// end inline asm
	add.s32 	%r8058, %r8054, %r5643;
	add.s32 	%r5696, %r8055, -1894007588;
	add.s32 	%r5700, %r8056, -1894007588;
	add.s32 	%r5704, %r8057, -1894007588;
	add.s32 	%r5708, %r8058, -1894007588;
	// begin inline asm
	shf.l.wrap.b32 %r5647, %r5568, %r5568, %r7070;
	// end inline asm
	// begin inline asm
	shf.l.wrap.b32 %r5651, %r5572, %r5572, %r7070;
	// end inline asm
	// begin inline asm
	shf.l.wrap.b32 %r5655, %r5576, %r5576, %r7070;
	// end inline asm
	// begin inline asm
	shf.l.wrap.b32 %r5659, %r5580, %r5580, %r7070;
	// end inline asm
	xor.b32  	%r8059, %r4767, %r4639;
	xor.b32  	%r8060, %r8059, %r5151;
	xor.b32  	%r5665, %r8060, %r5471;
	xor.b32  	%r8061, %r4771, %r4643;
	xor.b32  	%r8062, %r8061, %r5155;
	xor.b32  	%r5669, %r8062, %r5475;
	xor.b32  	%r8063, %r4775, %r4647;
	xor.b32  	%r8064, %r8063, %r5159;
	xor.b32  	%r5673, %r8064, %r5479;
	xor.b32  	%r8065, %r4779, %r4651;
	xor.b32  	%r8066, %r8065, %r5163;
	xor.b32  	%r5677, %r8066, %r5483;
	// begin inline asm
	shf.l.wrap.b32 %r5663, %r5665, %r5665, %r7022;
	// end inline asm
	// begin inline asm
	shf.l.wrap.b32 %r5667, %r5669, %r5669, %r7022;
	// end inline asm
	// begin inline asm
	shf.l.wrap.b32 %r5671, %r5673, %r5673, %r7022;
	// end inline asm
	// begin inline asm
	shf.l.wrap.b32 %r5675, %r5677, %r5677, %r7022;
	// end inline asm
	add.s32 	%r8067, %r5519, %r5663;
	add.s32 	%r8068, %r5523, %r5667;
	add.s32 	%r8069, %r5527, %r5671;
	add.s32 	%r8070, %r5531, %r5675;
	// begin inline asm
	lop3.b32 %r5679, %r5632, %r5647, %r5583, 0xE8;
	// end inline asm
	add.s32 	%r8071, %r8067, %r5679;
	// begin inline asm
	lop3.b32 %r5683, %r5636, %r5651, %r5587, 0xE8;
	// end inline asm
	add.s32 	%r8072, %r8068, %r5683;
	// begin inline asm
	lop3.b32 %r5687, %r5640, %r5655, %r5591, 0xE8;
	// end inline asm
	add.s32 	%r8073, %r8069, %r5687;
	// begin inline asm
	lop3.b32 %r5691, %r5644, %r5659, %r5595, 0xE8;
	// end inline asm
	add.s32 	%r8074, %r8070, %r5691;
	// begin inline asm
	shf.l.wrap.b32 %r5695, %r5696, %r5696, %r7054;
	// end inline asm
	add.s32 	%r8075, %r8071, %r5695;
	// begin inline asm
	shf.l.wrap.b32 %r5699, %r5700, %r5700, %r7054;
	// end inline asm
	add.s32 	%r8076, %r8072, %r5699;
	// begin inline asm
	shf.l.wrap.b32 %r5703, %r5704, %r5704, %r7054;
	// end inline asm
	add.s32 	%r8077, %r8073, %r5703;
	// begin inline asm
	shf.l.wrap.b32 %r5707, %r5708, %r5708, %r7054;
	// end inline asm
	add.s32 	%r8078, %r8074, %r5707;
	add.s32 	%r5760, %r8075, -1894007588;
	add.s32 	%r5764, %r8076, -1894007588;
	add.s32 	%r5768, %r8077, -1894007588;
	add.s32 	%r5772, %r8078, -1894007588;
	// begin inline asm
	shf.l.wrap.b32 %r5711, %r5632, %r5632, %r7070;
	// end inline asm
	// begin inline asm
	shf.l.wrap.b32 %r5715, %r5636, %r5636, %r7070;
	// end inline asm
	// begin inline asm
	shf.l.wrap.b32 %r5719, %r5640, %r5640, %r7070;
	// end inline asm
	// begin inline asm
	shf.l.wrap.b32 %r5723, %r5644, %r5644, %r7070;
	// end inline asm
	xor.b32  	%r8079, %r4831, %r4703;
	xor.b32  	%r8080, %r8079, %r5215;
	xor.b32  	%r5729, %r8080, %r5535;
	xor.b32  	%r8081, %r4835, %r4707;
	xor.b32  	%r8082, %r8081, %r5219;
	xor.b32  	%r5733, %r8082, %r5539;
	xor.b32  	%r8083, %r4839, %r4711;
	xor.b32  	%r8084, %r8083, %r5223;
	xor.b32  	%r5737, %r8084, %r5543;
	xor.b32  	%r8085, %r4843, %r4715;
	xor.b32  	%r8086, %r8085, %r5227;
	xor.b32  	%r5741, %r8086, %r5547;
	// begin inline asm
	shf.l.wrap.b32 %r5727, %r5729, %r5729, %r7022;
	// end inline asm
	// begin inline asm
	shf.l.wrap.b32 %r5731, %r5733, %r5733, %r7022;
	// end inline asm
	// begin inline asm
	shf.l.wrap.b32 %r5735, %r5737, %r5737, %r7022;
	// end inline asm
	// begin inline asm
	shf.l.wrap.b32 %r5739, %r5741, %r5741, %r7022;
	// end inline asm
	add.s32 	%r8087, %r5583, %r5727;
	add.s32 	%r8088, %r5587, %r5731;
	add.s32 	%r8089, %r5591, %r5735;
	add.s32 	%r8090, %r5595, %r5739;
	// begin inline asm
	lop3.b32 %r5743, %r5696, %r5711, %r5647, 0xE8;
	// end inline asm
	add.s32 	%r8091, %r8087, %r5743;
	// begin inline asm
	lop3.b32 %r5747, %r5700, %r5715, %r5651, 0xE8;
	// end inline asm
	add.s32 	%r8092, %r8088, %r5747;
	// begin inline asm
	lop3.b32 %r5751, %r5704, %r5719, %r5655, 0xE8;
	// end inline asm
	add.s32 	%r8093, %r8089, %r5751;
	// begin inline asm
	lop3.b32 %r5755, %r5708, %r5723, %r5659, 0xE8;
	// end inline asm
	add.s32 	%r8094, %r8090, %r5755;
	// begin inline asm
	shf.l.wrap.b32 %r5759, %r5760, %r5760, %r7054;
	// end inline asm
	add.s32 	%r8095, %r8091, %r5759;
	// begin inline asm
	shf.l.wrap.b32 %r5763, %r5764, %r5764, %r7054;
	// end inline asm
	add.s32 	%r8096, %r8092, %r5763;
	// begin inline asm
	shf.l.wrap.b32 %r5767, %r5768, %r5768, %r7054;
	// end inline asm
	add.s32 	%r8097, %r8093, %r5767;
	// begin inline asm
	shf.l.wrap.b32 %r5771, %r5772, %r5772, %r7054;
	// end inline asm
	add.s32 	%r8098, %r8094, %r5771;
	add.s32 	%r5824, %r8095, -1894007588;
	add.s32 	%r5828, %r8096, -1894007588;
	add.s32 	%r5832, %r8097, -1894007588;
	add.s32 	%r5836, %r8098, -1894007588;
	// begin inline asm
	shf.l.wrap.b32 %r5775, %r5696, %r5696, %r7070;
	// end inline asm
	// begin inline asm
	shf.l.wrap.b32 %r5779, %r5700, %r5700, %r7070;
	// end inline asm
	// begin inline asm
	shf.l.wrap.b32 %r5783, %r5704, %r5704, %r7070;
	// end inline asm
	// begin inline asm
	shf.l.wrap.b32 %r5787, %r5708, %r5708, %r7070;
	// end inline asm
	xor.b32  	%r8099, %r4895, %r4767;
	xor.b32  	%r8100, %r8099, %r5279;
	xor.b32  	%r5793, %r8100, %r5599;
	xor.b32  	%r8101, %r4899, %r4771;
	xor.b32  	%r8102, %r8101, %r5283;
	xor.b32  	%r5797, %r8102, %r5603;
	xor.b32  	%r8103, %r4903, %r4775;
	xor.b32  	%r8104, %r8103, %r5287;
	xor.b32  	%r5801, %r8104, %r5607;
	xor.b32  	%r8105, %r4907, %r4779;
	xor.b32  	%r8106, %r8105, %r5291;
	xor.b32  	%r5805, %r8106, %r5611;
	// begin inline asm
	shf.l.wrap.b32 %r5791, %r5793, %r5793, %r7022;
	// end inline asm
	// begin inline asm
	shf.l.wrap.b32 %r5795, %r5797, %r5797, %r7022;
	// end inline asm
	// begin inline asm
	shf.l.wrap.b32 %r5799, %r5801, %r5801, %r7022;
	// end inline asm
	// begin inline asm
	shf.l.wrap.b32 %r5803, %r5805, %r5805, %r7022;
	// end inline asm
	add.s32 	%r8107, %r5647, %r5791;
	add.s32 	%r8108, %r5651, %r5795;
	add.s32 	%r8109, %r5655, %r5799;
	add.s32 	%r8110, %r5659, %r5803;
	// begin inline asm
	lop3.b32 %r5807, %r5760, %r5775, %r5711, 0x96;
	// end inline asm
	add.s32 	%r8111, %r8107, %r5807;
	// begin inline asm
	lop3.b32 %r5811, %r5764, %r5779, %r5715, 0x96;
	// end inline asm
	add.s32 	%r8112, %r8108, %r5811;
	// begin inline asm
	lop3.b32 %r5815, %r5768, %r5783, %r5719, 0x96;
	// end inline asm
	add.s32 	%r8113, %r8109, %r5815;
	// begin inline asm
	lop3.b32 %r5819, %r5772, %r5787, %r5723, 0x96;
	// end inline asm
	add.s32 	%r8114, %r8110, %r5819;
	// begin inline asm
	shf.l.wrap.b32 %r5823, %r5824, %r5824, %r7054;
	// end inline asm
	add.s32 	%r8115, %r8111, %r5823;
	// begin inline asm
	shf.l.wrap.b32 %r5827, %r5828, %r5828, %r7054;
	// end inline asm
	add.s32 	%r8116, %r8112, %r5827;
	// begin inline asm
	shf.l.wrap.b32 %r5831, %r5832, %r5832, %r7054;
	// end inline asm
	add.s32 	%r8117, %r8113, %r5831;
	// begin inline asm
	shf.l.wrap.b32 %r5835, %r5836, %r5836, %r7054;
	// end inline asm
	add.s32 	%r8118, %r8114, %r5835;
	add.s32 	%r5888, %r8115, -899497514;
	add.s32 	%r5892, %r8116, -899497514;
	add.s32 	%r5896, %r8117, -899497514;
	add.s32 	%r5900, %r8118, -899497514;
	// begin inline asm
	shf.l.wrap.b32 %r5839, %r5760, %r5760, %r7070;
	// end inline asm
	// begin inline asm
	shf.l.wrap.b32 %r5843, %r5764, %r5764, %r7070;
	// end inline asm
	// begin inline asm
	shf.l.wrap.b32 %r5847, %r5768, %r5768, %r7070;
	// end inline asm
	// begin inline asm
	shf.l.wrap.b32 %r5851, %r5772, %r5772, %r7070;
	// end inline asm
	xor.b32  	%r8119, %r4959, %r4831;
	xor.b32  	%r8120, %r8119, %r5343;
	xor.b32  	%r5857, %r8120, %r5663;
	xor.b32  	%r8121, %r4963, %r4835;
	xor.b32  	%r8122, %r8121, %r5347;
	xor.b32  	%r5861, %r8122, %r5667;
	xor.b32  	%r8123, %r4967, %r4839;
	xor.b32  	%r8124, %r8123, %r5351;
	xor.b32  	%r5865, %r8124, %r5671;
	xor.b32  	%r8125, %r4971, %r4843;
	xor.b32  	%r8126, %r8125, %r5355;
	xor.b32  	%r5869, %r8126, %r5675;
	// begin inline asm
	shf.l.wrap.b32 %r5855, %r5857, %r5857, %r7022;
	// end inline asm
	// begin inline asm
	shf.l.wrap.b32 %r5859, %r5861, %r5861, %r7022;
	// end inline asm
	// begin inline asm
	shf.l.wrap.b32 %r5863, %r5865, %r5865, %r7022;
	// end inline asm
	// begin inline asm
	shf.l.wrap.b32 %r5867, %r5869, %r5869, %r7022;
	// end inline asm
	add.s32 	%r8127, %r5711, %r5855;
	add.s32 	%r8128, %r5715, %r5859;
	add.s32 	%r8129, %r5719, %r5863;
	add.s32 	%r8130, %r5723, %r5867;
	// begin inline asm
	lop3.b32 %r5871, %r5824, %r5839, %r5775, 0x96;
	// end inline asm
	add.s32 	%r8131, %r8127, %r5871;
	// begin inline asm
	lop3.b32 %r5875, %r5828, %r5843, %r5779, 0x96;
	// end inline asm
	add.s32 	%r8132, %r8128, %r5875;
	// begin inline asm
	lop3.b32 %r5879, %r5832, %r5847, %r5783, 0x96;
	// end inline asm
	add.s32 	%r8133, %r8129, %r5879;
	// begin inline asm
	lop3.b32 %r5883, %r5836, %r5851, %r5787, 0x96;
	// end inline asm
	add.s32 	%r8134, %r8130, %r5883;
	// begin inline asm
	shf.l.wrap.b32 %r5887, %r5888, %r5888, %r7054;
	// end inline asm
	add.s32 	%r8135, %r8131, %r5887;
	// begin inline asm
	shf.l.wrap.b32 %r5891, %r5892, %r5892, %r7054;
	// end inline asm
	add.s32 	%r8136, %r8132, %r5891;
	// begin inline asm
	shf.l.wrap.b32 %r5895, %r5896, %r5896, %r7054;
	// end inline asm
	add.s32 	%r8137, %r8133, %r5895;
	// begin inline asm
	shf.l.wrap.b32 %r5899, %r5900, %r5900, %r7054;
	// end inline asm
	add.s32 	%r8138, %r8134, %r5899;
	add.s32 	%r5952, %r8135, -899497514;
	add.s32 	%r5956, %r8136, -899497514;
	add.s32 	%r5960, %r8137, -899497514;
	add.s32 	%r5964, %r8138, -899497514;
	// begin inline asm
	shf.l.wrap.b32 %r5903, %r5824, %r5824, %r7070;
	// end inline asm
	// begin inline asm
	shf.l.wrap.b32 %r5907, %r5828, %r5828, %r7070;
	// end inline asm
	// begin inline asm
	shf.l.wrap.b32 %r5911, %r5832, %r5832, %r7070;
	// end inline asm
	// begin inline asm
	shf.l.wrap.b32 %r5915, %r5836, %r5836, %r7070;
	// end inline asm
	xor.b32  	%r8139, %r5023, %r4895;
	xor.b32  	%r8140, %r8139, %r5407;
	xor.b32  	%r5921, %r8140, %r5727;
	xor.b32  	%r8141, %r5027, %r4899;
	xor.b32  	%r8142, %r8141, %r5411;
	xor.b32  	%r5925, %r8142, %r5731;
	xor.b32  	%r8143, %r5031, %r4903;
	xor.b32  	%r8144, %r8143, %r5415;
	xor.b32  	%r5929, %r8144, %r5735;
	xor.b32  	%r8145, %r5035, %r4907;
	xor.b32  	%r8146, %r8145, %r5419;
	xor.b32  	%r5933, %r8146, %r5739;
	// begin inline asm
	shf.l.wrap.b32 %r5919, %r5921, %r5921, %r7022;
	// end inline asm
	// begin inline asm
	shf.l.wrap.b32 %r5923, %r5925, %r5925, %r7022;
	// end inline asm
	// begin inline asm
	shf.l.wrap.b32 %r5927, %r5929, %r5929, %r7022;
	// end inline asm
	// begin inline asm
	shf.l.wrap.b32 %r5931, %r5933, %r5933, %r7022;
	// end inline asm
	add.s32 	%r8147, %r5775, %r5919;
	add.s32 	%r8148, %r5779, %r5923;
	add.s32 	%r8149, %r5783, %r5927;
	add.s32 	%r8150, %r5787, %r5931;
	// begin inline asm
	lop3.b32 %r5935, %r5888, %r5903, %r5839, 0x96;
	// end inline asm
	add.s32 	%r8151, %r8147, %r5935;
	// begin inline asm
	lop3.b32 %r5939, %r5892, %r5907, %r5843, 0x96;
	// end inline asm
	add.s32 	%r8152, %r8148, %r5939;
	// begin inline asm
	lop3.b32 %r5943, %r5896, %r5911, %r5847, 0x96;
	// end inline asm
	add.s32 	%r8153, %r8149, %r5943;
	// begin inline asm
	lop3.b32 %r5947, %r5900, %r5915, %r5851, 0x96;
	// end inline asm
	add.s32 	%r8154, %r8150, %r5947;
	// begin inline asm
	shf.l.wrap.b32 %r5951, %r5952, %r5952, %r7054;
	// end inline asm
	add.s32 	%r8155, %r8151, %r5951;
	// begin inline asm
	shf.l.wrap.b32 %r5955, %r5956, %r5956, %r7054;
	// end inline asm
	add.s32 	%r8156, %r8152, %r5955;
	// begin inline asm
	shf.l.wrap.b32 %r5959, %r5960, %r5960, %r7054;
	// end inline asm
	add.s32 	%r8157, %r8153, %r5959;
	// begin inline asm
	shf.l.wrap.b32 %r5963, %r5964, %r5964, %r7054;
	// end inline asm
	add.s32 	%r8158, %r8154, %r5963;
	add.s32 	%r6016, %r8155, -899497514;
	add.s32 	%r6020, %r8156, -899497514;
	add.s32 	%r6024, %r8157, -899497514;
	add.s32 	%r6028, %r8158, -899497514;
	// begin inline asm
	shf.l.wrap.b32 %r5967, %r5888, %r5888, %r7070;
	// end inline asm
	// begin inline asm
	shf.l.wrap.b32 %r5971, %r5892, %r5892, %r7070;
	// end inline asm
	// begin inline asm
	shf.l.wrap.b32 %r5975, %r5896, %r5896, %r7070;
	// end inline asm
	// begin inline asm
	shf.l.wrap.b32 %r5979, %r5900, %r5900, %r7070;
	// end inline asm
	xor.b32  	%r8159, %r5087, %r4959;
	xor.b32  	%r8160, %r8159, %r5471;
	xor.b32  	%r5985, %r8160, %r5791;
	xor.b32  	%r8161, %r5091, %r4963;
	xor.b32  	%r8162, %r8161, %r5475;
	xor.b32  	%r5989, %r8162, %r5795;
	xor.b32  	%r8163, %r5095, %r4967;
	xor.b32  	%r8164, %r8163, %r5479;
	xor.b32  	%r5993, %r8164, %r5799;
	xor.b32  	%r8165, %r5099, %r4971;
	xor.b32  	%r8166, %r8165, %r5483;
	xor.b32  	%r5997, %r8166, %r5803;
	// begin inline asm
	shf.l.wrap.b32 %r5983, %r5985, %r5985, %r7022;
	// end inline asm
	// begin inline asm
	shf.l.wrap.b32 %r5987, %r5989, %r5989, %r7022;
	// end inline asm
	// begin inline asm
	shf.l.wrap.b32 %r5991, %r5993, %r5993, %r7022;
	// end inline asm
	// begin inline asm
	shf.l.wrap.b32 %r5995, %r5997, %r5997, %r7022;
	// end inline asm
	add.s32 	%r8167, %r5839, %r5983;
	add.s32 	%r8168, %r5843, %r5987;
	add.s32 	%r8169, %r5847, %r5991;
	add.s32 	%r8170, %r5851, %r5995;
	// begin inline asm
	lop3.b32 %r5999, %r5952, %r5967, %r5903, 0x96;
	// end inline asm
	add.s32 	%r8171, %r8167, %r5999;
	// begin inline asm
	lop3.b32 %r6003, %r5956, %r5971, %r5907, 0x96;
	// end inline asm
	add.s32 	%r8172, %r8168, %r6003;
	// begin inline asm
	lop3.b32 %r6007, %r5960, %r5975, %r5911, 0x96;
	// end inline asm
	add.s32 	%r8173, %r8169, %r6007;
	// begin inline asm
	lop3.b32 %r6011, %r5964, %r5979, %r5915, 0x96;
	// end inline asm
	add.s32 	%r8174, %r8170, %r6011;
	// begin inline asm
	shf.l.wrap.b32 %r6015, %r6016, %r6016, %r7054;
	// end inline asm
	add.s32 	%r8175, %r8171, %r6015;
	// begin inline asm
	shf.l.wrap.b32 %r6019, %r6020, %r6020, %r7054;
	// end inline asm
	add.s32 	%r8176, %r8172, %r6019;
	// begin inline asm
	shf.l.wrap.b32 %r6023, %r6024, %r6024, %r7054;
	// end inline asm
	add.s32 	%r8177, %r8173, %r6023;
	// begin inline asm
	shf.l.wrap.b32 %r6027, %r6028, %r6028, %r7054;
	// end inline asm
	add.s32 	%r8178, %r8174, %r6027;
	add.s32 	%r6080, %r8175, -899497514;
	add.s32 	%r6084, %r8176, -899497514;
	add.s32 	%r6088, %r8177, -899497514;
	add.s32 	%r6092, %r8178, -899497514;
	// begin inline asm
	shf.l.wrap.b32 %r6031, %r5952, %r5952, %r7070;
	// end inline asm
	// begin inline asm
	shf.l.wrap.b32 %r6035, %r5956, %r5956, %r7070;
	// end inline asm
	// begin inline asm
	shf.l.wrap.b32 %r6039, %r5960, %r5960, %r7070;
	// end inline asm
	// begin inline asm
	shf.l.wrap.b32 %r6043, %r5964, %r5964, %r7070;
	// end inline asm
	xor.b32  	%r8179, %r5151, %r5023;
	xor.b32  	%r8180, %r8179, %r5535;
	xor.b32  	%r6049, %r8180, %r5855;
	xor.b32  	%r8181, %r5155, %r5027;
	xor.b32  	%r8182, %r8181, %r5539;
	xor.b32  	%r6053, %r8182, %r5859;
	xor.b32  	%r8183, %r5159, %r5031;
	xor.b32  	%r8184, %r8183, %r5543;
	xor.b32  	%r6057, %r8184, %r5863;
	xor.b32  	%r8185, %r5163, %r5035;
	xor.b32  	%r8186, %r8185, %r5547;
	xor.b32  	%r6061, %r8186, %r5867;
	// begin inline asm
	shf.l.wrap.b32 %r6047, %r6049, %r6049, %r7022;
	// end inline asm
	// begin inline asm
	shf.l.wrap.b32 %r6051, %r6053, %r6053, %r7022;
	// end inline asm
	// begin inline asm
	shf.l.wrap.b32 %r6055, %r6057, %r6057, %r7022;
	// end inline asm
	// begin inline asm
	shf.l.wrap.b32 %r6059, %r6061, %r6061, %r7022;
	// end inline asm
	add.s32 	%r8187, %r5903, %r6047;
	add.s32 	%r8188, %r5907, %r6051;
	add.s32 	%r8189, %r5911, %r6055;
	add.s32 	%r8190, %r5915, %r6059;
	// begin inline asm
	lop3.b32 %r6063, %r6016, %r6031, %r5967, 0x96;
	// end inline asm
	add.s32 	%r8191, %r8187, %r6063;
	// begin inline asm
	lop3.b32 %r6067, %r6020, %r6035, %r5971, 0x96;
	// end inline asm
	add.s32 	%r8192, %r8188, %r6067;
	// begin inline asm
	lop3.b32 %r6071, %r6024, %r6039, %r5975, 0x96;
	// end inline asm
	add.s32 	%r8193, %r8189, %r6071;
	// begin inline asm
	lop3.b32 %r6075, %r6028, %r6043, %r5979, 0x96;
	// end inline asm
	add.s32 	%r8194, %r8190, %r6075;
	// begin inline asm
	shf.l.wrap.b32 %r6079, %r6080, %r6080, %r7054;
	// end inline asm
	add.s32 	%r8195, %r8191, %r6079;
	// begin inline asm
	shf.l.wrap.b32 %r6083, %r6084, %r6084, %r7054;
	// end inline asm
	add.s32 	%r8196, %r8192, %r6083;
	// begin inline asm
	shf.l.wrap.b32 %r6087, %r6088, %r6088, %r7054;
	// end inline asm
	add.s32 	%r8197, %r8193, %r6087;
	// begin inline asm
	shf.l.wrap.b32 %r6091, %r6092, %r6092, %r7054;
	// end inline asm
	add.s32 	%r8198, %r8194, %r6091;
	add.s32 	%r6144, %r8195, -899497514;
	add.s32 	%r6148, %r8196, -899497514;
	add.s32 	%r6152, %r8197, -899497514;
	add.s32 	%r6156, %r8198, -899497514;
	// begin inline asm
	shf.l.wrap.b32 %r6095, %r6016, %r6016, %r7070;
	// end inline asm
	// begin inline asm
	shf.l.wrap.b32 %r6099, %r6020, %r6020, %r7070;
	// end inline asm
	// begin inline asm
	shf.l.wrap.b32 %r6103, %r6024, %r6024, %r7070;
	// end inline asm
	// begin inline asm
	shf.l.wrap.b32 %r6107, %r6028, %r6028, %r7070;
	// end inline asm
	xor.b32  	%r8199, %r5215, %r5087;
	xor.b32  	%r8200, %r8199, %r5599;
	xor.b32  	%r6113, %r8200, %r5919;
	xor.b32  	%r8201, %r5219, %r5091;
	xor.b32  	%r8202, %r8201, %r5603;
	xor.b32  	%r6117, %r8202, %r5923;
	xor.b32  	%r8203, %r5223, %r5095;
	xor.b32  	%r8204, %r8203, %r5607;
	xor.b32  	%r6121, %r8204, %r5927;
	xor.b32  	%r8205, %r5227, %r5099;
	xor.b32  	%r8206, %r8205, %r5611;
	xor.b32  	%r6125, %r8206, %r5931;
	// begin inline asm
	shf.l.wrap.b32 %r6111, %r6113, %r6113, %r7022;
	// end inline asm
	// begin inline asm
	shf.l.wrap.b32 %r6115, %r6117, %r6117, %r7022;
	// end inline asm
	// begin inline asm
	shf.l.wrap.b32 %r6119, %r6121, %r6121, %r7022;
	// end inline asm
	// begin inline asm
	shf.l.wrap.b32 %r6123, %r6125, %r6125, %r7022;
	// end inline asm
	add.s32 	%r8207, %r5967, %r6111;
	add.s32 	%r8208, %r5971, %r6115;
	add.s32 	%r8209, %r5975, %r6119;
	add.s32 	%r8210, %r5979, %r6123;
	// begin inline asm
	lop3.b32 %r6127, %r6080, %r6095, %r6031, 0x96;
	// end inline asm
	add.s32 	%r8211, %r8207, %r6127;
	// begin inline asm
	lop3.b32 %r6131, %r6084, %r6099, %r6035, 0x96;
	// end inline asm
	add.s32 	%r8212, %r8208, %r6131;
	// begin inline asm
	lop3.b32 %r6135, %r6088, %r6103, %r6039, 0x96;
	// end inline asm
	add.s32 	%r8213, %r8209, %r6135;
	// begin inline asm
	lop3.b32 %r6139, %r6092, %r6107, %r6043, 0x96;
	// end inline asm
	add.s32 	%r8214, %r8210, %r6139;
	// begin inline asm
	shf.l.wrap.b32 %r6143, %r6144, %r6144, %r7054;
	// end inline asm
	add.s32 	%r8215, %r8211, %r6143;
	// begin inline asm
	shf.l.wrap.b32 %r6147, %r6148, %r6148, %r7054;
	// end inline asm
	add.s32 	%r8216, %r8212, %r6147;
	// begin inline asm
	shf.l.wrap.b32 %r6151, %r6152, %r6152, %r7054;
	// end inline asm
	add.s32 	%r8217, %r8213, %r6151;
	// begin inline asm
	shf.l.wrap.b32 %r6155, %r6156, %r6156, %r7054;
	// end inline asm
	add.s32 	%r8218, %r8214, %r6155;
	add.s32 	%r6208, %r8215, -899497514;
	add.s32 	%r6212, %r8216, -899497514;
	add.s32 	%r6216, %r8217, -899497514;
	add.s32 	%r6220, %r8218, -899497514;
	// begin inline asm
	shf.l.wrap.b32 %r6159, %r6080, %r6080, %r7070;
	// end inline asm
	// begin inline asm
	shf.l.wrap.b32 %r6163, %r6084, %r6084, %r7070;
	// end inline asm
	// begin inline asm
	shf.l.wrap.b32 %r6167, %r6088, %r6088, %r7070;
	// end inline asm
	// begin inline asm
	shf.l.wrap.b32 %r6171, %r6092, %r6092, %r7070;
	// end inline asm
	xor.b32  	%r8219, %r5279, %r5151;
	xor.b32  	%r8220, %r8219, %r5663;
	xor.b32  	%r6177, %r8220, %r5983;
	xor.b32  	%r8221, %r5283, %r5155;
	xor.b32  	%r8222, %r8221, %r5667;
	xor.b32  	%r6181, %r8222, %r5987;
	xor.b32  	%r8223, %r5287, %r5159;
	xor.b32  	%r8224, %r8223, %r5671;
	xor.b32  	%r6185, %r8224, %r5991;
	xor.b32  	%r8225, %r5291, %r5163;
	xor.b32  	%r8226, %r8225, %r5675;
	xor.b32  	%r6189, %r8226, %r5995;
	// begin inline asm
	shf.l.wrap.b32 %r6175, %r6177, %r6177, %r7022;
	// end inline asm
	// begin inline asm
	shf.l.wrap.b32 %r6179, %r6181, %r6181, %r7022;
	// end inline asm
	// begin inline asm
	shf.l.wrap.b32 %r6183, %r6185, %r6185, %r7022;
	// end inline asm
	// begin inline asm
	shf.l.wrap.b32 %r6187, %r6189, %r6189, %r7022;
	// end inline asm
	add.s32 	%r8227, %r6031, %r6175;
	add.s32 	%r8228, %r6035, %r6179;
	add.s32 	%r8229, %r6039, %r6183;
	add.s32 	%r8230, %r6043, %r6187;
	// begin inline asm
	lop3.b32 %r6191, %r6144, %r6159, %r6095, 0x96;
	// end inline asm
	add.s32 	%r8231, %r8227, %r6191;
	// begin inline asm
	lop3.b32 %r6195, %r6148, %r6163, %r6099, 0x96;
	// end inline asm
	add.s32 	%r8232, %r8228, %r6195;
	// begin inline asm
	lop3.b32 %r6199, %r6152, %r6167, %r6103, 0x96;
	// end inline asm
	add.s32 	%r8233, %r8229, %r6199;
	// begin inline asm
	lop3.b32 %r6203, %r6156, %r6171, %r6107, 0x96;
	// end inline asm
	add.s32 	%r8234, %r8230, %r6203;
	// begin inline asm
	shf.l.wrap.b32 %r6207, %r6208, %r6208, %r7054;
	// end inline asm
	add.s32 	%r8235, %r8231, %r6207;
	// begin inline asm
	shf.l.wrap.b32 %r6211, %r6212, %r6212, %r7054;
	// end inline asm
	add.s32 	%r8236, %r8232, %r6211;
	// begin inline asm
	shf.l.wrap.b32 %r6215, %r6216, %r6216, %r7054;
	// end inline asm
	add.s32 	%r8237, %r8233, %r6215;
	// begin inline asm
	shf.l.wrap.b32 %r6219, %r6220, %r6220, %r7054;
	// end inline asm
	add.s32 	%r8238, %r8234, %r6219;
	add.s32 	%r6272, %r8235, -899497514;
	add.s32 	%r6276, %r8236, -899497514;
	add.s32 	%r6280, %r8237, -899497514;
	add.s32 	%r6284, %r8238, -899497514;
	// begin inline asm
	shf.l.wrap.b32 %r6223, %r6144, %r6144, %r7070;
	// end inline asm
	// begin inline asm
	shf.l.wrap.b32 %r6227, %r6148, %r6148, %r7070;
	// end inline asm
	// begin inline asm
	shf.l.wrap.b32 %r6231, %r6152, %r6152, %r7070;
	// end inline asm
	// begin inline asm
	shf.l.wrap.b32 %r6235, %r6156, %r6156, %r7070;
	// end inline asm
	xor.b32  	%r8239, %r5343, %r5215;
	xor.b32  	%r8240, %r8239, %r5727;
	xor.b32  	%r6241, %r8240, %r6047;
	xor.b32  	%r8241, %r5347, %r5219;
	xor.b32  	%r8242, %r8241, %r5731;
	xor.b32  	%r6245, %r8242, %r6051;
	xor.b32  	%r8243, %r5351, %r5223;
	xor.b32  	%r8244, %r8243, %r5735;
	xor.b32  	%r6249, %r8244, %r6055;
	xor.b32  	%r8245, %r5355, %r5227;
	xor.b32  	%r8246, %r8245, %r5739;
	xor.b32  	%r6253, %r8246, %r6059;
	// begin inline asm
	shf.l.wrap.b32 %r6239, %r6241, %r6241, %r7022;
	// end inline asm
	// begin inline asm
	shf.l.wrap.b32 %r6243, %r6245, %r6245, %r7022;
	// end inline asm
	// begin inline asm
	shf.l.wrap.b32 %r6247, %r6249, %r6249, %r7022;
	// end inline asm
	// begin inline asm
	shf.l.wrap.b32 %r6251, %r6253, %r6253, %r7022;
	// end inline asm
	add.s32 	%r8247, %r6095, %r6239;
	add.s32 	%r8248, %r6099, %r6243;
	add.s32 	%r8249, %r6103, %r6247;
	add.s32 	%r8250, %r6107, %r6251;
	// begin inline asm
	lop3.b32 %r6255, %r6208, %r6223, %r6159, 0x96;
	// end inline asm
	add.s32 	%r8251, %r8247, %r6255;
	// begin inline asm
	lop3.b32 %r6259, %r6212, %r6227, %r6163, 0x96;
	// end inline asm
	add.s32 	%r8252, %r8248, %r6259;
	// begin inline asm
	lop3.b32 %r6263, %r6216, %r6231, %r6167, 0x96;
	// end inline asm
	add.s32 	%r8253, %r8249, %r6263;
	// begin inline asm
	lop3.b32 %r6267, %r6220, %r6235, %r6171, 0x96;
	// end inline asm
	add.s32 	%r8254, %r8250, %r6267;
	// begin inline asm
	shf.l.wrap.b32 %r6271, %r6272, %r6272, %r7054;
	// end inline asm
	add.s32 	%r8255, %r8251, %r6271;
	// begin inline asm
	shf.l.wrap.b32 %r6275, %r6276, %r6276, %r7054;
	// end inline asm
	add.s32 	%r8256, %r8252, %r6275;
	// begin inline asm
	shf.l.wrap.b32 %r6279, %r6280, %r6280, %r7054;
	// end inline asm
	add.s32 	%r8257, %r8253, %r6279;
	// begin inline asm
	shf.l.wrap.b32 %r6283, %r6284, %r6284, %r7054;
	// end inline asm
	add.s32 	%r8258, %r8254, %r6283;
	add.s32 	%r6336, %r8255, -899497514;
	add.s32 	%r6340, %r8256, -899497514;
	add.s32 	%r6344, %r8257, -899497514;
	add.s32 	%r6348, %r8258, -899497514;
	// begin inline asm
	shf.l.wrap.b32 %r6287, %r6208, %r6208, %r7070;
	// end inline asm
	// begin inline asm
	shf.l.wrap.b32 %r6291, %r6212, %r6212, %r7070;
	// end inline asm
	// begin inline asm
	shf.l.wrap.b32 %r6295, %r6216, %r6216, %r7070;
	// end inline asm
	// begin inline asm
	shf.l.wrap.b32 %r6299, %r6220, %r6220, %r7070;
	// end inline asm
	xor.b32  	%r8259, %r5407, %r5279;
	xor.b32  	%r8260, %r8259, %r5791;
	xor.b32  	%r6305, %r8260, %r6111;
	xor.b32  	%r8261, %r5411, %r5283;
	xor.b32  	%r8262, %r8261, %r5795;
	xor.b32  	%r6309, %r8262, %r6115;
	xor.b32  	%r8263, %r5415, %r5287;
	xor.b32  	%r8264, %r8263, %r5799;
	xor.b32  	%r6313, %r8264, %r6119;
	xor.b32  	%r8265, %r5419, %r5291;
	xor.b32  	%r8266, %r8265, %r5803;
	xor.b32  	%r6317, %r8266, %r6123;
	// begin inline asm
	shf.l.wrap.b32 %r6303, %r6305, %r6305, %r7022;
	// end inline asm
	// begin inline asm
	shf.l.wrap.b32 %r6307, %r6309, %r6309, %r7022;
	// end inline asm
	// begin inline asm
	shf.l.wrap.b32 %r6311, %r6313, %r6313, %r7022;
	// end inline asm
	// begin inline asm
	shf.l.wrap.b32 %r6315, %r6317, %r6317, %r7022;
	// end inline asm
	add.s32 	%r8267, %r6159, %r6303;
	add.s32 	%r8268, %r6163, %r6307;
	add.s32 	%r8269, %r6167, %r6311;
	add.s32 	%r8270, %r6171, %r6315;
	// begin inline asm
	lop3.b32 %r6319, %r6272, %r6287, %r6223, 0x96;
	// end inline asm
	add.s32 	%r8271, %r8267, %r6319;
	// begin inline asm
	lop3.b32 %r6323, %r6276, %r6291, %r6227, 0x96;
	// end inline asm
	add.s32 	%r8272, %r8268, %r6323;
	// begin inline asm
	lop3.b32 %r6327, %r6280, %r6295, %r6231, 0x96;
	// end inline asm
	add.s32 	%r8273, %r8269, %r6327;
	// begin inline asm
	lop3.b32 %r6331, %r6284, %r6299, %r6235, 0x96;
	// end inline asm
	add.s32 	%r8274, %r8270, %r6331;
	// begin inline asm
	shf.l.wrap.b32 %r6335, %r6336, %r6336, %r7054;
	// end inline asm
	add.s32 	%r8275, %r8271, %r6335;
	// begin inline asm
	shf.l.wrap.b32 %r6339, %r6340, %r6340, %r7054;
	// end inline asm
	add.s32 	%r8276, %r8272, %r6339;
	// begin inline asm
	shf.l.wrap.b32 %r6343, %r6344, %r6344, %r7054;
	// end inline asm
	add.s32 	%r8277, %r8273, %r6343;
	// begin inline asm
	shf.l.wrap.b32 %r6347, %r6348, %r6348, %r7054;
	// end inline asm
	add.s32 	%r8278, %r8274, %r6347;
	add.s32 	%r6400, %r8275, -899497514;
	add.s32 	%r6404, %r8276, -899497514;
	add.s32 	%r6408, %r8277, -899497514;
	add.s32 	%r6412, %r8278, -899497514;
	// begin inline asm
	shf.l.wrap.b32 %r6351, %r6272, %r6272, %r7070;
	// end inline asm
	// begin inline asm
	shf.l.wrap.b32 %r6355, %r6276, %r6276, %r7070;
	// end inline asm
	// begin inline asm
	shf.l.wrap.b32 %r6359, %r6280, %r6280, %r7070;
	// end inline asm
	// begin inline asm
	shf.l.wrap.b32 %r6363, %r6284, %r6284, %r7070;
	// end inline asm
	xor.b32  	%r8279, %r5471, %r5343;
	xor.b32  	%r8280, %r8279, %r5855;
	xor.b32  	%r6369, %r8280, %r6175;
	xor.b32  	%r8281, %r5475, %r5347;
	xor.b32  	%r8282, %r8281, %r5859;
	xor.b32  	%r6373, %r8282, %r6179;
	xor.b32  	%r8283, %r5479, %r5351;
	xor.b32  	%r8284, %r8283, %r5863;
	xor.b32  	%r6377, %r8284, %r6183;
	xor.b32  	%r8285, %r5483, %r5355;
	xor.b32  	%r8286, %r8285, %r5867;
	xor.b32  	%r6381, %r8286, %r6187;
	// begin inline asm
	shf.l.wrap.b32 %r6367, %r6369, %r6369, %r7022;
	// end inline asm
	// begin inline asm
	shf.l.wrap.b32 %r6371, %r6373, %r6373, %r7022;
	// end inline asm
	// begin inline asm
	shf.l.wrap.b32 %r6375, %r6377, %r6377, %r7022;
	// end inline asm
	// begin inline asm
	shf.l.wrap.b32 %r6379, %r6381, %r6381, %r7022;
	// end inline asm
	add.s32 	%r8287, %r6223, %r6367;
	add.s32 	%r8288, %r6227, %r6371;
	add.s32 	%r8289, %r6231, %r6375;
	add.s32 	%r8290, %r6235, %r6379;
	// begin inline asm
	lop3.b32 %r6383, %r6336, %r6351, %r6287, 0x96;
	// end inline asm
	add.s32 	%r8291, %r8287, %r6383;
	// begin inline asm
	lop3.b32 %r6387, %r6340, %r6355, %r6291, 0x96;
	// end inline asm
	add.s32 	%r8292, %r8288, %r6387;
	// begin inline asm
	lop3.b32 %r6391, %r6344, %r6359, %r6295, 0x96;
	// end inline asm
	add.s32 	%r8293, %r8289, %r6391;
	// begin inline asm
	lop3.b32 %r6395, %r6348, %r6363, %r6299, 0x96;
	// end inline asm
	add.s32 	%r8294, %r8290, %r6395;
	// begin inline asm
	shf.l.wrap.b32 %r6399, %r6400, %r6400, %r7054;
	// end inline asm
	add.s32 	%r8295, %r8291, %r6399;
	// begin inline asm
	shf.l.wrap.b32 %r6403, %r6404, %r6404, %r7054;
	// end inline asm
	add.s32 	%r8296, %r8292, %r6403;
	// begin inline asm
	shf.l.wrap.b32 %r6407, %r6408, %r6408, %r7054;
	// end inline asm
	add.s32 	%r8297, %r8293, %r6407;
	// begin inline asm
	shf.l.wrap.b32 %r6411, %r6412, %r6412, %r7054;
	// end inline asm
	add.s32 	%r8298, %r8294, %r6411;
	add.s32 	%r6464, %r8295, -899497514;
	add.s32 	%r6468, %r8296, -899497514;
	add.s32 	%r6472, %r8297, -899497514;
	add.s32 	%r6476, %r8298, -899497514;
	// begin inline asm
	shf.l.wrap.b32 %r6415, %r6336, %r6336, %r7070;
	// end inline asm
	// begin inline asm
	shf.l.wrap.b32 %r6419, %r6340, %r6340, %r7070;
	// end inline asm
	// begin inline asm
	shf.l.wrap.b32 %r6423, %r6344, %r6344, %r7070;
	// end inline asm
	// begin inline asm
	shf.l.wrap.b32 %r6427, %r6348, %r6348, %r7070;
	// end inline asm
	xor.b32  	%r8299, %r5535, %r5407;
	xor.b32  	%r8300, %r8299, %r5919;
	xor.b32  	%r6433, %r8300, %r6239;
	xor.b32  	%r8301, %r5539, %r5411;
	xor.b32  	%r8302, %r8301, %r5923;
	xor.b32  	%r6437, %r8302, %r6243;
	xor.b32  	%r8303, %r5543, %r5415;
	xor.b32  	%r8304, %r8303, %r5927;
	xor.b32  	%r6441, %r8304, %r6247;
	xor.b32  	%r8305, %r5547, %r5419;
	xor.b32  	%r8306, %r8305, %r5931;
	xor.b32  	%r6445, %r8306, %r6251;
	// begin inline asm
	shf.l.wrap.b32 %r6431, %r6433, %r6433, %r7022;
	// end inline asm
	// begin inline asm
	shf.l.wrap.b32 %r6435, %r6437, %r6437, %r7022;
	// end inline asm
	// begin inline asm
	shf.l.wrap.b32 %r6439, %r6441, %r6441, %r7022;
	// end inline asm
	// begin inline asm
	shf.l.wrap.b32 %r6443, %r6445, %r6445, %r7022;
	// end inline asm
	add.s32 	%r8307, %r6287, %r6431;
	add.s32 	%r8308, %r6291, %r6435;
	add.s32 	%r8309, %r6295, %r6439;
	add.s32 	%r8310, %r6299, %r6443;
	// begin inline asm
	lop3.b32 %r6447, %r6400, %r6415, %r6351, 0x96;
	// end inline asm
	add.s32 	%r8311, %r8307, %r6447;
	// begin inline asm
	lop3.b32 %r6451, %r6404, %r6419, %r6355, 0x96;
	// end inline asm
	add.s32 	%r8312, %r8308, %r6451;
	// begin inline asm
	lop3.b32 %r6455, %r6408, %r6423, %r6359, 0x96;
	// end inline asm
	add.s32 	%r8313, %r8309, %r6455;
	// begin inline asm
	lop3.b32 %r6459, %r6412, %r6427, %r6363, 0x96;
	// end inline asm
	add.s32 	%r8314, %r8310, %r6459;
	// begin inline asm
	shf.l.wrap.b32 %r6463, %r6464, %r6464, %r7054;
	// end inline asm
	add.s32 	%r8315, %r8311, %r6463;
	// begin inline asm
	shf.l.wrap.b32 %r6467, %r6468, %r6468, %r7054;
	// end inline asm
	add.s32 	%r8316, %r8312, %r6467;
	// begin inline asm
	shf.l.wrap.b32 %r6471, %r6472, %r6472, %r7054;
	// end inline asm
	add.s32 	%r8317, %r8313, %r6471;
	// begin inline asm
	shf.l.wrap.b32 %r6475, %r6476, %r6476, %r7054;
	// end inline asm
	add.s32 	%r8318, %r8314, %r6475;
	add.s32 	%r6528, %r8315, -899497514;
	add.s32 	%r6532, %r8316, -899497514;
	add.s32 	%r6536, %r8317, -899497514;
	add.s32 	%r6540, %r8318, -899497514;
	// begin inline asm
	shf.l.wrap.b32 %r6479, %r6400, %r6400, %r7070;
	// end inline asm
	// begin inline asm
	shf.l.wrap.b32 %r6483, %r6404, %r6404, %r7070;
	// end inline asm
	// begin inline asm
	shf.l.wrap.b32 %r6487, %r6408, %r6408, %r7070;
	// end inline asm
	// begin inline asm
	shf.l.wrap.b32 %r6491, %r6412, %r6412, %r7070;
	// end inline asm
	xor.b32  	%r8319, %r5599, %r5471;
	xor.b32  	%r8320, %r8319, %r5983;
	xor.b32  	%r6497, %r8320, %r6303;
	xor.b32  	%r8321, %r5603, %r5475;
	xor.b32  	%r8322, %r8321, %r5987;
	xor.b32  	%r6501, %r8322, %r6307;
	xor.b32  	%r8323, %r5607, %r5479;
	xor.b32  	%r8324, %r8323, %r5991;
	xor.b32  	%r6505, %r8324, %r6311;
	xor.b32  	%r8325, %r5611, %r5483;
	xor.b32  	%r8326, %r8325, %r5995;
	xor.b32  	%r6509, %r8326, %r6315;
	// begin inline asm
	shf.l.wrap.b32 %r6495, %r6497, %r6497, %r7022;
	// end inline asm
	// begin inline asm
	shf.l.wrap.b32 %r6499, %r6501, %r6501, %r7022;
	// end inline asm
	// begin inline asm
	shf.l.wrap.b32 %r6503, %r6505, %r6505, %r7022;
	// end inline asm
	// begin inline asm
	shf.l.wrap.b32 %r6507, %r6509, %r6509, %r7022;
	// end inline asm
	add.s32 	%r8327, %r6351, %r6495;
	add.s32 	%r8328, %r6355, %r6499;
	add.s32 	%r8329, %r6359, %r6503;
	add.s32 	%r8330, %r6363, %r6507;
	// begin inline asm
	lop3.b32 %r6511, %r6464, %r6479, %r6415, 0x96;
	// end inline asm
	add.s32 	%r8331, %r8327, %r6511;
	// begin inline asm
	lop3.b32 %r6515, %r6468, %r6483, %r6419, 0x96;
	// end inline asm
	add.s32 	%r8332, %r8328, %r6515;
	// begin inline asm
	lop3.b32 %r6519, %r6472, %r6487, %r6423, 0x96;
	// end inline asm
	add.s32 	%r8333, %r8329, %r6519;
	// begin inline asm
	lop3.b32 %r6523, %r6476, %r6491, %r6427, 0x96;
	// end inline asm
	add.s32 	%r8334, %r8330, %r6523;
	// begin inline asm
	shf.l.wrap.b32 %r6527, %r6528, %r6528, %r7054;
	// end inline asm
	add.s32 	%r8335, %r8331, %r6527;
	// begin inline asm
	shf.l.wrap.b32 %r6531, %r6532, %r6532, %r7054;
	// end inline asm
	add.s32 	%r8336, %r8332, %r6531;
	// begin inline asm
	shf.l.wrap.b32 %r6535, %r6536, %r6536, %r7054;
	// end inline asm
	add.s32 	%r8337, %r8333, %r6535;
	// begin inline asm
	shf.l.wrap.b32 %r6539, %r6540, %r6540, %r7054;
	// end inline asm
	add.s32 	%r8338, %r8334, %r6539;
	add.s32 	%r6592, %r8335, -899497514;
	add.s32 	%r6596, %r8336, -899497514;
	add.s32 	%r6600, %r8337, -899497514;
	add.s32 	%r6604, %r8338, -899497514;
	// begin inline asm
	shf.l.wrap.b32 %r6543, %r6464, %r6464, %r7070;
	// end inline asm
	// begin inline asm
	shf.l.wrap.b32 %r6547, %r6468, %r6468, %r7070;
	// end inline asm
	// begin inline asm
	shf.l.wrap.b32 %r6551, %r6472, %r6472, %r7070;
	// end inline asm
	// begin inline asm
	shf.l.wrap.b32 %r6555, %r6476, %r6476, %r7070;
	// end inline asm
	xor.b32  	%r8339, %r5663, %r5535;
	xor.b32  	%r8340, %r8339, %r6047;
	xor.b32  	%r6561, %r8340, %r6367;
	xor.b32  	%r8341, %r5667, %r5539;
	xor.b32  	%r8342, %r8341, %r6051;
	xor.b32  	%r6565, %r8342, %r6371;
	xor.b32  	%r8343, %r5671, %r5543;
	xor.b32  	%r8344, %r8343, %r6055;
	xor.b32  	%r6569, %r8344, %r6375;
	xor.b32  	%r8345, %r5675, %r5547;
	xor.b32  	%r8346, %r8345, %r6059;
	xor.b32  	%r6573, %r8346, %r6379;
	// begin inline asm
	shf.l.wrap.b32 %r6559, %r6561, %r6561, %r7022;
	// end inline asm
	// begin inline asm
	shf.l.wrap.b32 %r6563, %r6565, %r6565, %r7022;
	// end inline asm
	// begin inline asm
	shf.l.wrap.b32 %r6567, %r6569, %r6569, %r7022;
	// end inline asm
	// begin inline asm
	shf.l.wrap.b32 %r6571, %r6573, %r6573, %r7022;
	// end inline asm
	add.s32 	%r8347, %r6415, %r6559;
	add.s32 	%r8348, %r6419, %r6563;
	add.s32 	%r8349, %r6423, %r6567;
	add.s32 	%r8350, %r6427, %r6571;
	// begin inline asm
	lop3.b32 %r6575, %r6528, %r6543, %r6479, 0x96;
	// end inline asm
	add.s32 	%r8351, %r8347, %r6575;
	// begin inline asm
	lop3.b32 %r6579, %r6532, %r6547, %r6483, 0x96;
	// end inline asm
	add.s32 	%r8352, %r8348, %r6579;
	// begin inline asm
	lop3.b32 %r6583, %r6536, %r6551, %r6487, 0x96;
	// end inline asm
	add.s32 	%r8353, %r8349, %r6583;
	// begin inline asm
	lop3.b32 %r6587, %r6540, %r6555, %r6491, 0x96;
	// end inline asm
	add.s32 	%r8354, %r8350, %r6587;
	// begin inline asm
	shf.l.wrap.b32 %r6591, %r6592, %r6592, %r7054;
	// end inline asm
	add.s32 	%r8355, %r8351, %r6591;
	// begin inline asm
	shf.l.wrap.b32 %r6595, %r6596, %r6596, %r7054;
	// end inline asm
	add.s32 	%r8356, %r8352, %r6595;
	// begin inline asm
	shf.l.wrap.b32 %r6599, %r6600, %r6600, %r7054;
	// end inline asm
	add.s32 	%r8357, %r8353, %r6599;
	// begin inline asm
	shf.l.wrap.b32 %r6603, %r6604, %r6604, %r7054;
	// end inline asm
	add.s32 	%r8358, %r8354, %r6603;
	add.s32 	%r6656, %r8355, -899497514;
	add.s32 	%r6660, %r8356, -899497514;
	add.s32 	%r6664, %r8357, -899497514;
	add.s32 	%r6668, %r8358, -899497514;
	// begin inline asm
	shf.l.wrap.b32 %r6607, %r6528, %r6528, %r7070;
	// end inline asm
	// begin inline asm
	shf.l.wrap.b32 %r6611, %r6532, %r6532, %r7070;
	// end inline asm
	// begin inline asm
	shf.l.wrap.b32 %r6615, %r6536, %r6536, %r7070;
	// end inline asm
	// begin inline asm
	shf.l.wrap.b32 %r6619, %r6540, %r6540, %r7070;
	// end inline asm
	xor.b32  	%r8359, %r5727, %r5599;
	xor.b32  	%r8360, %r8359, %r6111;
	xor.b32  	%r6625, %r8360, %r6431;
	xor.b32  	%r8361, %r5731, %r5603;
	xor.b32  	%r8362, %r8361, %r6115;
	xor.b32  	%r6629, %r8362, %r6435;
	xor.b32  	%r8363, %r5735, %r5607;
	xor.b32  	%r8364, %r8363, %r6119;
	xor.b32  	%r6633, %r8364, %r6439;
	xor.b32  	%r8365, %r5739, %r5611;
	xor.b32  	%r8366, %r8365, %r6123;
	xor.b32  	%r6637, %r8366, %r6443;
	// begin inline asm
	shf.l.wrap.b32 %r6623, %r6625, %r6625, %r7022;
	// end inline asm
	// begin inline asm
	shf.l.wrap.b32 %r6627, %r6629, %r6629, %r7022;
	// end inline asm
	// begin inline asm
	shf.l.wrap.b32 %r6631, %r6633, %r6633, %r7022;
	// end inline asm
	// begin inline asm
	shf.l.wrap.b32 %r6635, %r6637, %r6637, %r7022;
	// end inline asm
	add.s32 	%r8367, %r6479, %r6623;
	add.s32 	%r8368, %r6483, %r6627;
	add.s32 	%r8369, %r6487, %r6631;
	add.s32 	%r8370, %r6491, %r6635;
	// begin inline asm
	lop3.b32 %r6639, %r6592, %r6607, %r6543, 0x96;
	// end inline asm
	add.s32 	%r8371, %r8367, %r6639;
	// begin inline asm
	lop3.b32 %r6643, %r6596, %r6611, %r6547, 0x96;
	// end inline asm
	add.s32 	%r8372, %r8368, %r6643;
	// begin inline asm
	lop3.b32 %r6647, %r6600, %r6615, %r6551, 0x96;
	// end inline asm
	add.s32 	%r8373, %r8369, %r6647;
	// begin inline asm
	lop3.b32 %r6651, %r6604, %r6619, %r6555, 0x96;
	// end inline asm
	add.s32 	%r8374, %r8370, %r6651;
	// begin inline asm
	shf.l.wrap.b32 %r6655, %r6656, %r6656, %r7054;
	// end inline asm
	add.s32 	%r8375, %r8371, %r6655;
	// begin inline asm
	shf.l.wrap.b32 %r6659, %r6660, %r6660, %r7054;
	// end inline asm
	add.s32 	%r8376, %r8372, %r6659;
	// begin inline asm
	shf.l.wrap.b32 %r6663, %r6664, %r6664, %r7054;
	// end inline asm
	add.s32 	%r8377, %r8373, %r6663;
	// begin inline asm
	shf.l.wrap.b32 %r6667, %r6668, %r6668, %r7054;
	// end inline asm
	add.s32 	%r8378, %r8374, %r6667;
	add.s32 	%r6720, %r8375, -899497514;
	add.s32 	%r6724, %r8376, -899497514;
	add.s32 	%r6728, %r8377, -899497514;
	add.s32 	%r6732, %r8378, -899497514;
	// begin inline asm
	shf.l.wrap.b32 %r6671, %r6592, %r6592, %r7070;
	// end inline asm
	// begin inline asm
	shf.l.wrap.b32 %r6675, %r6596, %r6596, %r7070;
	// end inline asm
	// begin inline asm
	shf.l.wrap.b32 %r6679, %r6600, %r6600, %r7070;
	// end inline asm
	// begin inline asm
	shf.l.wrap.b32 %r6683, %r6604, %r6604, %r7070;
	// end inline asm
	xor.b32  	%r8379, %r5791, %r5663;
	xor.b32  	%r8380, %r8379, %r6175;
	xor.b32  	%r6689, %r8380, %r6495;
	xor.b32  	%r8381, %r5795, %r5667;
	xor.b32  	%r8382, %r8381, %r6179;
	xor.b32  	%r6693, %r8382, %r6499;
	xor.b32  	%r8383, %r5799, %r5671;
	xor.b32  	%r8384, %r8383, %r6183;
	xor.b32  	%r6697, %r8384, %r6503;
	xor.b32  	%r8385, %r5803, %r5675;
	xor.b32  	%r8386, %r8385, %r6187;
	xor.b32  	%r6701, %r8386, %r6507;
	// begin inline asm
	shf.l.wrap.b32 %r6687, %r6689, %r6689, %r7022;
	// end inline asm
	// begin inline asm
	shf.l.wrap.b32 %r6691, %r6693, %r6693, %r7022;
	// end inline asm
	// begin inline asm
	shf.l.wrap.b32 %r6695, %r6697, %r6697, %r7022;
	// end inline asm
	// begin inline asm
	shf.l.wrap.b32 %r6699, %r6701, %r6701, %r7022;
	// end inline asm
	add.s32 	%r8387, %r6543, %r6687;
	add.s32 	%r8388, %r6547, %r6691;
	add.s32 	%r8389, %r6551, %r6695;
	add.s32 	%r8390, %r6555, %r6699;
	// begin inline asm
	lop3.b32 %r6703, %r6656, %r6671, %r6607, 0x96;
	// end inline asm
	add.s32 	%r8391, %r8387, %r6703;
	// begin inline asm
	lop3.b32 %r6707, %r6660, %r6675, %r6611, 0x96;
	// end inline asm
	add.s32 	%r8392, %r8388, %r6707;
	// begin inline asm
	lop3.b32 %r6711, %r6664, %r6679, %r6615, 0x96;
	// end inline asm
	add.s32 	%r8393, %r8389, %r6711;
	// begin inline asm
	lop3.b32 %r6715, %r6668, %r6683, %r6619, 0x96;
	// end inline asm
	add.s32 	%r8394, %r8390, %r6715;
	// begin inline asm
	shf.l.wrap.b32 %r6719, %r6720, %r6720, %r7054;
	// end inline asm
	add.s32 	%r8395, %r8391, %r6719;
	// begin inline asm
	shf.l.wrap.b32 %r6723, %r6724, %r6724, %r7054;
	// end inline asm
	add.s32 	%r8396, %r8392, %r6723;
	// begin inline asm
	shf.l.wrap.b32 %r6727, %r6728, %r6728, %r7054;
	// end inline asm
	add.s32 	%r8397, %r8393, %r6727;
	// begin inline asm
	shf.l.wrap.b32 %r6731, %r6732, %r6732, %r7054;
	// end inline asm
	add.s32 	%r8398, %r8394, %r6731;
	add.s32 	%r6784, %r8395, -899497514;
	add.s32 	%r6788, %r8396, -899497514;
	add.s32 	%r6792, %r8397, -899497514;
	add.s32 	%r6796, %r8398, -899497514;
	// begin inline asm
	shf.l.wrap.b32 %r6735, %r6656, %r6656, %r7070;
	// end inline asm
	// begin inline asm
	shf.l.wrap.b32 %r6739, %r6660, %r6660, %r7070;
	// end inline asm
	// begin inline asm
	shf.l.wrap.b32 %r6743, %r6664, %r6664, %r7070;
	// end inline asm
	// begin inline asm
	shf.l.wrap.b32 %r6747, %r6668, %r6668, %r7070;
	// end inline asm
	xor.b32  	%r8399, %r5855, %r5727;
	xor.b32  	%r8400, %r8399, %r6239;
	xor.b32  	%r6753, %r8400, %r6559;
	xor.b32  	%r8401, %r5859, %r5731;
	xor.b32  	%r8402, %r8401, %r6243;
	xor.b32  	%r6757, %r8402, %r6563;
	xor.b32  	%r8403, %r5863, %r5735;
	xor.b32  	%r8404, %r8403, %r6247;
	xor.b32  	%r6761, %r8404, %r6567;
	xor.b32  	%r8405, %r5867, %r5739;
	xor.b32  	%r8406, %r8405, %r6251;
	xor.b32  	%r6765, %r8406, %r6571;
	// begin inline asm
	shf.l.wrap.b32 %r6751, %r6753, %r6753, %r7022;
	// end inline asm
	// begin inline asm
	shf.l.wrap.b32 %r6755, %r6757, %r6757, %r7022;
	// end inline asm
	// begin inline asm
	shf.l.wrap.b32 %r6759, %r6761, %r6761, %r7022;
	// end inline asm
	// begin inline asm
	shf.l.wrap.b32 %r6763, %r6765, %r6765, %r7022;
	// end inline asm
	add.s32 	%r8407, %r6607, %r6751;
	add.s32 	%r8408, %r6611, %r6755;
	add.s32 	%r8409, %r6615, %r6759;
	add.s32 	%r8410, %r6619, %r6763;
	// begin inline asm
	lop3.b32 %r6767, %r6720, %r6735, %r6671, 0x96;
	// end inline asm
	add.s32 	%r8411, %r8407, %r6767;
	// begin inline asm
	lop3.b32 %r6771, %r6724, %r6739, %r6675, 0x96;
	// end inline asm
	add.s32 	%r8412, %r8408, %r6771;
	// begin inline asm
	lop3.b32 %r6775, %r6728, %r6743, %r6679, 0x96;
	// end inline asm
	add.s32 	%r8413, %r8409, %r6775;
	// begin inline asm
	lop3.b32 %r6779, %r6732, %r6747, %r6683, 0x96;
	// end inline asm
	add.s32 	%r8414, %r8410, %r6779;
	// begin inline asm
	shf.l.wrap.b32 %r6783, %r6784, %r6784, %r7054;
	// end inline asm
	add.s32 	%r8415, %r8411, %r6783;
	// begin inline asm
	shf.l.wrap.b32 %r6787, %r6788, %r6788, %r7054;
	// end inline asm
	add.s32 	%r8416, %r8412, %r6787;
	// begin inline asm
	shf.l.wrap.b32 %r6791, %r6792, %r6792, %r7054;
	// end inline asm
	add.s32 	%r8417, %r8413, %r6791;
	// begin inline asm
	shf.l.wrap.b32 %r6795, %r6796, %r6796, %r7054;
	// end inline asm
	add.s32 	%r8418, %r8414, %r6795;
	add.s32 	%r6848, %r8415, -899497514;
	add.s32 	%r6852, %r8416, -899497514;
	add.s32 	%r6856, %r8417, -899497514;
	add.s32 	%r6860, %r8418, -899497514;
	// begin inline asm
	shf.l.wrap.b32 %r6799, %r6720, %r6720, %r7070;
	// end inline asm
	// begin inline asm
	shf.l.wrap.b32 %r6803, %r6724, %r6724, %r7070;
	// end inline asm
	// begin inline asm
	shf.l.wrap.b32 %r6807, %r6728, %r6728, %r7070;
	// end inline asm
	// begin inline asm
	shf.l.wrap.b32 %r6811, %r6732, %r6732, %r7070;
	// end inline asm
	xor.b32  	%r8419, %r5919, %r5791;
	xor.b32  	%r8420, %r8419, %r6303;
	xor.b32  	%r6817, %r8420, %r6623;
	xor.b32  	%r8421, %r5923, %r5795;
	xor.b32  	%r8422, %r8421, %r6307;
	xor.b32  	%r6821, %r8422, %r6627;
	xor.b32  	%r8423, %r5927, %r5799;
	xor.b32  	%r8424, %r8423, %r6311;
	xor.b32  	%r6825, %r8424, %r6631;
	xor.b32  	%r8425, %r5931, %r5803;
	xor.b32  	%r8426, %r8425, %r6315;
	xor.b32  	%r6829, %r8426, %r6635;
	// begin inline asm
	shf.l.wrap.b32 %r6815, %r6817, %r6817, %r7022;
	// end inline asm
	// begin inline asm
	shf.l.wrap.b32 %r6819, %r6821, %r6821, %r7022;
	// end inline asm
	// begin inline asm
	shf.l.wrap.b32 %r6823, %r6825, %r6825, %r7022;
	// end inline asm
	// begin inline asm
	shf.l.wrap.b32 %r6827, %r6829, %r6829, %r7022;
	// end inline asm
	add.s32 	%r8427, %r6671, %r6815;
	add.s32 	%r8428, %r6675, %r6819;
	add.s32 	%r8429, %r6679, %r6823;
	add.s32 	%r8430, %r6683, %r6827;
	// begin inline asm
	lop3.b32 %r6831, %r6784, %r6799, %r6735, 0x96;
	// end inline asm
	add.s32 	%r8431, %r8427, %r6831;
	// begin inline asm
	lop3.b32 %r6835, %r6788, %r6803, %r6739, 0x96;
	// end inline asm
	add.s32 	%r8432, %r8428, %r6835;
	// begin inline asm
	lop3.b32 %r6839, %r6792, %r6807, %r6743, 0x96;
	// end inline asm
	add.s32 	%r8433, %r8429, %r6839;
	// begin inline asm
	lop3.b32 %r6843, %r6796, %r6811, %r6747, 0x96;
	// end inline asm
	add.s32 	%r8434, %r8430, %r6843;
	// begin inline asm
	shf.l.wrap.b32 %r6847, %r6848, %r6848, %r7054;
	// end inline asm
	add.s32 	%r8435, %r8431, %r6847;
	// begin inline asm
	shf.l.wrap.b32 %r6851, %r6852, %r6852, %r7054;
	// end inline asm
	add.s32 	%r8436, %r8432, %r6851;
	// begin inline asm
	shf.l.wrap.b32 %r6855, %r6856, %r6856, %r7054;
	// end inline asm
	add.s32 	%r8437, %r8433, %r6855;
	// begin inline asm
	shf.l.wrap.b32 %r6859, %r6860, %r6860, %r7054;
	// end inline asm
	add.s32 	%r8438, %r8434, %r6859;
	add.s32 	%r6912, %r8435, -899497514;
	add.s32 	%r6916, %r8436, -899497514;
	add.s32 	%r6920, %r8437, -899497514;
	add.s32 	%r6924, %r8438, -899497514;
	// begin inline asm
	shf.l.wrap.b32 %r6863, %r6784, %r6784, %r7070;
	// end inline asm
	// begin inline asm
	shf.l.wrap.b32 %r6867, %r6788, %r6788, %r7070;
	// end inline asm
	// begin inline asm
	shf.l.wrap.b32 %r6871, %r6792, %r6792, %r7070;
	// end inline asm
	// begin inline asm
	shf.l.wrap.b32 %r6875, %r6796, %r6796, %r7070;
	// end inline asm
	xor.b32  	%r8439, %r5983, %r5855;
	xor.b32  	%r8440, %r8439, %r6367;
	xor.b32  	%r6881, %r8440, %r6687;
	xor.b32  	%r8441, %r5987, %r5859;
	xor.b32  	%r8442, %r8441, %r6371;
	xor.b32  	%r6885, %r8442, %r6691;
	xor.b32  	%r8443, %r5991, %r5863;
	xor.b32  	%r8444, %r8443, %r6375;
	xor.b32  	%r6889, %r8444, %r6695;
	xor.b32  	%r8445, %r5995, %r5867;
	xor.b32  	%r8446, %r8445, %r6379;
	xor.b32  	%r6893, %r8446, %r6699;
	// begin inline asm
	shf.l.wrap.b32 %r6879, %r6881, %r6881, %r7022;
	// end inline asm
	// begin inline asm
	shf.l.wrap.b32 %r6883, %r6885, %r6885, %r7022;
	// end inline asm
	// begin inline asm
	shf.l.wrap.b32 %r6887, %r6889, %r6889, %r7022;
	// end inline asm
	// begin inline asm
	shf.l.wrap.b32 %r6891, %r6893, %r6893, %r7022;
	// end inline asm
	add.s32 	%r8447, %r6735, %r6879;
	add.s32 	%r8448, %r6739, %r6883;
	add.s32 	%r8449, %r6743, %r6887;
	add.s32 	%r8450, %r6747, %r6891;
	// begin inline asm
	lop3.b32 %r6895, %r6848, %r6863, %r6799, 0x96;
	// end inline asm
	add.s32 	%r8451, %r8447, %r6895;
	// begin inline asm
	lop3.b32 %r6899, %r6852, %r6867, %r6803, 0x96;
	// end inline asm
	add.s32 	%r8452, %r8448, %r6899;
	// begin inline asm
	lop3.b32 %r6903, %r6856, %r6871, %r6807, 0x96;
	// end inline asm
	add.s32 	%r8453, %r8449, %r6903;
	// begin inline asm
	lop3.b32 %r6907, %r6860, %r6875, %r6811, 0x96;
	// end inline asm
	add.s32 	%r8454, %r8450, %r6907;
	// begin inline asm
	shf.l.wrap.b32 %r6911, %r6912, %r6912, %r7054;
	// end inline asm
	add.s32 	%r8455, %r8451, %r6911;
	// begin inline asm
	shf.l.wrap.b32 %r6915, %r6916, %r6916, %r7054;
	// end inline asm
	add.s32 	%r8456, %r8452, %r6915;
	// begin inline asm
	shf.l.wrap.b32 %r6919, %r6920, %r6920, %r7054;
	// end inline asm
	add.s32 	%r8457, %r8453, %r6919;
	// begin inline asm
	shf.l.wrap.b32 %r6923, %r6924, %r6924, %r7054;
	// end inline asm
	add.s32 	%r8458, %r8454, %r6923;
	add.s32 	%r6976, %r8455, -899497514;
	add.s32 	%r6980, %r8456, -899497514;
	add.s32 	%r6984, %r8457, -899497514;
	add.s32 	%r6988, %r8458, -899497514;
	// begin inline asm
	shf.l.wrap.b32 %r6927, %r6848, %r6848, %r7070;
	// end inline asm
	// begin inline asm
	shf.l.wrap.b32 %r6931, %r6852, %r6852, %r7070;
	// end inline asm
	// begin inline asm
	shf.l.wrap.b32 %r6935, %r6856, %r6856, %r7070;
	// end inline asm
	// begin inline asm
	shf.l.wrap.b32 %r6939, %r6860, %r6860, %r7070;
	// end inline asm
	xor.b32  	%r8459, %r6047, %r5919;
	xor.b32  	%r8460, %r8459, %r6431;
	xor.b32  	%r6945, %r8460, %r6751;
	xor.b32  	%r8461, %r6051, %r5923;
	xor.b32  	%r8462, %r8461, %r6435;
	xor.b32  	%r6949, %r8462, %r6755;
	xor.b32  	%r8463, %r6055, %r5927;
	xor.b32  	%r8464, %r8463, %r6439;
	xor.b32  	%r6953, %r8464, %r6759;
	xor.b32  	%r8465, %r6059, %r5931;
	xor.b32  	%r8466, %r8465, %r6443;
	xor.b32  	%r6957, %r8466, %r6763;
	// begin inline asm
	shf.l.wrap.b32 %r6943, %r6945, %r6945, %r7022;
	// end inline asm
	// begin inline asm
	shf.l.wrap.b32 %r6947, %r6949, %r6949, %r7022;
	// end inline asm
	// begin inline asm
	shf.l.wrap.b32 %r6951, %r6953, %r6953, %r7022;
	// end inline asm
	// begin inline asm
	shf.l.wrap.b32 %r6955, %r6957, %r6957, %r7022;
	// end inline asm
	add.s32 	%r8467, %r6799, %r6943;
	add.s32 	%r8468, %r6803, %r6947;
	add.s32 	%r8469, %r6807, %r6951;
	add.s32 	%r8470, %r6811, %r6955;
	// begin inline asm
	lop3.b32 %r6959, %r6912, %r6927, %r6863, 0x96;
	// end inline asm
	add.s32 	%r8471, %r8467, %r6959;
	// begin inline asm
	lop3.b32 %r6963, %r6916, %r6931, %r6867, 0x96;
	// end inline asm
	add.s32 	%r8472, %r8468, %r6963;
	// begin inline asm
	lop3.b32 %r6967, %r6920, %r6935, %r6871, 0x96;
	// end inline asm
	add.s32 	%r8473, %r8469, %r6967;
	// begin inline asm
	lop3.b32 %r6971, %r6924, %r6939, %r6875, 0x96;
	// end inline asm
	add.s32 	%r8474, %r8470, %r6971;
	// begin inline asm
	shf.l.wrap.b32 %r6975, %r6976, %r6976, %r7054;
	// end inline asm
	add.s32 	%r8475, %r8471, %r6975;
	// begin inline asm
	shf.l.wrap.b32 %r6979, %r6980, %r6980, %r7054;
	// end inline asm
	add.s32 	%r8476, %r8472, %r6979;
	// begin inline asm
	shf.l.wrap.b32 %r6983, %r6984, %r6984, %r7054;
	// end inline asm
	add.s32 	%r8477, %r8473, %r6983;
	// begin inline asm
	shf.l.wrap.b32 %r6987, %r6988, %r6988, %r7054;
	// end inline asm
	add.s32 	%r8478, %r8474, %r6987;
	add.s32 	%r124, %r8475, -899497514;
	add.s32 	%r125, %r8476, -899497514;
	add.s32 	%r126, %r8477, -899497514;
	add.s32 	%r127, %r8478, -899497514;
	// begin inline asm
	shf.l.wrap.b32 %r6991, %r6912, %r6912, %r7070;
	// end inline asm
	// begin inline asm
	shf.l.wrap.b32 %r6995, %r6916, %r6916, %r7070;
	// end inline asm
	// begin inline asm
	shf.l.wrap.b32 %r6999, %r6920, %r6920, %r7070;
	// end inline asm
	// begin inline asm
	shf.l.wrap.b32 %r7003, %r6924, %r6924, %r7070;
	// end inline asm
	xor.b32  	%r8479, %r6111, %r5983;
	xor.b32  	%r8480, %r8479, %r6495;
	xor.b32  	%r7009, %r8480, %r6815;
	xor.b32  	%r8481, %r6115, %r5987;
	xor.b32  	%r8482, %r8481, %r6499;
	xor.b32  	%r7013, %r8482, %r6819;
	xor.b32  	%r8483, %r6119, %r5991;
	xor.b32  	%r8484, %r8483, %r6503;
	xor.b32  	%r7017, %r8484, %r6823;
	xor.b32  	%r8485, %r6123, %r5995;
	xor.b32  	%r8486, %r8485, %r6507;
	xor.b32  	%r7021, %r8486, %r6827;
	// begin inline asm
	shf.l.wrap.b32 %r7007, %r7009, %r7009, %r7022;
	// end inline asm
	// begin inline asm
	shf.l.wrap.b32 %r7011, %r7013, %r7013, %r7022;
	// end inline asm
	// begin inline asm
	shf.l.wrap.b32 %r7015, %r7017, %r7017, %r7022;
	// end inline asm
	// begin inline asm
	shf.l.wrap.b32 %r7019, %r7021, %r7021, %r7022;
	// end inline asm
	add.s32 	%r8487, %r6863, %r7007;
	add.s32 	%r8488, %r6867, %r7011;
	add.s32 	%r8489, %r6871, %r7015;
	add.s32 	%r8490, %r6875, %r7019;
	// begin inline asm
	lop3.b32 %r7023, %r6976, %r6991, %r6927, 0x96;
	// end inline asm
	add.s32 	%r8491, %r8487, %r7023;
	// begin inline asm
	lop3.b32 %r7027, %r6980, %r6995, %r6931, 0x96;
	// end inline asm
	add.s32 	%r8492, %r8488, %r7027;
	// begin inline asm
	lop3.b32 %r7031, %r6984, %r6999, %r6935, 0x96;
	// end inline asm
	add.s32 	%r8493, %r8489, %r7031;
	// begin inline asm
	lop3.b32 %r7035, %r6988, %r7003, %r6939, 0x96;
	// end inline asm
	add.s32 	%r8494, %r8490, %r7035;
	// begin inline asm
	shf.l.wrap.b32 %r7039, %r124, %r124, %r7054;
	// end inline asm
	add.s32 	%r8495, %r8491, %r7039;
	// begin inline asm
	shf.l.wrap.b32 %r7043, %r125, %r125, %r7054;
	// end inline asm
	add.s32 	%r8496, %r8492, %r7043;
	// begin inline asm
	shf.l.wrap.b32 %r7047, %r126, %r126, %r7054;
	// end inline asm
	add.s32 	%r8497, %r8493, %r7047;
	// begin inline asm
	shf.l.wrap.b32 %r7051, %r127, %r127, %r7054;
	// end inline asm
	add.s32 	%r8498, %r8494, %r7051;
	add.s32 	%r8499, %r8495, %r5;
	add.s32 	%r8500, %r8496, %r5;
	add.s32 	%r8501, %r8497, %r5;
	add.s32 	%r8502, %r8498, %r5;
	// begin inline asm
	shf.l.wrap.b32 %r7055, %r6976, %r6976, %r7070;
	// end inline asm
	// begin inline asm
	shf.l.wrap.b32 %r7059, %r6980, %r6980, %r7070;
	// end inline asm
	// begin inline asm
	shf.l.wrap.b32 %r7063, %r6984, %r6984, %r7070;
	// end inline asm
	// begin inline asm
	shf.l.wrap.b32 %r7067, %r6988, %r6988, %r7070;
	// end inline asm
	add.s32 	%r128, %r8499, -899497514;
	add.s32 	%r129, %r8500, -899497514;
	add.s32 	%r130, %r8501, -899497514;
	add.s32 	%r131, %r8502, -899497514;
	clz.b32 	%r132, %r128;
	clz.b32 	%r133, %r129;
	clz.b32 	%r134, %r130;
	clz.b32 	%r135, %r131;
	max.u32 	%r8503, %r132, %r133;
	max.u32 	%r8504, %r134, %r135;
	max.u32 	%r8505, %r8503, %r8504;
	setp.lt.u32 	%p76, %r8505, %r107;
	@%p76 bra 	$L__BB0_100;
	ld.param.u8 	%rs190, [_Z20TeamSpeakHasher_cudayjhPKhjPh_param_2];
	add.s32 	%r8506, %r6, %r124;
	add.s32 	%r8507, %r6, %r125;
	add.s32 	%r8508, %r6, %r126;
	add.s32 	%r8509, %r6, %r127;
	setp.eq.s32 	%p77, %r128, 0;
	clz.b32 	%r8510, %r8506;
	add.s32 	%r8511, %r8510, 32;
	selp.b32 	%r8512, %r8511, %r132, %p77;
	setp.eq.s32 	%p78, %r129, 0;
	clz.b32 	%r8513, %r8507;
	add.s32 	%r8514, %r8513, 32;
	selp.b32 	%r8515, %r8514, %r133, %p78;
	setp.eq.s32 	%p79, %r130, 0;
	clz.b32 	%r8517, %r8508;
	add.s32 	%r8518, %r8517, 32;
	selp.b32 	%r8519, %r8518, %r134, %p79;
	setp.eq.s32 	%p80, %r131, 0;
	clz.b32 	%r8521, %r8509;
	add.s32 	%r8522, %r8521, 32;
	selp.b32 	%r8523, %r8522, %r135, %p80;
	cvt.u32.u16 	%r8524, %rs190;
	and.b32  	%r8525, %r8524, 255;
	max.u32 	%r8526, %r8512, %r8515;
	setp.ge.u32 	%p81, %r8526, %r8525;
	setp.ge.u32 	%p82, %r8519, %r8525;
	setp.lt.u32 	%p83, %r8523, %r8525;
	selp.b16 	%rs179, %rs192, 1, %p83;
	selp.b16 	%rs180, 1, %rs179, %p82;
	selp.b16 	%rs192, 1, %rs180, %p81;
$L__BB0_100:
	mov.u32 	%r8574, %r108;
$L__BB0_101:
	xor.b32  	%r8527, %r8574, 3;
	cvt.s64.s32 	%rd340, %r8527;
	add.s64 	%rd156, %rd3, %rd340;
	ld.local.u8 	%rs4, [%rd156];
	setp.ne.s16 	%p84, %rs4, 57;
	@%p84 bra 	$L__BB0_103;
	mov.b16 	%rs182, 48;
	st.local.u8 	[%rd156], %rs182;
	add.s32 	%r8574, %r8574, -1;
	bra.uni 	$L__BB0_104;
$L__BB0_103:
	add.s16 	%rs181, %rs4, 1;
	st.local.u8 	[%rd156], %rs181;
$L__BB0_104:
	setp.eq.s16 	%p85, %rs4, 57;
	@%p85 bra 	$L__BB0_101;
	mov.u32 	%r8576, %r109;
$L__BB0_106:
	xor.b32  	%r8528, %r8576, 3;
	cvt.s64.s32 	%rd341, %r8528;
	add.s64 	%rd157, %rd4, %rd341;
	ld.local.u8 	%rs5, [%rd157];
	setp.ne.s16 	%p86, %rs5, 57;
	@%p86 bra 	$L__BB0_108;
	mov.b16 	%rs184, 48;
	st.local.u8 	[%rd157], %rs184;
	add.s32 	%r8576, %r8576, -1;
	bra.uni 	$L__BB0_109;
$L__BB0_108:
	add.s16 	%rs183, %rs5, 1;
	st.local.u8 	[%rd157], %rs183;
$L__BB0_109:
	setp.eq.s16 	%p87, %rs5, 57;
	@%p87 bra 	$L__BB0_106;
	mov.u32 	%r8578, %r110;
$L__BB0_111:
	xor.b32  	%r8529, %r8578, 3;
	cvt.s64.s32 	%rd342, %r8529;
	add.s64 	%rd158, %rd5, %rd342;
	ld.local.u8 	%rs6, [%rd158];
	setp.ne.s16 	%p88, %rs6, 57;
	@%p88 bra 	$L__BB0_113;
	mov.b16 	%rs186, 48;
	st.local.u8 	[%rd158], %rs186;
	add.s32 	%r8578, %r8578, -1;
	bra.uni 	$L__BB0_114;
$L__BB0_113:
	add.s16 	%rs185, %rs6, 1;
	st.local.u8 	[%rd158], %rs185;
$L__BB0_114:
	setp.eq.s16 	%p89, %rs6, 57;
	@%p89 bra 	$L__BB0_111;
	mov.u32 	%r8580, %r111;
$L__BB0_116:
	xor.b32  	%r8530, %r8580, 3;
	cvt.s64.s32 	%rd343, %r8530;
	add.s64 	%rd159, %rd6, %rd343;
	ld.local.u8 	%rs7, [%rd159];
	setp.ne.s16 	%p90, %rs7, 57;
	@%p90 bra 	$L__BB0_118;
	mov.b16 	%rs188, 48;
	st.local.u8 	[%rd159], %rs188;
	add.s32 	%r8580, %r8580, -1;
	bra.uni 	$L__BB0_119;
$L__BB0_118:
	add.s16 	%rs187, %rs7, 1;
	st.local.u8 	[%rd159], %rs187;
$L__BB0_119:
	setp.eq.s16 	%p91, %rs7, 57;
	@%p91 bra 	$L__BB0_116;
	ld.param.u32 	%r8538, [_Z20TeamSpeakHasher_cudayjhPKhjPh_param_1];
	add.s64 	%rd421, %rd421, 1;
	shr.u32 	%r8531, %r8538, 2;
	cvt.u64.u32 	%rd344, %r8531;
	setp.ne.s64 	%p92, %rd421, %rd344;
	@%p92 bra 	$L__BB0_90;
$L__BB0_121:
	ld.param.u64 	%rd348, [_Z20TeamSpeakHasher_cudayjhPKhjPh_param_5];
	cvta.to.global.u64 	%rd345, %rd348;
	mov.u32 	%r8532, %ctaid.x;
	mov.u32 	%r8533, %ntid.x;
	mov.u32 	%r8534, %tid.x;
	mad.lo.s32 	%r8535, %r8532, %r8533, %r8534;
	cvt.s64.s32 	%rd346, %r8535;
	add.s64 	%rd347, %rd345, %rd346;
	st.global.u8 	[%rd347], %rs192;
	ret;
$L__BB0_122:
	mov.b16 	%rs132, 48;
	st.local.u8 	[%rd13], %rs132;
	mov.b64 	%rd366, 1;
	bra.uni 	$L__BB0_48;
$L__BB0_123:
	mov.b16 	%rs146, 48;
	st.local.u8 	[%rd48], %rs146;
	mov.b64 	%rd384, 1;
	bra.uni 	$L__BB0_57;
$L__BB0_124:
	mov.b16 	%rs160, 48;
	st.local.u8 	[%rd82], %rs160;
	mov.b64 	%rd402, 1;
	bra.uni 	$L__BB0_66;
$L__BB0_125:
	mov.b16 	%rs174, 48;
	st.local.u8 	[%rd116], %rs174;
	mov.b64 	%rd420, 1;
	bra.uni 	$L__BB0_75;

}
	// .globl	_Z21TeamSpeakHasher2_cudayjhPKhjPh
.visible .entry _Z21TeamSpeakHasher2_cudayjhPKhjPh(
	.param .u64 _Z21TeamSpeakHasher2_cudayjhPKhjPh_param_0,
	.param .u32 _Z21TeamSpeakHasher2_cudayjhPKhjPh_param_1,
	.param .u8 _Z21TeamSpeakHasher2_cudayjhPKhjPh_param_2,
	.param .u64 .ptr .align 1 _Z21TeamSpeakHasher2_cudayjhPKhjPh_param_3,
	.param .u32 _Z21TeamSpeakHasher2_cudayjhPKhjPh_param_4,
	.param .u64 .ptr .align 1 _Z21TeamSpeakHasher2_cudayjhPKhjPh_param_5
)
{
	.local .align 16 .b8 	__local_depot1[896];
	.reg .b64 	%SP;
	.reg .b64 	%SPL;
	.reg .pred 	%p<93>;
	.reg .b16 	%rs<191>;
	.reg .b32 	%r<14957>;
	.reg .b64 	%rd<419>;

	mov.u64 	%SPL, __local_depot1;
	ld.param.u64 	%rd163, [_Z21TeamSpeakHasher2_cudayjhPKhjPh_param_0];
	ld.param.u32 	%r251, [_Z21TeamSpeakHasher2_cudayjhPKhjPh_param_1];
	ld.param.u8 	%rs9, [_Z21TeamSpeakHasher2_cudayjhPKhjPh_param_2];
	ld.param.u64 	%rd165, [_Z21TeamSpeakHasher2_cudayjhPKhjPh_param_3];
	ld.param.u32 	%r252, [_Z21TeamSpeakHasher2_cudayjhPKhjPh_param_4];
	ld.param.u64 	%rd164, [_Z21TeamSpeakHasher2_cudayjhPKhjPh_param_5];
	cvta.to.global.u64 	%rd1, %rd165;
	add.u64 	%rd2, %SPL, 0;
	add.u64 	%rd3, %SPL, 128;
	add.u64 	%rd4, %SPL, 256;
	add.u64 	%rd5, %SPL, 384;
	add.u64 	%rd6, %SPL, 512;
	add.u64 	%rd7, %SPL, 640;
	add.s32 	%r1, %r252, -64;
	ld.global.nc.u8 	%rs10, [%rd1+15];
	cvt.u32.u8 	%r1469, %rs10;
	ld.global.nc.u8 	%rs11, [%rd1+14];
	cvt.u32.u8 	%r1470, %rs11;
	prmt.b32 	%r1471, %r1470, %r1469, 0x3340U;
	ld.global.nc.u8 	%rs12, [%rd1+13];
	cvt.u32.u8 	%r1472, %rs12;
	ld.global.nc.u8 	%rs13, [%rd1+12];
	cvt.u32.u8 	%r1473, %rs13;
	prmt.b32 	%r1474, %r1473, %r1472, 0x3340U;
	prmt.b32 	%r1475, %r1474, %r1471, 0x5410U;
	ld.global.nc.u8 	%rs14, [%rd1+11];
	cvt.u32.u8 	%r1476, %rs14;
	ld.global.nc.u8 	%rs15, [%rd1+10];
	cvt.u32.u8 	%r1477, %rs15;
	prmt.b32 	%r1478, %r1477, %r1476, 0x3340U;
	ld.global.nc.u8 	%rs16, [%rd1+9];
	cvt.u32.u8 	%r1479, %rs16;
	ld.global.nc.u8 	%rs17, [%rd1+8];
	cvt.u32.u8 	%r1480, %rs17;
	prmt.b32 	%r1481, %r1480, %r1479, 0x3340U;
	prmt.b32 	%r1482, %r1481, %r1478, 0x5410U;
	ld.global.nc.u8 	%rs18, [%rd1+7];
	cvt.u32.u8 	%r1483, %rs18;
	ld.global.nc.u8 	%rs19, [%rd1+6];
	cvt.u32.u8 	%r1484, %rs19;
	prmt.b32 	%r1485, %r1484, %r1483, 0x3340U;
	ld.global.nc.u8 	%rs20, [%rd1+5];
	cvt.u32.u8 	%r1486, %rs20;
	ld.global.nc.u8 	%rs21, [%rd1+4];
	cvt.u32.u8 	%r1487, %rs21;
	prmt.b32 	%r1488, %r1487, %r1486, 0x3340U;
	prmt.b32 	%r1489, %r1488, %r1485, 0x5410U;
	ld.global.nc.u8 	%rs22, [%rd1+3];
	cvt.u32.u8 	%r1490, %rs22;
	ld.global.nc.u8 	%rs23, [%rd1+2];
	cvt.u32.u8 	%r1491, %rs23;
	prmt.b32 	%r1492, %r1491, %r1490, 0x3340U;
	ld.global.nc.u8 	%rs24, [%rd1+1];
	cvt.u32.u8 	%r1493, %rs24;
	ld.global.nc.u8 	%rs25, [%rd1];
	cvt.u32.u8 	%r1494, %rs25;
	prmt.b32 	%r1495, %r1494, %r1493, 0x3340U;
	prmt.b32 	%r1496, %r1495, %r1492, 0x5410U;
	st.local.v4.b32 	[%rd2], {%r1496, %r1489, %r1482, %r1475};
	ld.global.nc.u8 	%rs26, [%rd1+31];
	cvt.u32.u8 	%r1497, %rs26;
	ld.global.nc.u8 	%rs27, [%rd1+30];
	cvt.u32.u8 	%r1498, %rs27;
	prmt.b32 	%r1499, %r1498, %r1497, 0x3340U;
	ld.global.nc.u8 	%rs28, [%rd1+29];
	cvt.u32.u8 	%r1500, %rs28;
	ld.global.nc.u8 	%rs29, [%rd1+28];
	cvt.u32.u8 	%r1501, %rs29;
	prmt.b32 	%r1502, %r1501, %r1500, 0x3340U;
	prmt.b32 	%r1503, %r1502, %r1499, 0x5410U;
	ld.global.nc.u8 	%rs30, [%rd1+27];
	cvt.u32.u8 	%r1504, %rs30;
	ld.global.nc.u8 	%rs31, [%rd1+26];
	cvt.u32.u8 	%r1505, %rs31;
	prmt.b32 	%r1506, %r1505, %r1504, 0x3340U;
	ld.global.nc.u8 	%rs32, [%rd1+25];
	cvt.u32.u8 	%r1507, %rs32;
	ld.global.nc.u8 	%rs33, [%rd1+24];
	cvt.u32.u8 	%r1508, %rs33;
	prmt.b32 	%r1509, %r1508, %r1507, 0x3340U;
	prmt.b32 	%r1510, %r1509, %r1506, 0x5410U;
	ld.global.nc.u8 	%rs34, [%rd1+23];
	cvt.u32.u8 	%r1511, %rs34;
	ld.global.nc.u8 	%rs35, [%rd1+22];
	cvt.u32.u8 	%r1512, %rs35;
	prmt.b32 	%r1513, %r1512, %r1511, 0x3340U;
	ld.global.nc.u8 	%rs36, [%rd1+21];
	cvt.u32.u8 	%r1514, %rs36;
	ld.global.nc.u8 	%rs37, [%rd1+20];
	cvt.u32.u8 	%r1515, %rs37;
	prmt.b32 	%r1516, %r1515, %r1514, 0x3340U;
	prmt.b32 	%r1517, %r1516, %r1513, 0x5410U;
	ld.global.nc.u8 	%rs38, [%rd1+19];
	cvt.u32.u8 	%r1518, %rs38;
	ld.global.nc.u8 	%rs39, [%rd1+18];
	cvt.u32.u8 	%r1519, %rs39;
	prmt.b32 	%r1520, %r1519, %r1518, 0x3340U;
	ld.global.nc.u8 	%rs40, [%rd1+17];
	cvt.u32.u8 	%r1521, %rs40;
	ld.global.nc.u8 	%rs41, [%rd1+16];
	cvt.u32.u8 	%r1522, %rs41;
	prmt.b32 	%r1523, %r1522, %r1521, 0x3340U;
	prmt.b32 	%r1524, %r1523, %r1520, 0x5410U;
	st.local.v4.b32 	[%rd2+16], {%r1524, %r1517, %r1510, %r1503};
	ld.global.nc.u8 	%rs42, [%rd1+47];
	cvt.u32.u8 	%r1525, %rs42;
	ld.global.nc.u8 	%rs43, [%rd1+46];
	cvt.u32.u8 	%r1526, %rs43;
	prmt.b32 	%r1527, %r1526, %r1525, 0x3340U;
	ld.global.nc.u8 	%rs44, [%rd1+45];
	cvt.u32.u8 	%r1528, %rs44;
	ld.global.nc.u8 	%rs45, [%rd1+44];
	cvt.u32.u8 	%r1529, %rs45;
	prmt.b32 	%r1530, %r1529, %r1528, 0x3340U;
	prmt.b32 	%r1531, %r1530, %r1527, 0x5410U;
	ld.global.nc.u8 	%rs46, [%rd1+43];
	cvt.u32.u8 	%r1532, %rs46;
	ld.global.nc.u8 	%rs47, [%rd1+42];
	cvt.u32.u8 	%r1533, %rs47;
	prmt.b32 	%r1534, %r1533, %r1532, 0x3340U;
	ld.global.nc.u8 	%rs48, [%rd1+41];
	cvt.u32.u8 	%r1535, %rs48;
	ld.global.nc.u8 	%rs49, [%rd1+40];
	cvt.u32.u8 	%r1536, %rs49;
	prmt.b32 	%r1537, %r1536, %r1535, 0x3340U;
	prmt.b32 	%r1538, %r1537, %r1534, 0x5410U;
	ld.global.nc.u8 	%rs50, [%rd1+39];
	cvt.u32.u8 	%r1539, %rs50;
	ld.global.nc.u8 	%rs51, [%rd1+38];
	cvt.u32.u8 	%r1540, %rs51;
	prmt.b32 	%r1541, %r1540, %r1539, 0x3340U;
	ld.global.nc.u8 	%rs52, [%rd1+37];
	cvt.u32.u8 	%r1542, %rs52;
	ld.global.nc.u8 	%rs53, [%rd1+36];
	cvt.u32.u8 	%r1543, %rs53;
	prmt.b32 	%r1544, %r1543, %r1542, 0x3340U;
	prmt.b32 	%r1545, %r1544, %r1541, 0x5410U;
	ld.global.nc.u8 	%rs54, [%rd1+35];
	cvt.u32.u8 	%r1546, %rs54;
	ld.global.nc.u8 	%rs55, [%rd1+34];
	cvt.u32.u8 	%r1547, %rs55;
	prmt.b32 	%r1548, %r1547, %r1546, 0x3340U;
	ld.global.nc.u8 	%rs56, [%rd1+33];
	cvt.u32.u8 	%r1549, %rs56;
	ld.global.nc.u8 	%rs57, [%rd1+32];
	cvt.u32.u8 	%r1550, %rs57;
	prmt.b32 	%r1551, %r1550, %r1549, 0x3340U;
	prmt.b32 	%r1552, %r1551, %r1548, 0x5410U;
	st.local.v4.b32 	[%rd2+32], {%r1552, %r1545, %r1538, %r1531};
	ld.global.nc.u8 	%rs58, [%rd1+63];
	cvt.u32.u8 	%r1553, %rs58;
	ld.global.nc.u8 	%rs59, [%rd1+62];
	cvt.u32.u8 	%r1554, %rs59;
	prmt.b32 	%r1555, %r1554, %r1553, 0x3340U;
	ld.global.nc.u8 	%rs60, [%rd1+61];
	cvt.u32.u8 	%r1556, %rs60;
	ld.global.nc.u8 	%rs61, [%rd1+60];
	cvt.u32.u8 	%r1557, %rs61;
	prmt.b32 	%r1558, %r1557, %r1556, 0x3340U;
	prmt.b32 	%r1559, %r1558, %r1555, 0x5410U;
	ld.global.nc.u8 	%rs62, [%rd1+59];
	cvt.u32.u8 	%r1560, %rs62;
	ld.global.nc.u8 	%rs63, [%rd1+58];
	cvt.u32.u8 	%r1561, %rs63;
	prmt.b32 	%r1562, %r1561, %r1560, 0x3340U;
	ld.global.nc.u8 	%rs64, [%rd1+57];
	cvt.u32.u8 	%r1563, %rs64;
	ld.global.nc.u8 	%rs65, [%rd1+56];
	cvt.u32.u8 	%r1564, %rs65;
	prmt.b32 	%r1565, %r1564, %r1563, 0x3340U;
	prmt.b32 	%r1566, %r1565, %r1562, 0x5410U;
	ld.global.nc.u8 	%rs66, [%rd1+55];
	cvt.u32.u8 	%r1567, %rs66;
	ld.global.nc.u8 	%rs67, [%rd1+54];
	cvt.u32.u8 	%r1568, %rs67;
	prmt.b32 	%r1569, %r1568, %r1567, 0x3340U;
	ld.global.nc.u8 	%rs68, [%rd1+53];
	cvt.u32.u8 	%r1570, %rs68;
	ld.global.nc.u8 	%rs69, [%rd1+52];
	cvt.u32.u8 	%r1571, %rs69;
	prmt.b32 	%r1572, %r1571, %r1570, 0x3340U;
	prmt.b32 	%r1573, %r1572, %r1569, 0x5410U;
	ld.global.nc.u8 	%rs70, [%rd1+51];
	cvt.u32.u8 	%r1574, %rs70;
	ld.global.nc.u8 	%rs71, [%rd1+50];
	cvt.u32.u8 	%r1575, %rs71;
	prmt.b32 	%r1576, %r1575, %r1574, 0x3340U;
	ld.global.nc.u8 	%rs72, [%rd1+49];
	cvt.u32.u8 	%r1577, %rs72;
	ld.global.nc.u8 	%rs73, [%rd1+48];
	cvt.u32.u8 	%r1578, %rs73;
	prmt.b32 	%r1579, %r1578, %r1577, 0x3340U;
	prmt.b32 	%r1580, %r1579, %r1576, 0x5410U;
	st.local.v4.b32 	[%rd2+48], {%r1580, %r1573, %r1566, %r1559};
	mov.b32 	%r1581, 291;
	mov.b32 	%r1582, 0;
	prmt.b32 	%r1583, %r1496, %r1582, %r1581;
	prmt.b32 	%r1584, %r1489, %r1582, %r1581;
	prmt.b32 	%r1585, %r1482, %r1582, %r1581;
	prmt.b32 	%r1586, %r1475, %r1582, %r1581;
	st.local.v4.u32 	[%rd2], {%r1583, %r1584, %r1585, %r1586};
	prmt.b32 	%r1587, %r1524, %r1582, %r1581;
	prmt.b32 	%r1588, %r1517, %r1582, %r1581;
	prmt.b32 	%r1589, %r1510, %r1582, %r1581;
	prmt.b32 	%r1590, %r1503, %r1582, %r1581;
	st.local.v4.u32 	[%rd2+16], {%r1587, %r1588, %r1589, %r1590};
	prmt.b32 	%r1591, %r1552, %r1582, %r1581;
	prmt.b32 	%r1592, %r1545, %r1582, %r1581;
	prmt.b32 	%r1593, %r1538, %r1582, %r1581;
	prmt.b32 	%r1594, %r1531, %r1582, %r1581;
	st.local.v4.u32 	[%rd2+32], {%r1591, %r1592, %r1593, %r1594};
	prmt.b32 	%r1595, %r1580, %r1582, %r1581;
	prmt.b32 	%r1596, %r1573, %r1582, %r1581;
	prmt.b32 	%r1597, %r1566, %r1582, %r1581;
	prmt.b32 	%r1598, %r1559, %r1582, %r1581;
	st.local.v4.u32 	[%rd2+48], {%r1595, %r1596, %r1597, %r1598};
	mov.b32 	%r263, -271733879;
	mov.b32 	%r268, -1732584194;
	mov.b32 	%r256, 271733878;
	// begin inline asm
	lop3.b32 %r253, %r263, %r268, %r256, 0xCA;
	// end inline asm
	add.s32 	%r1599, %r1583, %r253;
	mov.b32 	%r275, 1732584193;
	mov.b32 	%r1464, 5;
	// begin inline asm
	shf.l.wrap.b32 %r257, %r275, %r275, %r1464;
	// end inline asm
	add.s32 	%r1600, %r1599, %r257;
	add.s32 	%r270, %r1600, 508910473;
	mov.b32 	%r1468, 30;
	// begin inline asm
	shf.l.wrap.b32 %r261, %r263, %r263, %r1468;
	// end inline asm
	// begin inline asm
	lop3.b32 %r265, %r275, %r261, %r268, 0xCA;
	// end inline asm
	add.s32 	%r1601, %r1584, %r265;
	// begin inline asm
	shf.l.wrap.b32 %r269, %r270, %r270, %r1464;
	// end inline asm
	add.s32 	%r1602, %r1601, %r269;
	add.s32 	%r282, %r1602, 1790234127;
	// begin inline asm
	shf.l.wrap.b32 %r273, %r275, %r275, %r1468;
	// end inline asm
	// begin inline asm
	lop3.b32 %r277, %r270, %r273, %r261, 0xCA;
	// end inline asm
	add.s32 	%r1603, %r1585, %r277;
	// begin inline asm
	shf.l.wrap.b32 %r281, %r282, %r282, %r1464;
	// end inline asm
	add.s32 	%r1604, %r1603, %r281;
	add.s32 	%r294, %r1604, -214083945;
	// begin inline asm
	shf.l.wrap.b32 %r285, %r270, %r270, %r1468;
	// end inline asm
	// begin inline asm
	lop3.b32 %r289, %r282, %r285, %r273, 0xCA;
	// end inline asm
	// begin inline asm
	shf.l.wrap.b32 %r293, %r294, %r294, %r1464;
	// end inline asm
	add.s32 	%r1605, %r1586, %r261;
	add.s32 	%r1606, %r1605, %r289;
	add.s32 	%r1607, %r1606, %r293;
	add.s32 	%r306, %r1607, 1518500249;
	// begin inline asm
	shf.l.wrap.b32 %r297, %r282, %r282, %r1468;
	// end inline asm
	// begin inline asm
	lop3.b32 %r301, %r294, %r297, %r285, 0xCA;
	// end inline asm
	// begin inline asm
	shf.l.wrap.b32 %r305, %r306, %r306, %r1464;
	// end inline asm
	add.s32 	%r1608, %r1587, %r273;
	add.s32 	%r1609, %r1608, %r301;
	add.s32 	%r1610, %r1609, %r305;
	add.s32 	%r318, %r1610, 1518500249;
	// begin inline asm
	shf.l.wrap.b32 %r309, %r294, %r294, %r1468;
	// end inline asm
	// begin inline asm
	lop3.b32 %r313, %r306, %r309, %r297, 0xCA;
	// end inline asm
	// begin inline asm
	shf.l.wrap.b32 %r317, %r318, %r318, %r1464;
	// end inline asm
	add.s32 	%r1611, %r1588, %r285;
	add.s32 	%r1612, %r1611, %r313;
	add.s32 	%r1613, %r1612, %r317;
	add.s32 	%r330, %r1613, 1518500249;
	// begin inline asm
	shf.l.wrap.b32 %r321, %r306, %r306, %r1468;
	// end inline asm
	// begin inline asm
	lop3.b32 %r325, %r318, %r321, %r309, 0xCA;
	// end inline asm
	// begin inline asm
	shf.l.wrap.b32 %r329, %r330, %r330, %r1464;
	// end inline asm
	add.s32 	%r1614, %r1589, %r297;
	add.s32 	%r1615, %r1614, %r325;
	add.s32 	%r1616, %r1615, %r329;
	add.s32 	%r342, %r1616, 1518500249;
	// begin inline asm
	shf.l.wrap.b32 %r333, %r318, %r318, %r1468;
	// end inline asm
	// begin inline asm
	lop3.b32 %r337, %r330, %r333, %r321, 0xCA;
	// end inline asm
	// begin inline asm
	shf.l.wrap.b32 %r341, %r342, %r342, %r1464;
	// end inline asm
	add.s32 	%r1617, %r1590, %r309;
	add.s32 	%r1618, %r1617, %r337;
	add.s32 	%r1619, %r1618, %r341;
	add.s32 	%r354, %r1619, 1518500249;
	// begin inline asm
	shf.l.wrap.b32 %r345, %r330, %r330, %r1468;
	// end inline asm
	// begin inline asm
	lop3.b32 %r349, %r342, %r345, %r333, 0xCA;
	// end inline asm
	// begin inline asm
	shf.l.wrap.b32 %r353, %r354, %r354, %r1464;
	// end inline asm
	add.s32 	%r1620, %r1591, %r321;
	add.s32 	%r1621, %r1620, %r349;
	add.s32 	%r1622, %r1621, %r353;
	add.s32 	%r366, %r1622, 1518500249;
	// begin inline asm
	shf.l.wrap.b32 %r357, %r342, %r342, %r1468;
	// end inline asm
	// begin inline asm
	lop3.b32 %r361, %r354, %r357, %r345, 0xCA;
	// end inline asm
	// begin inline asm
	shf.l.wrap.b32 %r365, %r366, %r366, %r1464;
	// end inline asm
	add.s32 	%r1623, %r1592, %r333;
	add.s32 	%r1624, %r1623, %r361;
	add.s32 	%r1625, %r1624, %r365;
	add.s32 	%r378, %r1625, 1518500249;
	// begin inline asm
	shf.l.wrap.b32 %r369, %r354, %r354, %r1468;
	// end inline asm
	// begin inline asm
	lop3.b32 %r373, %r366, %r369, %r357, 0xCA;
	// end inline asm
	// begin inline asm
	shf.l.wrap.b32 %r377, %r378, %r378, %r1464;
	// end inline asm
	add.s32 	%r1626, %r1593, %r345;
	add.s32 	%r1627, %r1626, %r373;
	add.s32 	%r1628, %r1627, %r377;
	add.s32 	%r390, %r1628, 1518500249;
	// begin inline asm
	shf.l.wrap.b32 %r381, %r366, %r366, %r1468;
	// end inline asm
	// begin inline asm
	lop3.b32 %r385, %r378, %r381, %r369, 0xCA;
	// end inline asm
	// begin inline asm
	shf.l.wrap.b32 %r389, %r390, %r390, %r1464;
	// end inline asm
	add.s32 	%r1629, %r1594, %r357;
	add.s32 	%r1630, %r1629, %r385;
	add.s32 	%r1631, %r1630, %r389;
	add.s32 	%r402, %r1631, 1518500249;
	// begin inline asm
	shf.l.wrap.b32 %r393, %r378, %r378, %r1468;
	// end inline asm
	// begin inline asm
	lop3.b32 %r397, %r390, %r393, %r381, 0xCA;
	// end inline asm
	// begin inline asm
	shf.l.wrap.b32 %r401, %r402, %r402, %r1464;
	// end inline asm
	add.s32 	%r1632, %r1595, %r369;
	add.s32 	%r1633, %r1632, %r397;
	add.s32 	%r1634, %r1633, %r401;
	add.s32 	%r414, %r1634, 1518500249;
	// begin inline asm
	shf.l.wrap.b32 %r405, %r390, %r390, %r1468;
	// end inline asm
	// begin inline asm
	lop3.b32 %r409, %r402, %r405, %r393, 0xCA;
	// end inline asm
	// begin inline asm
	shf.l.wrap.b32 %r413, %r414, %r414, %r1464;
	// end inline asm
	add.s32 	%r1635, %r1596, %r381;
	add.s32 	%r1636, %r1635, %r409;
	add.s32 	%r1637, %r1636, %r413;
	add.s32 	%r426, %r1637, 1518500249;
	// begin inline asm
	shf.l.wrap.b32 %r417, %r402, %r402, %r1468;
	// end inline asm
	// begin inline asm
	lop3.b32 %r421, %r414, %r417, %r405, 0xCA;
	// end inline asm
	// begin inline asm
	shf.l.wrap.b32 %r425, %r426, %r426, %r1464;
	// end inline asm
	add.s32 	%r1638, %r1597, %r393;
	add.s32 	%r1639, %r1638, %r421;
	add.s32 	%r1640, %r1639, %r425;
	add.s32 	%r438, %r1640, 1518500249;
	// begin inline asm
	shf.l.wrap.b32 %r429, %r414, %r414, %r1468;
	// end inline asm
	// begin inline asm
	lop3.b32 %r433, %r426, %r429, %r417, 0xCA;
	// end inline asm
	// begin inline asm
	shf.l.wrap.b32 %r437, %r438, %r438, %r1464;
	// end inline asm
	add.s32 	%r1641, %r1598, %r405;
	add.s32 	%r1642, %r1641, %r433;
	add.s32 	%r1643, %r1642, %r437;
	add.s32 	%r454, %r1643, 1518500249;
	// begin inline asm
	shf.l.wrap.b32 %r441, %r426, %r426, %r1468;
	// end inline asm
	xor.b32  	%r1644, %r1585, %r1583;
	xor.b32  	%r1645, %r1644, %r1591;
	xor.b32  	%r447, %r1645, %r1596;
	mov.b32 	%r1456, 1;
	// begin inline asm
	shf.l.wrap.b32 %r445, %r447, %r447, %r1456;
	// end inline asm
	add.s32 	%r1646, %r417, %r445;
	// begin inline asm
	lop3.b32 %r449, %r438, %r441, %r429, 0xCA;
	// end inline asm
	add.s32 	%r1647, %r1646, %r449;
	// begin inline asm
	shf.l.wrap.b32 %r453, %r454, %r454, %r1464;
	// end inline asm
	add.s32 	%r1648, %r1647, %r453;
	add.s32 	%r470, %r1648, 1518500249;
	// begin inline asm
	shf.l.wrap.b32 %r457, %r438, %r438, %r1468;
	// end inline asm
	xor.b32  	%r1649, %r1586, %r1584;
	xor.b32  	%r1650, %r1649, %r1592;
	xor.b32  	%r463, %r1650, %r1597;
	// begin inline asm
	shf.l.wrap.b32 %r461, %r463, %r463, %r1456;
	// end inline asm
	add.s32 	%r1651, %r429, %r461;
	// begin inline asm
	lop3.b32 %r465, %r454, %r457, %r441, 0xCA;
	// end inline asm
	add.s32 	%r1652, %r1651, %r465;
	// begin inline asm
	shf.l.wrap.b32 %r469, %r470, %r470, %r1464;
	// end inline asm
	add.s32 	%r1653, %r1652, %r469;
	add.s32 	%r486, %r1653, 1518500249;
	// begin inline asm
	shf.l.wrap.b32 %r473, %r454, %r454, %r1468;
	// end inline asm
	xor.b32  	%r1654, %r1587, %r1585;
	xor.b32  	%r1655, %r1654, %r1593;
	xor.b32  	%r479, %r1655, %r1598;
	// begin inline asm
	shf.l.wrap.b32 %r477, %r479, %r479, %r1456;
	// end inline asm
	add.s32 	%r1656, %r441, %r477;
	// begin inline asm
	lop3.b32 %r481, %r470, %r473, %r457, 0xCA;
	// end inline asm
	add.s32 	%r1657, %r1656, %r481;
	// begin inline asm
	shf.l.wrap.b32 %r485, %r486, %r486, %r1464;
	// end inline asm
	add.s32 	%r1658, %r1657, %r485;
	add.s32 	%r502, %r1658, 1518500249;
	// begin inline asm
	shf.l.wrap.b32 %r489, %r470, %r470, %r1468;
	// end inline asm
	xor.b32  	%r1659, %r1588, %r1586;
	xor.b32  	%r1660, %r1659, %r1594;
	xor.b32  	%r495, %r1660, %r445;
	// begin inline asm
	shf.l.wrap.b32 %r493, %r495, %r495, %r1456;
	// end inline asm
	add.s32 	%r1661, %r457, %r493;
	// begin inline asm
	lop3.b32 %r497, %r486, %r489, %r473, 0xCA;
	// end inline asm
	add.s32 	%r1662, %r1661, %r497;
	// begin inline asm
	shf.l.wrap.b32 %r501, %r502, %r502, %r1464;
	// end inline asm
	add.s32 	%r1663, %r1662, %r501;
	add.s32 	%r518, %r1663, 1518500249;
	// begin inline asm
	shf.l.wrap.b32 %r505, %r486, %r486, %r1468;
	// end inline asm
	xor.b32  	%r1664, %r1589, %r1587;
	xor.b32  	%r1665, %r1664, %r1595;
	xor.b32  	%r511, %r1665, %r461;
	// begin inline asm
	shf.l.wrap.b32 %r509, %r511, %r511, %r1456;
	// end inline asm
	add.s32 	%r1666, %r473, %r509;
	// begin inline asm
	lop3.b32 %r513, %r502, %r505, %r489, 0x96;
	// end inline asm
	add.s32 	%r1667, %r1666, %r513;
	// begin inline asm
	shf.l.wrap.b32 %r517, %r518, %r518, %r1464;
	// end inline asm
	add.s32 	%r1668, %r1667, %r517;
	add.s32 	%r534, %r1668, 1859775393;
	// begin inline asm
	shf.l.wrap.b32 %r521, %r502, %r502, %r1468;
	// end inline asm
	xor.b32  	%r1669, %r1590, %r1588;
	xor.b32  	%r1670, %r1669, %r1596;
	xor.b32  	%r527, %r1670, %r477;
	// begin inline asm
	shf.l.wrap.b32 %r525, %r527, %r527, %r1456;
	// end inline asm
	add.s32 	%r1671, %r489, %r525;
	// begin inline asm
	lop3.b32 %r529, %r518, %r521, %r505, 0x96;
	// end inline asm
	add.s32 	%r1672, %r1671, %r529;
	// begin inline asm
	shf.l.wrap.b32 %r533, %r534, %r534, %r1464;
	// end inline asm
	add.s32 	%r1673, %r1672, %r533;
	add.s32 	%r550, %r1673, 1859775393;
	// begin inline asm
	shf.l.wrap.b32 %r537, %r518, %r518, %r1468;
	// end inline asm
	xor.b32  	%r1674, %r1591, %r1589;
	xor.b32  	%r1675, %r1674, %r1597;
	xor.b32  	%r543, %r1675, %r493;
	// begin inline asm
	shf.l.wrap.b32 %r541, %r543, %r543, %r1456;
	// end inline asm
	add.s32 	%r1676, %r505, %r541;
	// begin inline asm
	lop3.b32 %r545, %r534, %r537, %r521, 0x96;
	// end inline asm
	add.s32 	%r1677, %r1676, %r545;
	// begin inline asm
	shf.l.wrap.b32 %r549, %r550, %r550, %r1464;
	// end inline asm
	add.s32 	%r1678, %r1677, %r549;
	add.s32 	%r566, %r1678, 1859775393;
	// begin inline asm
	shf.l.wrap.b32 %r553, %r534, %r534, %r1468;
	// end inline asm
	xor.b32  	%r1679, %r1592, %r1590;
	xor.b32  	%r1680, %r1679, %r1598;
	xor.b32  	%r559, %r1680, %r509;
	// begin inline asm
	shf.l.wrap.b32 %r557, %r559, %r559, %r1456;
	// end inline asm
	add.s32 	%r1681, %r521, %r557;
	// begin inline asm
	lop3.b32 %r561, %r550, %r553, %r537, 0x96;
	// end inline asm
	add.s32 	%r1682, %r1681, %r561;
	// begin inline asm
	shf.l.wrap.b32 %r565, %r566, %r566, %r1464;
	// end inline asm
	add.s32 	%r1683, %r1682, %r565;
	add.s32 	%r582, %r1683, 1859775393;
	// begin inline asm
	shf.l.wrap.b32 %r569, %r550, %r550, %r1468;
	// end inline asm
	xor.b32  	%r1684, %r1593, %r1591;
	xor.b32  	%r1685, %r1684, %r445;
	xor.b32  	%r575, %r1685, %r525;
	// begin inline asm
	shf.l.wrap.b32 %r573, %r575, %r575, %r1456;
	// end inline asm
	add.s32 	%r1686, %r537, %r573;
	// begin inline asm
	lop3.b32 %r577, %r566, %r569, %r553, 0x96;
	// end inline asm
	add.s32 	%r1687, %r1686, %r577;
	// begin inline asm
	shf.l.wrap.b32 %r581, %r582, %r582, %r1464;
	// end inline asm
	add.s32 	%r1688, %r1687, %r581;
	add.s32 	%r598, %r1688, 1859775393;
	// begin inline asm
	shf.l.wrap.b32 %r585, %r566, %r566, %r1468;
	// end inline asm
	xor.b32  	%r1689, %r1594, %r1592;
	xor.b32  	%r1690, %r1689, %r461;
	xor.b32  	%r591, %r1690, %r541;
	// begin inline asm
	shf.l.wrap.b32 %r589, %r591, %r591, %r1456;
	// end inline asm
	add.s32 	%r1691, %r553, %r589;
	// begin inline asm
	lop3.b32 %r593, %r582, %r585, %r569, 0x96;
	// end inline asm
	add.s32 	%r1692, %r1691, %r593;
	// begin inline asm
	shf.l.wrap.b32 %r597, %r598, %r598, %r1464;
	// end inline asm
	add.s32 	%r1693, %r1692, %r597;
	add.s32 	%r614, %r1693, 1859775393;
	// begin inline asm
	shf.l.wrap.b32 %r601, %r582, %r582, %r1468;
	// end inline asm
	xor.b32  	%r1694, %r1595, %r1593;
	xor.b32  	%r1695, %r1694, %r477;
	xor.b32  	%r607, %r1695, %r557;
	// begin inline asm
	shf.l.wrap.b32 %r605, %r607, %r607, %r1456;
	// end inline asm
	add.s32 	%r1696, %r569, %r605;
	// begin inline asm
	lop3.b32 %r609, %r598, %r601, %r585, 0x96;
	// end inline asm
	add.s32 	%r1697, %r1696, %r609;
	// begin inline asm
	shf.l.wrap.b32 %r613, %r614, %r614, %r1464;
	// end inline asm
	add.s32 	%r1698, %r1697, %r613;
	add.s32 	%r630, %r1698, 1859775393;
	// begin inline asm
	shf.l.wrap.b32 %r617, %r598, %r598, %r1468;
	// end inline asm
	xor.b32  	%r1699, %r1596, %r1594;
	xor.b32  	%r1700, %r1699, %r493;
	xor.b32  	%r623, %r1700, %r573;
	// begin inline asm
	shf.l.wrap.b32 %r621, %r623, %r623, %r1456;
	// end inline asm
	add.s32 	%r1701, %r585, %r621;
	// begin inline asm
	lop3.b32 %r625, %r614, %r617, %r601, 0x96;
	// end inline asm
	add.s32 	%r1702, %r1701, %r625;
	// begin inline asm
	shf.l.wrap.b32 %r629, %r630, %r630, %r1464;
	// end inline asm
	add.s32 	%r1703, %r1702, %r629;
	add.s32 	%r646, %r1703, 1859775393;
	// begin inline asm
	shf.l.wrap.b32 %r633, %r614, %r614, %r1468;
	// end inline asm
	xor.b32  	%r1704, %r1597, %r1595;
	xor.b32  	%r1705, %r1704, %r509;
	xor.b32  	%r639, %r1705, %r589;
	// begin inline asm
	shf.l.wrap.b32 %r637, %r639, %r639, %r1456;
	// end inline asm
	add.s32 	%r1706, %r601, %r637;
	// begin inline asm
	lop3.b32 %r641, %r630, %r633, %r617, 0x96;
	// end inline asm
	add.s32 	%r1707, %r1706, %r641;
	// begin inline asm
	shf.l.wrap.b32 %r645, %r646, %r646, %r1464;
	// end inline asm
	add.s32 	%r1708, %r1707, %r645;
	add.s32 	%r662, %r1708, 1859775393;
	// begin inline asm
	shf.l.wrap.b32 %r649, %r630, %r630, %r1468;
	// end inline asm
	xor.b32  	%r1709, %r1598, %r1596;
	xor.b32  	%r1710, %r1709, %r525;
	xor.b32  	%r655, %r1710, %r605;
	// begin inline asm
	shf.l.wrap.b32 %r653, %r655, %r655, %r1456;
	// end inline asm
	add.s32 	%r1711, %r617, %r653;
	// begin inline asm
	lop3.b32 %r657, %r646, %r649, %r633, 0x96;
	// end inline asm
	add.s32 	%r1712, %r1711, %r657;
	// begin inline asm
	shf.l.wrap.b32 %r661, %r662, %r662, %r1464;
	// end inline asm
	add.s32 	%r1713, %r1712, %r661;
	add.s32 	%r678, %r1713, 1859775393;
	// begin inline asm
	shf.l.wrap.b32 %r665, %r646, %r646, %r1468;
	// end inline asm
	xor.b32  	%r1714, %r445, %r1597;
	xor.b32  	%r1715, %r1714, %r541;
	xor.b32  	%r671, %r1715, %r621;
	// begin inline asm
	shf.l.wrap.b32 %r669, %r671, %r671, %r1456;
	// end inline asm
	add.s32 	%r1716, %r633, %r669;
	// begin inline asm
	lop3.b32 %r673, %r662, %r665, %r649, 0x96;
	// end inline asm
	add.s32 	%r1717, %r1716, %r673;
	// begin inline asm
	shf.l.wrap.b32 %r677, %r678, %r678, %r1464;
	// end inline asm
	add.s32 	%r1718, %r1717, %r677;
	add.s32 	%r694, %r1718, 1859775393;
	// begin inline asm
	shf.l.wrap.b32 %r681, %r662, %r662, %r1468;
	// end inline asm
	xor.b32  	%r1719, %r461, %r1598;
	xor.b32  	%r1720, %r1719, %r557;
	xor.b32  	%r687, %r1720, %r637;
	// begin inline asm
	shf.l.wrap.b32 %r685, %r687, %r687, %r1456;
	// end inline asm
	add.s32 	%r1721, %r649, %r685;
	// begin inline asm
	lop3.b32 %r689, %r678, %r681, %r665, 0x96;
	// end inline asm
	add.s32 	%r1722, %r1721, %r689;
	// begin inline asm
	shf.l.wrap.b32 %r693, %r694, %r694, %r1464;
	// end inline asm
	add.s32 	%r1723, %r1722, %r693;
	add.s32 	%r710, %r1723, 1859775393;
	// begin inline asm
	shf.l.wrap.b32 %r697, %r678, %r678, %r1468;
	// end inline asm
	xor.b32  	%r1724, %r477, %r445;
	xor.b32  	%r1725, %r1724, %r573;
	xor.b32  	%r703, %r1725, %r653;
	// begin inline asm
	shf.l.wrap.b32 %r701, %r703, %r703, %r1456;
	// end inline asm
	add.s32 	%r1726, %r665, %r701;
	// begin inline asm
	lop3.b32 %r705, %r694, %r697, %r681, 0x96;
	// end inline asm
	add.s32 	%r1727, %r1726, %r705;
	// begin inline asm
	shf.l.wrap.b32 %r709, %r710, %r710, %r1464;
	// end inline asm
	add.s32 	%r1728, %r1727, %r709;
	add.s32 	%r726, %r1728, 1859775393;
	// begin inline asm
	shf.l.wrap.b32 %r713, %r694, %r694, %r1468;
	// end inline asm
	xor.b32  	%r1729, %r493, %r461;
	xor.b32  	%r1730, %r1729, %r589;
	xor.b32  	%r719, %r1730, %r669;
	// begin inline asm
	shf.l.wrap.b32 %r717, %r719, %r719, %r1456;
	// end inline asm
	add.s32 	%r1731, %r681, %r717;
	// begin inline asm
	lop3.b32 %r721, %r710, %r713, %r697, 0x96;
	// end inline asm
	add.s32 	%r1732, %r1731, %r721;
	// begin inline asm
	shf.l.wrap.b32 %r725, %r726, %r726, %r1464;
	// end inline asm
	add.s32 	%r1733, %r1732, %r725;
	add.s32 	%r742, %r1733, 1859775393;
	// begin inline asm
	shf.l.wrap.b32 %r729, %r710, %r710, %r1468;
	// end inline asm
	xor.b32  	%r1734, %r509, %r477;
	xor.b32  	%r1735, %r1734, %r605;
	xor.b32  	%r735, %r1735, %r685;
	// begin inline asm
	shf.l.wrap.b32 %r733, %r735, %r735, %r1456;
	// end inline asm
	add.s32 	%r1736, %r697, %r733;
	// begin inline asm
	lop3.b32 %r737, %r726, %r729, %r713, 0x96;
	// end inline asm
	add.s32 	%r1737, %r1736, %r737;
	// begin inline asm
	shf.l.wrap.b32 %r741, %r742, %r742, %r1464;
	// end inline asm
	add.s32 	%r1738, %r1737, %r741;
	add.s32 	%r758, %r1738, 1859775393;
	// begin inline asm
	shf.l.wrap.b32 %r745, %r726, %r726, %r1468;
	// end inline asm
	xor.b32  	%r1739, %r525, %r493;
	xor.b32  	%r1740, %r1739, %r621;
	xor.b32  	%r751, %r1740, %r701;
	// begin inline asm
	shf.l.wrap.b32 %r749, %r751, %r751, %r1456;
	// end inline asm
	add.s32 	%r1741, %r713, %r749;
	// begin inline asm
	lop3.b32 %r753, %r742, %r745, %r729, 0x96;
	// end inline asm
	add.s32 	%r1742, %r1741, %r753;
	// begin inline asm
	shf.l.wrap.b32 %r757, %r758, %r758, %r1464;
	// end inline asm
	add.s32 	%r1743, %r1742, %r757;
	add.s32 	%r774, %r1743, 1859775393;
	// begin inline asm
	shf.l.wrap.b32 %r761, %r742, %r742, %r1468;
	// end inline asm
	xor.b32  	%r1744, %r541, %r509;
	xor.b32  	%r1745, %r1744, %r637;
	xor.b32  	%r767, %r1745, %r717;
	// begin inline asm
	shf.l.wrap.b32 %r765, %r767, %r767, %r1456;
	// end inline asm
	add.s32 	%r1746, %r729, %r765;
	// begin inline asm
	lop3.b32 %r769, %r758, %r761, %r745, 0x96;
	// end inline asm
	add.s32 	%r1747, %r1746, %r769;
	// begin inline asm
	shf.l.wrap.b32 %r773, %r774, %r774, %r1464;
	// end inline asm
	add.s32 	%r1748, %r1747, %r773;
	add.s32 	%r790, %r1748, 1859775393;
	// begin inline asm
	shf.l.wrap.b32 %r777, %r758, %r758, %r1468;
	// end inline asm
	xor.b32  	%r1749, %r557, %r525;
	xor.b32  	%r1750, %r1749, %r653;
	xor.b32  	%r783, %r1750, %r733;
	// begin inline asm
	shf.l.wrap.b32 %r781, %r783, %r783, %r1456;
	// end inline asm
	add.s32 	%r1751, %r745, %r781;
	// begin inline asm
	lop3.b32 %r785, %r774, %r777, %r761, 0x96;
	// end inline asm
	add.s32 	%r1752, %r1751, %r785;
	// begin inline asm
	shf.l.wrap.b32 %r789, %r790, %r790, %r1464;
	// end inline asm
	add.s32 	%r1753, %r1752, %r789;
	add.s32 	%r806, %r1753, 1859775393;
	// begin inline asm
	shf.l.wrap.b32 %r793, %r774, %r774, %r1468;
	// end inline asm
	xor.b32  	%r1754, %r573, %r541;
	xor.b32  	%r1755, %r1754, %r669;
	xor.b32  	%r799, %r1755, %r749;
	// begin inline asm
	shf.l.wrap.b32 %r797, %r799, %r799, %r1456;
	// end inline asm
	add.s32 	%r1756, %r761, %r797;
	// begin inline asm
	lop3.b32 %r801, %r790, %r793, %r777, 0x96;
	// end inline asm
	add.s32 	%r1757, %r1756, %r801;
	// begin inline asm
	shf.l.wrap.b32 %r805, %r806, %r806, %r1464;
	// end inline asm
	add.s32 	%r1758, %r1757, %r805;
	add.s32 	%r822, %r1758, 1859775393;
	// begin inline asm
	shf.l.wrap.b32 %r809, %r790, %r790, %r1468;
	// end inline asm
	xor.b32  	%r1759, %r589, %r557;
	xor.b32  	%r1760, %r1759, %r685;
	xor.b32  	%r815, %r1760, %r765;
	// begin inline asm
	shf.l.wrap.b32 %r813, %r815, %r815, %r1456;
	// end inline asm
	add.s32 	%r1761, %r777, %r813;
	// begin inline asm
	lop3.b32 %r817, %r806, %r809, %r793, 0x96;
	// end inline asm
	add.s32 	%r1762, %r1761, %r817;
	// begin inline asm
	shf.l.wrap.b32 %r821, %r822, %r822, %r1464;
	// end inline asm
	add.s32 	%r1763, %r1762, %r821;
	add.s32 	%r838, %r1763, 1859775393;
	// begin inline asm
	shf.l.wrap.b32 %r825, %r806, %r806, %r1468;
	// end inline asm
	xor.b32  	%r1764, %r605, %r573;
	xor.b32  	%r1765, %r1764, %r701;
	xor.b32  	%r831, %r1765, %r781;
	// begin inline asm
	shf.l.wrap.b32 %r829, %r831, %r831, %r1456;
	// end inline asm
	add.s32 	%r1766, %r793, %r829;
	// begin inline asm
	lop3.b32 %r833, %r822, %r825, %r809, 0xE8;
	// end inline asm
	add.s32 	%r1767, %r1766, %r833;
	// begin inline asm
	shf.l.wrap.b32 %r837, %r838, %r838, %r1464;
	// end inline asm
	add.s32 	%r1768, %r1767, %r837;
	add.s32 	%r854, %r1768, -1894007588;
	// begin inline asm
	shf.l.wrap.b32 %r841, %r822, %r822, %r1468;
	// end inline asm
	xor.b32  	%r1769, %r621, %r589;
	xor.b32  	%r1770, %r1769, %r717;
	xor.b32  	%r847, %r1770, %r797;
	// begin inline asm
	shf.l.wrap.b32 %r845, %r847, %r847, %r1456;
	// end inline asm
	add.s32 	%r1771, %r809, %r845;
	// begin inline asm
	lop3.b32 %r849, %r838, %r841, %r825, 0xE8;
	// end inline asm
	add.s32 	%r1772, %r1771, %r849;
	// begin inline asm
	shf.l.wrap.b32 %r853, %r854, %r854, %r1464;
	// end inline asm
	add.s32 	%r1773, %r1772, %r853;
	add.s32 	%r870, %r1773, -1894007588;
	// begin inline asm
	shf.l.wrap.b32 %r857, %r838, %r838, %r1468;
	// end inline asm
	xor.b32  	%r1774, %r637, %r605;
	xor.b32  	%r1775, %r1774, %r733;
	xor.b32  	%r863, %r1775, %r813;
	// begin inline asm
	shf.l.wrap.b32 %r861, %r863, %r863, %r1456;
	// end inline asm
	add.s32 	%r1776, %r825, %r861;
	// begin inline asm
	lop3.b32 %r865, %r854, %r857, %r841, 0xE8;
	// end inline asm
	add.s32 	%r1777, %r1776, %r865;
	// begin inline asm
	shf.l.wrap.b32 %r869, %r870, %r870, %r1464;
	// end inline asm
	add.s32 	%r1778, %r1777, %r869;
	add.s32 	%r886, %r1778, -1894007588;
	// begin inline asm
	shf.l.wrap.b32 %r873, %r854, %r854, %r1468;
	// end inline asm
	xor.b32  	%r1779, %r653, %r621;
	xor.b32  	%r1780, %r1779, %r749;
	xor.b32  	%r879, %r1780, %r829;
	// begin inline asm
	shf.l.wrap.b32 %r877, %r879, %r879, %r1456;
	// end inline asm
	add.s32 	%r1781, %r841, %r877;
	// begin inline asm
	lop3.b32 %r881, %r870, %r873, %r857, 0xE8;
	// end inline asm
	add.s32 	%r1782, %r1781, %r881;
	// begin inline asm
	shf.l.wrap.b32 %r885, %r886, %r886, %r1464;
	// end inline asm
	add.s32 	%r1783, %r1782, %r885;
	add.s32 	%r902, %r1783, -1894007588;
	// begin inline asm
	shf.l.wrap.b32 %r889, %r870, %r870, %r1468;
	// end inline asm
	xor.b32  	%r1784, %r669, %r637;
	xor.b32  	%r1785, %r1784, %r765;
	xor.b32  	%r895, %r1785, %r845;
	// begin inline asm
	shf.l.wrap.b32 %r893, %r895, %r895, %r1456;
	// end inline asm
	add.s32 	%r1786, %r857, %r893;
	// begin inline asm
	lop3.b32 %r897, %r886, %r889, %r873, 0xE8;
	// end inline asm
	add.s32 	%r1787, %r1786, %r897;
	// begin inline asm
	shf.l.wrap.b32 %r901, %r902, %r902, %r1464;
	// end inline asm
	add.s32 	%r1788, %r1787, %r901;
	add.s32 	%r918, %r1788, -1894007588;
	// begin inline asm
	shf.l.wrap.b32 %r905, %r886, %r886, %r1468;
	// end inline asm
	xor.b32  	%r1789, %r685, %r653;
	xor.b32  	%r1790, %r1789, %r781;
	xor.b32  	%r911, %r1790, %r861;
	// begin inline asm
	shf.l.wrap.b32 %r909, %r911, %r911, %r1456;
	// end inline asm
	add.s32 	%r1791, %r873, %r909;
	// begin inline asm
	lop3.b32 %r913, %r902, %r905, %r889, 0xE8;
	// end inline asm
	add.s32 	%r1792, %r1791, %r913;
	// begin inline asm
	shf.l.wrap.b32 %r917, %r918, %r918, %r1464;
	// end inline asm
	add.s32 	%r1793, %r1792, %r917;
	add.s32 	%r934, %r1793, -1894007588;
	// begin inline asm
	shf.l.wrap.b32 %r921, %r902, %r902, %r1468;
	// end inline asm
	xor.b32  	%r1794, %r701, %r669;
	xor.b32  	%r1795, %r1794, %r797;
	xor.b32  	%r927, %r1795, %r877;
	// begin inline asm
	shf.l.wrap.b32 %r925, %r927, %r927, %r1456;
	// end inline asm
	add.s32 	%r1796, %r889, %r925;
	// begin inline asm
	lop3.b32 %r929, %r918, %r921, %r905, 0xE8;
	// end inline asm
	add.s32 	%r1797, %r1796, %r929;
	// begin inline asm
	shf.l.wrap.b32 %r933, %r934, %r934, %r1464;
	// end inline asm
	add.s32 	%r1798, %r1797, %r933;
	add.s32 	%r950, %r1798, -1894007588;
	// begin inline asm
	shf.l.wrap.b32 %r937, %r918, %r918, %r1468;
	// end inline asm
	xor.b32  	%r1799, %r717, %r685;
	xor.b32  	%r1800, %r1799, %r813;
	xor.b32  	%r943, %r1800, %r893;
	// begin inline asm
	shf.l.wrap.b32 %r941, %r943, %r943, %r1456;
	// end inline asm
	add.s32 	%r1801, %r905, %r941;
	// begin inline asm
	lop3.b32 %r945, %r934, %r937, %r921, 0xE8;
	// end inline asm
	add.s32 	%r1802, %r1801, %r945;
	// begin inline asm
	shf.l.wrap.b32 %r949, %r950, %r950, %r1464;
	// end inline asm
	add.s32 	%r1803, %r1802, %r949;
	add.s32 	%r966, %r1803, -1894007588;
	// begin inline asm
	shf.l.wrap.b32 %r953, %r934, %r934, %r1468;
	// end inline asm
	xor.b32  	%r1804, %r733, %r701;
	xor.b32  	%r1805, %r1804, %r829;
	xor.b32  	%r959, %r1805, %r909;
	// begin inline asm
	shf.l.wrap.b32 %r957, %r959, %r959, %r1456;
	// end inline asm
	add.s32 	%r1806, %r921, %r957;
	// begin inline asm
	lop3.b32 %r961, %r950, %r953, %r937, 0xE8;
	// end inline asm
	add.s32 	%r1807, %r1806, %r961;
	// begin inline asm
	shf.l.wrap.b32 %r965, %r966, %r966, %r1464;
	// end inline asm
	add.s32 	%r1808, %r1807, %r965;
	add.s32 	%r982, %r1808, -1894007588;
	// begin inline asm
	shf.l.wrap.b32 %r969, %r950, %r950, %r1468;
	// end inline asm
	xor.b32  	%r1809, %r749, %r717;
	xor.b32  	%r1810, %r1809, %r845;
	xor.b32  	%r975, %r1810, %r925;
	// begin inline asm
	shf.l.wrap.b32 %r973, %r975, %r975, %r1456;
	// end inline asm
	add.s32 	%r1811, %r937, %r973;
	// begin inline asm
	lop3.b32 %r977, %r966, %r969, %r953, 0xE8;
	// end inline asm
	add.s32 	%r1812, %r1811, %r977;
	// begin inline asm
	shf.l.wrap.b32 %r981, %r982, %r982, %r1464;
	// end inline asm
	add.s32 	%r1813, %r1812, %r981;
	add.s32 	%r998, %r1813, -1894007588;
	// begin inline asm
	shf.l.wrap.b32 %r985, %r966, %r966, %r1468;
	// end inline asm
	xor.b32  	%r1814, %r765, %r733;
	xor.b32  	%r1815, %r1814, %r861;
	xor.b32  	%r991, %r1815, %r941;
	// begin inline asm
	shf.l.wrap.b32 %r989, %r991, %r991, %r1456;
	// end inline asm
	add.s32 	%r1816, %r953, %r989;
	// begin inline asm
	lop3.b32 %r993, %r982, %r985, %r969, 0xE8;
	// end inline asm
	add.s32 	%r1817, %r1816, %r993;
	// begin inline asm
	shf.l.wrap.b32 %r997, %r998, %r998, %r1464;
	// end inline asm
	add.s32 	%r1818, %r1817, %r997;
	add.s32 	%r1014, %r1818, -1894007588;
	// begin inline asm
	shf.l.wrap.b32 %r1001, %r982, %r982, %r1468;
	// end inline asm
	xor.b32  	%r1819, %r781, %r749;
	xor.b32  	%r1820, %r1819, %r877;
	xor.b32  	%r1007, %r1820, %r957;
	// begin inline asm
	shf.l.wrap.b32 %r1005, %r1007, %r1007, %r1456;
	// end inline asm
	add.s32 	%r1821, %r969, %r1005;
	// begin inline asm
	lop3.b32 %r1009, %r998, %r1001, %r985, 0xE8;
	// end inline asm
	add.s32 	%r1822, %r1821, %r1009;
	// begin inline asm
	shf.l.wrap.b32 %r1013, %r1014, %r1014, %r1464;
	// end inline asm
	add.s32 	%r1823, %r1822, %r1013;
	add.s32 	%r1030, %r1823, -1894007588;
	// begin inline asm
	shf.l.wrap.b32 %r1017, %r998, %r998, %r1468;
	// end inline asm
	xor.b32  	%r1824, %r797, %r765;
	xor.b32  	%r1825, %r1824, %r893;
	xor.b32  	%r1023, %r1825, %r973;
	// begin inline asm
	shf.l.wrap.b32 %r1021, %r1023, %r1023, %r1456;
	// end inline asm
	add.s32 	%r1826, %r985, %r1021;
	// begin inline asm
	lop3.b32 %r1025, %r1014, %r1017, %r1001, 0xE8;
	// end inline asm
	add.s32 	%r1827, %r1826, %r1025;
	// begin inline asm
	shf.l.wrap.b32 %r1029, %r1030, %r1030, %r1464;
	// end inline asm
	add.s32 	%r1828, %r1827, %r1029;
	add.s32 	%r1046, %r1828, -1894007588;
	// begin inline asm
	shf.l.wrap.b32 %r1033, %r1014, %r1014, %r1468;
	// end inline asm
	xor.b32  	%r1829, %r813, %r781;
	xor.b32  	%r1830, %r1829, %r909;
	xor.b32  	%r1039, %r1830, %r989;
	// begin inline asm
	shf.l.wrap.b32 %r1037, %r1039, %r1039, %r1456;
	// end inline asm
	add.s32 	%r1831, %r1001, %r1037;
	// begin inline asm
	lop3.b32 %r1041, %r1030, %r1033, %r1017, 0xE8;
	// end inline asm
	add.s32 	%r1832, %r1831, %r1041;
	// begin inline asm
	shf.l.wrap.b32 %r1045, %r1046, %r1046, %r1464;
	// end inline asm
	add.s32 	%r1833, %r1832, %r1045;
	add.s32 	%r1062, %r1833, -1894007588;
	// begin inline asm
	shf.l.wrap.b32 %r1049, %r1030, %r1030, %r1468;
	// end inline asm
	xor.b32  	%r1834, %r829, %r797;
	xor.b32  	%r1835, %r1834, %r925;
	xor.b32  	%r1055, %r1835, %r1005;
	// begin inline asm
	shf.l.wrap.b32 %r1053, %r1055, %r1055, %r1456;
	// end inline asm
	add.s32 	%r1836, %r1017, %r1053;
	// begin inline asm
	lop3.b32 %r1057, %r1046, %r1049, %r1033, 0xE8;
	// end inline asm
	add.s32 	%r1837, %r1836, %r1057;
	// begin inline asm
	shf.l.wrap.b32 %r1061, %r1062, %r1062, %r1464;
	// end inline asm
	add.s32 	%r1838, %r1837, %r1061;
	add.s32 	%r1078, %r1838, -1894007588;
	// begin inline asm
	shf.l.wrap.b32 %r1065, %r1046, %r1046, %r1468;
	// end inline asm
	xor.b32  	%r1839, %r845, %r813;
	xor.b32  	%r1840, %r1839, %r941;
	xor.b32  	%r1071, %r1840, %r1021;
	// begin inline asm
	shf.l.wrap.b32 %r1069, %r1071, %r1071, %r1456;
	// end inline asm
	add.s32 	%r1841, %r1033, %r1069;
	// begin inline asm
	lop3.b32 %r1073, %r1062, %r1065, %r1049, 0xE8;
	// end inline asm
	add.s32 	%r1842, %r1841, %r1073;
	// begin inline asm
	shf.l.wrap.b32 %r1077, %r1078, %r1078, %r1464;
	// end inline asm
	add.s32 	%r1843, %r1842, %r1077;
	add.s32 	%r1094, %r1843, -1894007588;
	// begin inline asm
	shf.l.wrap.b32 %r1081, %r1062, %r1062, %r1468;
	// end inline asm
	xor.b32  	%r1844, %r861, %r829;
	xor.b32  	%r1845, %r1844, %r957;
	xor.b32  	%r1087, %r1845, %r1037;
	// begin inline asm
	shf.l.wrap.b32 %r1085, %r1087, %r1087, %r1456;
	// end inline asm
	add.s32 	%r1846, %r1049, %r1085;
	// begin inline asm
	lop3.b32 %r1089, %r1078, %r1081, %r1065, 0xE8;
	// end inline asm
	add.s32 	%r1847, %r1846, %r1089;
	// begin inline asm
	shf.l.wrap.b32 %r1093, %r1094, %r1094, %r1464;
	// end inline asm
	add.s32 	%r1848, %r1847, %r1093;
	add.s32 	%r1110, %r1848, -1894007588;
	// begin inline asm
	shf.l.wrap.b32 %r1097, %r1078, %r1078, %r1468;
	// end inline asm
	xor.b32  	%r1849, %r877, %r845;
	xor.b32  	%r1850, %r1849, %r973;
	xor.b32  	%r1103, %r1850, %r1053;
	// begin inline asm
	shf.l.wrap.b32 %r1101, %r1103, %r1103, %r1456;
	// end inline asm
	add.s32 	%r1851, %r1065, %r1101;
	// begin inline asm
	lop3.b32 %r1105, %r1094, %r1097, %r1081, 0xE8;
	// end inline asm
	add.s32 	%r1852, %r1851, %r1105;
	// begin inline asm
	shf.l.wrap.b32 %r1109, %r1110, %r1110, %r1464;
	// end inline asm
	add.s32 	%r1853, %r1852, %r1109;
	add.s32 	%r1126, %r1853, -1894007588;
	// begin inline asm
	shf.l.wrap.b32 %r1113, %r1094, %r1094, %r1468;
	// end inline asm
	xor.b32  	%r1854, %r893, %r861;
	xor.b32  	%r1855, %r1854, %r989;
	xor.b32  	%r1119, %r1855, %r1069;
	// begin inline asm
	shf.l.wrap.b32 %r1117, %r1119, %r1119, %r1456;
	// end inline asm
	add.s32 	%r1856, %r1081, %r1117;
	// begin inline asm
	lop3.b32 %r1121, %r1110, %r1113, %r1097, 0xE8;
	// end inline asm
	add.s32 	%r1857, %r1856, %r1121;
	// begin inline asm
	shf.l.wrap.b32 %r1125, %r1126, %r1126, %r1464;
	// end inline asm
	add.s32 	%r1858, %r1857, %r1125;
	add.s32 	%r1142, %r1858, -1894007588;
	// begin inline asm
	shf.l.wrap.b32 %r1129, %r1110, %r1110, %r1468;
	// end inline asm
	xor.b32  	%r1859, %r909, %r877;
	xor.b32  	%r1860, %r1859, %r1005;
	xor.b32  	%r1135, %r1860, %r1085;
	// begin inline asm
	shf.l.wrap.b32 %r1133, %r1135, %r1135, %r1456;
	// end inline asm
	add.s32 	%r1861, %r1097, %r1133;
	// begin inline asm
	lop3.b32 %r1137, %r1126, %r1129, %r1113, 0xE8;
	// end inline asm
	add.s32 	%r1862, %r1861, %r1137;
	// begin inline asm
	shf.l.wrap.b32 %r1141, %r1142, %r1142, %r1464;
	// end inline asm
	add.s32 	%r1863, %r1862, %r1141;
	add.s32 	%r1158, %r1863, -1894007588;
	// begin inline asm
	shf.l.wrap.b32 %r1145, %r1126, %r1126, %r1468;
	// end inline asm
	xor.b32  	%r1864, %r925, %r893;
	xor.b32  	%r1865, %r1864, %r1021;
	xor.b32  	%r1151, %r1865, %r1101;
	// begin inline asm
	shf.l.wrap.b32 %r1149, %r1151, %r1151, %r1456;
	// end inline asm
	add.s32 	%r1866, %r1113, %r1149;
	// begin inline asm
	lop3.b32 %r1153, %r1142, %r1145, %r1129, 0x96;
	// end inline asm
	add.s32 	%r1867, %r1866, %r1153;
	// begin inline asm
	shf.l.wrap.b32 %r1157, %r1158, %r1158, %r1464;
	// end inline asm
	add.s32 	%r1868, %r1867, %r1157;
	add.s32 	%r1174, %r1868, -899497514;
	// begin inline asm
	shf.l.wrap.b32 %r1161, %r1142, %r1142, %r1468;
	// end inline asm
	xor.b32  	%r1869, %r941, %r909;
	xor.b32  	%r1870, %r1869, %r1037;
	xor.b32  	%r1167, %r1870, %r1117;
	// begin inline asm
	shf.l.wrap.b32 %r1165, %r1167, %r1167, %r1456;
	// end inline asm
	add.s32 	%r1871, %r1129, %r1165;
	// begin inline asm
	lop3.b32 %r1169, %r1158, %r1161, %r1145, 0x96;
	// end inline asm
	add.s32 	%r1872, %r1871, %r1169;
	// begin inline asm
	shf.l.wrap.b32 %r1173, %r1174, %r1174, %r1464;
	// end inline asm
	add.s32 	%r1873, %r1872, %r1173;
	add.s32 	%r1190, %r1873, -899497514;
	// begin inline asm
	shf.l.wrap.b32 %r1177, %r1158, %r1158, %r1468;
	// end inline asm
	xor.b32  	%r1874, %r957, %r925;
	xor.b32  	%r1875, %r1874, %r1053;
	xor.b32  	%r1183, %r1875, %r1133;
	// begin inline asm
	shf.l.wrap.b32 %r1181, %r1183, %r1183, %r1456;
	// end inline asm
	add.s32 	%r1876, %r1145, %r1181;
	// begin inline asm
	lop3.b32 %r1185, %r1174, %r1177, %r1161, 0x96;
	// end inline asm
	add.s32 	%r1877, %r1876, %r1185;
	// begin inline asm
	shf.l.wrap.b32 %r1189, %r1190, %r1190, %r1464;
	// end inline asm
	add.s32 	%r1878, %r1877, %r1189;
	add.s32 	%r1206, %r1878, -899497514;
	// begin inline asm
	shf.l.wrap.b32 %r1193, %r1174, %r1174, %r1468;
	// end inline asm
	xor.b32  	%r1879, %r973, %r941;
	xor.b32  	%r1880, %r1879, %r1069;
	xor.b32  	%r1199, %r1880, %r1149;
	// begin inline asm
	shf.l.wrap.b32 %r1197, %r1199, %r1199, %r1456;
	// end inline asm
	add.s32 	%r1881, %r1161, %r1197;
	// begin inline asm
	lop3.b32 %r1201, %r1190, %r1193, %r1177, 0x96;
	// end inline asm
	add.s32 	%r1882, %r1881, %r1201;
	// begin inline asm
	shf.l.wrap.b32 %r1205, %r1206, %r1206, %r1464;
	// end inline asm
	add.s32 	%r1883, %r1882, %r1205;
	add.s32 	%r1222, %r1883, -899497514;
	// begin inline asm
	shf.l.wrap.b32 %r1209, %r1190, %r1190, %r1468;
	// end inline asm
	xor.b32  	%r1884, %r989, %r957;
	xor.b32  	%r1885, %r1884, %r1085;
	xor.b32  	%r1215, %r1885, %r1165;
	// begin inline asm
	shf.l.wrap.b32 %r1213, %r1215, %r1215, %r1456;
	// end inline asm
	add.s32 	%r1886, %r1177, %r1213;
	// begin inline asm
	lop3.b32 %r1217, %r1206, %r1209, %r1193, 0x96;
	// end inline asm
	add.s32 	%r1887, %r1886, %r1217;
	// begin inline asm
	shf.l.wrap.b32 %r1221, %r1222, %r1222, %r1464;
	// end inline asm
	add.s32 	%r1888, %r1887, %r1221;
	add.s32 	%r1238, %r1888, -899497514;
	// begin inline asm
	shf.l.wrap.b32 %r1225, %r1206, %r1206, %r1468;
	// end inline asm
	xor.b32  	%r1889, %r1005, %r973;
	xor.b32  	%r1890, %r1889, %r1101;
	xor.b32  	%r1231, %r1890, %r1181;
	// begin inline asm
	shf.l.wrap.b32 %r1229, %r1231, %r1231, %r1456;
	// end inline asm
	add.s32 	%r1891, %r1193, %r1229;
	// begin inline asm
	lop3.b32 %r1233, %r1222, %r1225, %r1209, 0x96;
	// end inline asm
	add.s32 	%r1892, %r1891, %r1233;
	// begin inline asm
	shf.l.wrap.b32 %r1237, %r1238, %r1238, %r1464;
	// end inline asm
	add.s32 	%r1893, %r1892, %r1237;
	add.s32 	%r1254, %r1893, -899497514;
	// begin inline asm
	shf.l.wrap.b32 %r1241, %r1222, %r1222, %r1468;
	// end inline asm
	xor.b32  	%r1894, %r1021, %r989;
	xor.b32  	%r1895, %r1894, %r1117;
	xor.b32  	%r1247, %r1895, %r1197;
	// begin inline asm
	shf.l.wrap.b32 %r1245, %r1247, %r1247, %r1456;
	// end inline asm
	add.s32 	%r1896, %r1209, %r1245;
	// begin inline asm
	lop3.b32 %r1249, %r1238, %r1241, %r1225, 0x96;
	// end inline asm
	add.s32 	%r1897, %r1896, %r1249;
	// begin inline asm
	shf.l.wrap.b32 %r1253, %r1254, %r1254, %r1464;
	// end inline asm
	add.s32 	%r1898, %r1897, %r1253;
	add.s32 	%r1270, %r1898, -899497514;
	// begin inline asm
	shf.l.wrap.b32 %r1257, %r1238, %r1238, %r1468;
	// end inline asm
	xor.b32  	%r1899, %r1037, %r1005;
	xor.b32  	%r1900, %r1899, %r1133;
	xor.b32  	%r1263, %r1900, %r1213;
	// begin inline asm
	shf.l.wrap.b32 %r1261, %r1263, %r1263, %r1456;
	// end inline asm
	add.s32 	%r1901, %r1225, %r1261;
	// begin inline asm
	lop3.b32 %r1265, %r1254, %r1257, %r1241, 0x96;
	// end inline asm
	add.s32 	%r1902, %r1901, %r1265;
	// begin inline asm
	shf.l.wrap.b32 %r1269, %r1270, %r1270, %r1464;
	// end inline asm
	add.s32 	%r1903, %r1902, %r1269;
	add.s32 	%r1286, %r1903, -899497514;
	// begin inline asm
	shf.l.wrap.b32 %r1273, %r1254, %r1254, %r1468;
	// end inline asm
	xor.b32  	%r1904, %r1053, %r1021;
	xor.b32  	%r1905, %r1904, %r1149;
	xor.b32  	%r1279, %r1905, %r1229;
	// begin inline asm
	shf.l.wrap.b32 %r1277, %r1279, %r1279, %r1456;
	// end inline asm
	add.s32 	%r1906, %r1241, %r1277;
	// begin inline asm
	lop3.b32 %r1281, %r1270, %r1273, %r1257, 0x96;
	// end inline asm
	add.s32 	%r1907, %r1906, %r1281;
	// begin inline asm
	shf.l.wrap.b32 %r1285, %r1286, %r1286, %r1464;
	// end inline asm
	add.s32 	%r1908, %r1907, %r1285;
	add.s32 	%r1302, %r1908, -899497514;
	// begin inline asm
	shf.l.wrap.b32 %r1289, %r1270, %r1270, %r1468;
	// end inline asm
	xor.b32  	%r1909, %r1069, %r1037;
	xor.b32  	%r1910, %r1909, %r1165;
	xor.b32  	%r1295, %r1910, %r1245;
	// begin inline asm
	shf.l.wrap.b32 %r1293, %r1295, %r1295, %r1456;
	// end inline asm
	add.s32 	%r1911, %r1257, %r1293;
	// begin inline asm
	lop3.b32 %r1297, %r1286, %r1289, %r1273, 0x96;
	// end inline asm
	add.s32 	%r1912, %r1911, %r1297;
	// begin inline asm
	shf.l.wrap.b32 %r1301, %r1302, %r1302, %r1464;
	// end inline asm
	add.s32 	%r1913, %r1912, %r1301;
	add.s32 	%r1318, %r1913, -899497514;
	// begin inline asm
	shf.l.wrap.b32 %r1305, %r1286, %r1286, %r1468;
	// end inline asm
	xor.b32  	%r1914, %r1085, %r1053;
	xor.b32  	%r1915, %r1914, %r1181;
	xor.b32  	%r1311, %r1915, %r1261;
	// begin inline asm
	shf.l.wrap.b32 %r1309, %r1311, %r1311, %r1456;
	// end inline asm
	add.s32 	%r1916, %r1273, %r1309;
	// begin inline asm
	lop3.b32 %r1313, %r1302, %r1305, %r1289, 0x96;
	// end inline asm
	add.s32 	%r1917, %r1916, %r1313;
	// begin inline asm
	shf.l.wrap.b32 %r1317, %r1318, %r1318, %r1464;
	// end inline asm
	add.s32 	%r1918, %r1917, %r1317;
	add.s32 	%r1334, %r1918, -899497514;
	// begin inline asm
	shf.l.wrap.b32 %r1321, %r1302, %r1302, %r1468;
	// end inline asm
	xor.b32  	%r1919, %r1101, %r1069;
	xor.b32  	%r1920, %r1919, %r1197;
	xor.b32  	%r1327, %r1920, %r1277;
	// begin inline asm
	shf.l.wrap.b32 %r1325, %r1327, %r1327, %r1456;
	// end inline asm
	add.s32 	%r1921, %r1289, %r1325;
	// begin inline asm
	lop3.b32 %r1329, %r1318, %r1321, %r1305, 0x96;
	// end inline asm
	add.s32 	%r1922, %r1921, %r1329;
	// begin inline asm
	shf.l.wrap.b32 %r1333, %r1334, %r1334, %r1464;
	// end inline asm
	add.s32 	%r1923, %r1922, %r1333;
	add.s32 	%r1350, %r1923, -899497514;
	// begin inline asm
	shf.l.wrap.b32 %r1337, %r1318, %r1318, %r1468;
	// end inline asm
	xor.b32  	%r1924, %r1117, %r1085;
	xor.b32  	%r1925, %r1924, %r1213;
	xor.b32  	%r1343, %r1925, %r1293;
	// begin inline asm
	shf.l.wrap.b32 %r1341, %r1343, %r1343, %r1456;
	// end inline asm
	add.s32 	%r1926, %r1305, %r1341;
	// begin inline asm
	lop3.b32 %r1345, %r1334, %r1337, %r1321, 0x96;
	// end inline asm
	add.s32 	%r1927, %r1926, %r1345;
	// begin inline asm
	shf.l.wrap.b32 %r1349, %r1350, %r1350, %r1464;
	// end inline asm
	add.s32 	%r1928, %r1927, %r1349;
	add.s32 	%r1366, %r1928, -899497514;
	// begin inline asm
	shf.l.wrap.b32 %r1353, %r1334, %r1334, %r1468;
	// end inline asm
	xor.b32  	%r1929, %r1133, %r1101;
	xor.b32  	%r1930, %r1929, %r1229;
	xor.b32  	%r1359, %r1930, %r1309;
	// begin inline asm
	shf.l.wrap.b32 %r1357, %r1359, %r1359, %r1456;
	// end inline asm
	add.s32 	%r1931, %r1321, %r1357;
	// begin inline asm
	lop3.b32 %r1361, %r1350, %r1353, %r1337, 0x96;
	// end inline asm
	add.s32 	%r1932, %r1931, %r1361;
	// begin inline asm
	shf.l.wrap.b32 %r1365, %r1366, %r1366, %r1464;
	// end inline asm
	add.s32 	%r1933, %r1932, %r1365;
	add.s32 	%r1382, %r1933, -899497514;
	// begin inline asm
	shf.l.wrap.b32 %r1369, %r1350, %r1350, %r1468;
	// end inline asm
	xor.b32  	%r1934, %r1149, %r1117;
	xor.b32  	%r1935, %r1934, %r1245;
	xor.b32  	%r1375, %r1935, %r1325;
	// begin inline asm
	shf.l.wrap.b32 %r1373, %r1375, %r1375, %r1456;
	// end inline asm
	add.s32 	%r1936, %r1337, %r1373;
	// begin inline asm
	lop3.b32 %r1377, %r1366, %r1369, %r1353, 0x96;
	// end inline asm
	add.s32 	%r1937, %r1936, %r1377;
	// begin inline asm
	shf.l.wrap.b32 %r1381, %r1382, %r1382, %r1464;
	// end inline asm
	add.s32 	%r1938, %r1937, %r1381;
	add.s32 	%r1398, %r1938, -899497514;
	// begin inline asm
	shf.l.wrap.b32 %r1385, %r1366, %r1366, %r1468;
	// end inline asm
	xor.b32  	%r1939, %r1165, %r1133;
	xor.b32  	%r1940, %r1939, %r1261;
	xor.b32  	%r1391, %r1940, %r1341;
	// begin inline asm
	shf.l.wrap.b32 %r1389, %r1391, %r1391, %r1456;
	// end inline asm
	add.s32 	%r1941, %r1353, %r1389;
	// begin inline asm
	lop3.b32 %r1393, %r1382, %r1385, %r1369, 0x96;
	// end inline asm
	add.s32 	%r1942, %r1941, %r1393;
	// begin inline asm
	shf.l.wrap.b32 %r1397, %r1398, %r1398, %r1464;
	// end inline asm
	add.s32 	%r1943, %r1942, %r1397;
	add.s32 	%r1414, %r1943, -899497514;
	// begin inline asm
	shf.l.wrap.b32 %r1401, %r1382, %r1382, %r1468;
	// end inline asm
	xor.b32  	%r1944, %r1181, %r1149;
	xor.b32  	%r1945, %r1944, %r1277;
	xor.b32  	%r1407, %r1945, %r1357;
	// begin inline asm
	shf.l.wrap.b32 %r1405, %r1407, %r1407, %r1456;
	// end inline asm
	add.s32 	%r1946, %r1369, %r1405;
	// begin inline asm
	lop3.b32 %r1409, %r1398, %r1401, %r1385, 0x96;
	// end inline asm
	add.s32 	%r1947, %r1946, %r1409;
	// begin inline asm
	shf.l.wrap.b32 %r1413, %r1414, %r1414, %r1464;
	// end inline asm
	add.s32 	%r1948, %r1947, %r1413;
	add.s32 	%r1430, %r1948, -899497514;
	// begin inline asm
	shf.l.wrap.b32 %r1417, %r1398, %r1398, %r1468;
	// end inline asm
	xor.b32  	%r1949, %r1197, %r1165;
	xor.b32  	%r1950, %r1949, %r1293;
	xor.b32  	%r1423, %r1950, %r1373;
	// begin inline asm
	shf.l.wrap.b32 %r1421, %r1423, %r1423, %r1456;
	// end inline asm
	add.s32 	%r1951, %r1385, %r1421;
	// begin inline asm
	lop3.b32 %r1425, %r1414, %r1417, %r1401, 0x96;
	// end inline asm
	add.s32 	%r1952, %r1951, %r1425;
	// begin inline asm
	shf.l.wrap.b32 %r1429, %r1430, %r1430, %r1464;
	// end inline asm
	add.s32 	%r1953, %r1952, %r1429;
	add.s32 	%r1446, %r1953, -899497514;
	// begin inline asm
	shf.l.wrap.b32 %r1433, %r1414, %r1414, %r1468;
	// end inline asm
	xor.b32  	%r1954, %r1213, %r1181;
	xor.b32  	%r1955, %r1954, %r1309;
	xor.b32  	%r1439, %r1955, %r1389;
	// begin inline asm
	shf.l.wrap.b32 %r1437, %r1439, %r1439, %r1456;
	// end inline asm
	add.s32 	%r1956, %r1401, %r1437;
	// begin inline asm
	lop3.b32 %r1441, %r1430, %r1433, %r1417, 0x96;
	// end inline asm
	add.s32 	%r1957, %r1956, %r1441;
	// begin inline asm
	shf.l.wrap.b32 %r1445, %r1446, %r1446, %r1464;
	// end inline asm
	add.s32 	%r1958, %r1957, %r1445;
	add.s32 	%r1462, %r1958, -899497514;
	// begin inline asm
	shf.l.wrap.b32 %r1449, %r1430, %r1430, %r1468;
	// end inline asm
	xor.b32  	%r1959, %r1229, %r1197;
	xor.b32  	%r1960, %r1959, %r1325;
	xor.b32  	%r1455, %r1960, %r1405;
	// begin inline asm
	shf.l.wrap.b32 %r1453, %r1455, %r1455, %r1456;
	// end inline asm
	add.s32 	%r1961, %r1417, %r1453;
	// begin inline asm
	lop3.b32 %r1457, %r1446, %r1449, %r1433, 0x96;
	// end inline asm
	add.s32 	%r1962, %r1961, %r1457;
	// begin inline asm
	shf.l.wrap.b32 %r1461, %r1462, %r1462, %r1464;
	// end inline asm
	add.s32 	%r1963, %r1962, %r1461;
	add.s32 	%r4, %r1963, -899497514;
	// begin inline asm
	shf.l.wrap.b32 %r1465, %r1446, %r1446, %r1468;
	// end inline asm
	add.s32 	%r6, %r1958, -1171231393;
	add.s32 	%r7, %r1465, -1732584194;
	add.s32 	%r8, %r1449, 271733878;
	setp.lt.s32 	%p1, %r1, 1;
	@%p1 bra 	$L__BB1_13;
	add.s32 	%r1965, %r252, -65;
	and.b32  	%r9, %r252, 15;
	setp.lt.u32 	%p2, %r1965, 15;
	mov.b32 	%r14921, 0;
	@%p2 bra 	$L__BB1_4;
	and.b32  	%r14921, %r1, 2147483632;
	mov.b32 	%r14926, 0;
$L__BB1_3:
	.pragma "nounroll";
	cvt.u64.u32 	%rd172, %r14926;
	add.s64 	%rd173, %rd1, %rd172;
	add.s64 	%rd174, %rd2, %rd172;
	ld.global.nc.u8 	%rs74, [%rd173+79];
	cvt.u32.u8 	%r1967, %rs74;
	ld.global.nc.u8 	%rs75, [%rd173+78];
	cvt.u32.u8 	%r1968, %rs75;
	prmt.b32 	%r1969, %r1968, %r1967, 0x3340U;
	ld.global.nc.u8 	%rs76, [%rd173+77];
	cvt.u32.u8 	%r1970, %rs76;
	ld.global.nc.u8 	%rs77, [%rd173+76];
	cvt.u32.u8 	%r1971, %rs77;
	prmt.b32 	%r1972, %r1971, %r1970, 0x3340U;
	prmt.b32 	%r1973, %r1972, %r1969, 0x5410U;
	ld.global.nc.u8 	%rs78, [%rd173+75];
	cvt.u32.u8 	%r1974, %rs78;
	ld.global.nc.u8 	%rs79, [%rd173+74];
	cvt.u32.u8 	%r1975, %rs79;
	prmt.b32 	%r1976, %r1975, %r1974, 0x3340U;
	ld.global.nc.u8 	%rs80, [%rd173+73];
	cvt.u32.u8 	%r1977, %rs80;
	ld.global.nc.u8 	%rs81, [%rd173+72];
	cvt.u32.u8 	%r1978, %rs81;
	prmt.b32 	%r1979, %r1978, %r1977, 0x3340U;
	prmt.b32 	%r1980, %r1979, %r1976, 0x5410U;
	ld.global.nc.u8 	%rs82, [%rd173+71];
	cvt.u32.u8 	%r1981, %rs82;
	ld.global.nc.u8 	%rs83, [%rd173+70];
	cvt.u32.u8 	%r1982, %rs83;
	prmt.b32 	%r1983, %r1982, %r1981, 0x3340U;
	ld.global.nc.u8 	%rs84, [%rd173+69];
	cvt.u32.u8 	%r1984, %rs84;
	ld.global.nc.u8 	%rs85, [%rd173+68];
	cvt.u32.u8 	%r1985, %rs85;
	prmt.b32 	%r1986, %r1985, %r1984, 0x3340U;
	prmt.b32 	%r1987, %r1986, %r1983, 0x5410U;
	ld.global.nc.u8 	%rs86, [%rd173+67];
	cvt.u32.u8 	%r1988, %rs86;
	ld.global.nc.u8 	%rs87, [%rd173+66];
	cvt.u32.u8 	%r1989, %rs87;
	prmt.b32 	%r1990, %r1989, %r1988, 0x3340U;
	ld.global.nc.u8 	%rs88, [%rd173+65];
	cvt.u32.u8 	%r1991, %rs88;
	ld.global.nc.u8 	%rs89, [%rd173+64];
	cvt.u32.u8 	%r1992, %rs89;
	prmt.b32 	%r1993, %r1992, %r1991, 0x3340U;
	prmt.b32 	%r1994, %r1993, %r1990, 0x5410U;
	st.local.v4.b32 	[%rd174], {%r1994, %r1987, %r1980, %r1973};
	add.s32 	%r14926, %r14926, 16;
	setp.eq.s32 	%p3, %r14926, %r14921;
	@%p3 bra 	$L__BB1_4;
	bra.uni 	$L__BB1_3;
$L__BB1_4:
	setp.eq.s32 	%p4, %r9, 0;
	@%p4 bra 	$L__BB1_13;
	and.b32  	%r12, %r252, 7;
	setp.lt.u32 	%p5, %r9, 8;
	@%p5 bra 	$L__BB1_7;
	cvt.u64.u32 	%rd175, %r14921;
	add.s64 	%rd176, %rd1, %rd175;
	ld.global.nc.u8 	%rs90, [%rd176+64];
	cvt.u16.u8 	%rs91, %rs90;
	add.s64 	%rd177, %rd2, %rd175;
	st.local.u8 	[%rd177], %rs91;
	ld.global.nc.u8 	%rs92, [%rd176+65];
	cvt.u16.u8 	%rs93, %rs92;
	st.local.u8 	[%rd177+1], %rs93;
	ld.global.nc.u8 	%rs94, [%rd176+66];
	cvt.u16.u8 	%rs95, %rs94;
	st.local.u8 	[%rd177+2], %rs95;
	ld.global.nc.u8 	%rs96, [%rd176+67];
	cvt.u16.u8 	%rs97, %rs96;
	st.local.u8 	[%rd177+3], %rs97;
	ld.global.nc.u8 	%rs98, [%rd176+68];
	cvt.u16.u8 	%rs99, %rs98;
	st.local.u8 	[%rd177+4], %rs99;
	ld.global.nc.u8 	%rs100, [%rd176+69];
	cvt.u16.u8 	%rs101, %rs100;
	st.local.u8 	[%rd177+5], %rs101;
	ld.global.nc.u8 	%rs102, [%rd176+70];
	cvt.u16.u8 	%rs103, %rs102;
	st.local.u8 	[%rd177+6], %rs103;
	ld.global.nc.u8 	%rs104, [%rd176+71];
	cvt.u16.u8 	%rs105, %rs104;
	st.local.u8 	[%rd177+7], %rs105;
	add.s32 	%r14921, %r14921, 8;
$L__BB1_7:
	setp.eq.s32 	%p6, %r12, 0;
	@%p6 bra 	$L__BB1_13;
	and.b32  	%r15, %r252, 3;
	setp.lt.u32 	%p7, %r12, 4;
	@%p7 bra 	$L__BB1_10;
	cvt.u64.u32 	%rd178, %r14921;
	add.s64 	%rd179, %rd1, %rd178;
	ld.global.nc.u8 	%rs106, [%rd179+64];
	cvt.u16.u8 	%rs107, %rs106;
	add.s64 	%rd180, %rd2, %rd178;
	st.local.u8 	[%rd180], %rs107;
	ld.global.nc.u8 	%rs108, [%rd179+65];
	cvt.u16.u8 	%rs109, %rs108;
	st.local.u8 	[%rd180+1], %rs109;
	ld.global.nc.u8 	%rs110, [%rd179+66];
	cvt.u16.u8 	%rs111, %rs110;
	st.local.u8 	[%rd180+2], %rs111;
	ld.global.nc.u8 	%rs112, [%rd179+67];
	cvt.u16.u8 	%rs113, %rs112;
	st.local.u8 	[%rd180+3], %rs113;
	add.s32 	%r14921, %r14921, 4;
$L__BB1_10:
	setp.eq.s32 	%p8, %r15, 0;
	@%p8 bra 	$L__BB1_13;
	mov.b32 	%r14925, 0;
$L__BB1_12:
	.pragma "nounroll";
	cvt.u64.u32 	%rd181, %r14921;
	add.s64 	%rd182, %rd1, %rd181;
	ld.global.nc.u8 	%rs114, [%rd182+64];
	cvt.u16.u8 	%rs115, %rs114;
	add.s64 	%rd183, %rd2, %rd181;
	st.local.u8 	[%rd183], %rs115;
	add.s32 	%r14921, %r14921, 1;
	add.s32 	%r14925, %r14925, 1;
	setp.ne.s32 	%p9, %r14925, %r15;
	@%p9 bra 	$L__BB1_12;
$L__BB1_13:
	setp.gt.s32 	%p10, %r1, 127;
	@%p10 bra 	$L__BB1_26;
	sub.s32 	%r22, 192, %r252;
	and.b32  	%r23, %r22, 15;
	add.s32 	%r1996, %r252, -177;
	setp.lt.u32 	%p11, %r1996, 15;
	mov.u32 	%r14932, %r1;
	@%p11 bra 	$L__BB1_17;
	and.b32  	%r24, %r22, -16;
	mov.b32 	%r14933, 0;
	mov.u32 	%r14932, %r1;
$L__BB1_16:
	.pragma "nounroll";
	cvt.s64.s32 	%rd184, %r14932;
	add.s64 	%rd185, %rd2, %rd184;
	mov.b16 	%rs116, 0;
	st.local.u8 	[%rd185], %rs116;
	st.local.u8 	[%rd185+1], %rs116;
	st.local.u8 	[%rd185+2], %rs116;
	st.local.u8 	[%rd185+3], %rs116;
	st.local.u8 	[%rd185+4], %rs116;
	st.local.u8 	[%rd185+5], %rs116;
	st.local.u8 	[%rd185+6], %rs116;
	st.local.u8 	[%rd185+7], %rs116;
	st.local.u8 	[%rd185+8], %rs116;
	st.local.u8 	[%rd185+9], %rs116;
	st.local.u8 	[%rd185+10], %rs116;
	st.local.u8 	[%rd185+11], %rs116;
	st.local.u8 	[%rd185+12], %rs116;
	st.local.u8 	[%rd185+13], %rs116;
	st.local.u8 	[%rd185+14], %rs116;
	st.local.u8 	[%rd185+15], %rs116;
	add.s32 	%r14932, %r14932, 16;
	add.s32 	%r14933, %r14933, 16;
	setp.eq.s32 	%p12, %r14933, %r24;
	@%p12 bra 	$L__BB1_17;
	bra.uni 	$L__BB1_16;
$L__BB1_17:
	setp.eq.s32 	%p13, %r23, 0;
	@%p13 bra 	$L__BB1_26;
	and.b32  	%r28, %r22, 7;
	setp.lt.u32 	%p14, %r23, 8;
	@%p14 bra 	$L__BB1_20;
	cvt.s64.s32 	%rd186, %r14932;
	add.s64 	%rd187, %rd2, %rd186;
	mov.b16 	%rs117, 0;
	st.local.u8 	[%rd187], %rs117;
	st.local.u8 	[%rd187+1], %rs117;
	st.local.u8 	[%rd187+2], %rs117;
	st.local.u8 	[%rd187+3], %rs117;
	st.local.u8 	[%rd187+4], %rs117;
	st.local.u8 	[%rd187+5], %rs117;
	st.local.u8 	[%rd187+6], %rs117;
	st.local.u8 	[%rd187+7], %rs117;
	add.s32 	%r14932, %r14932, 8;
$L__BB1_20:
	setp.eq.s32 	%p15, %r28, 0;
	@%p15 bra 	$L__BB1_26;
	and.b32  	%r31, %r22, 3;
	setp.lt.u32 	%p16, %r28, 4;
	@%p16 bra 	$L__BB1_23;
	cvt.s64.s32 	%rd188, %r14932;
	add.s64 	%rd189, %rd2, %rd188;
	mov.b16 	%rs118, 0;
	st.local.u8 	[%rd189], %rs118;
	st.local.u8 	[%rd189+1], %rs118;
	st.local.u8 	[%rd189+2], %rs118;
	st.local.u8 	[%rd189+3], %rs118;
	add.s32 	%r14932, %r14932, 4;
$L__BB1_23:
	setp.eq.s32 	%p17, %r31, 0;
	@%p17 bra 	$L__BB1_26;
	mov.b32 	%r14931, 0;
$L__BB1_25:
	.pragma "nounroll";
	cvt.s64.s32 	%rd190, %r14932;
	add.s64 	%rd191, %rd2, %rd190;
	mov.b16 	%rs119, 0;
	st.local.u8 	[%rd191], %rs119;
	add.s32 	%r14932, %r14932, 1;
	add.s32 	%r14931, %r14931, 1;
	setp.ne.s32 	%p18, %r14931, %r31;
	@%p18 bra 	$L__BB1_25;
$L__BB1_26:
	shr.s32 	%r1999, %r1, 31;
	shr.u32 	%r2000, %r1999, 30;
	add.s32 	%r2001, %r1, %r2000;
	shr.s32 	%r38, %r2001, 2;
	setp.lt.s32 	%p19, %r1, 4;
	@%p19 bra 	$L__BB1_39;
	add.s32 	%r2003, %r38, -1;
	and.b32  	%r39, %r38, 15;
	setp.lt.u32 	%p20, %r2003, 15;
	mov.b32 	%r14935, 0;
	@%p20 bra 	$L__BB1_30;
	and.b32  	%r14935, %r38, 536870896;
	mov.b32 	%r14934, 0;
$L__BB1_29:
	.pragma "nounroll";
	mul.wide.u32 	%rd192, %r14934, 4;
	add.s64 	%rd193, %rd2, %rd192;
	ld.local.v4.u32 	{%r2005, %r2006, %r2007, %r2008}, [%rd193];
	mov.b32 	%r2009, 291;
	mov.b32 	%r2010, 0;
	prmt.b32 	%r2011, %r2005, %r2010, %r2009;
	prmt.b32 	%r2012, %r2006, %r2010, %r2009;
	prmt.b32 	%r2013, %r2007, %r2010, %r2009;
	prmt.b32 	%r2014, %r2008, %r2010, %r2009;
	st.local.v4.u32 	[%rd193], {%r2011, %r2012, %r2013, %r2014};
	ld.local.v4.u32 	{%r2015, %r2016, %r2017, %r2018}, [%rd193+16];
	prmt.b32 	%r2019, %r2015, %r2010, %r2009;
	prmt.b32 	%r2020, %r2016, %r2010, %r2009;
	prmt.b32 	%r2021, %r2017, %r2010, %r2009;
	prmt.b32 	%r2022, %r2018, %r2010, %r2009;
	st.local.v4.u32 	[%rd193+16], {%r2019, %r2020, %r2021, %r2022};
	ld.local.v4.u32 	{%r2023, %r2024, %r2025, %r2026}, [%rd193+32];
	prmt.b32 	%r2027, %r2023, %r2010, %r2009;
	prmt.b32 	%r2028, %r2024, %r2010, %r2009;
	prmt.b32 	%r2029, %r2025, %r2010, %r2009;
	prmt.b32 	%r2030, %r2026, %r2010, %r2009;
	st.local.v4.u32 	[%rd193+32], {%r2027, %r2028, %r2029, %r2030};
	ld.local.v4.u32 	{%r2031, %r2032, %r2033, %r2034}, [%rd193+48];
	prmt.b32 	%r2035, %r2031, %r2010, %r2009;
	prmt.b32 	%r2036, %r2032, %r2010, %r2009;
	prmt.b32 	%r2037, %r2033, %r2010, %r2009;
	prmt.b32 	%r2038, %r2034, %r2010, %r2009;
	st.local.v4.u32 	[%rd193+48], {%r2035, %r2036, %r2037, %r2038};
	add.s32 	%r14934, %r14934, 16;
	setp.ne.s32 	%p21, %r14934, %r14935;
	@%p21 bra 	$L__BB1_29;
$L__BB1_30:
	setp.eq.s32 	%p22, %r39, 0;
	@%p22 bra 	$L__BB1_39;
	and.b32  	%r48, %r38, 7;
	setp.lt.u32 	%p23, %r39, 8;
	@%p23 bra 	$L__BB1_33;
	mul.wide.u32 	%rd194, %r14935, 4;
	add.s64 	%rd195, %rd2, %rd194;
	ld.local.u32 	%r2039, [%rd195];
	mov.b32 	%r2040, 291;
	mov.b32 	%r2041, 0;
	prmt.b32 	%r2042, %r2039, %r2041, %r2040;
	st.local.u32 	[%rd195], %r2042;
	ld.local.u32 	%r2043, [%rd195+4];
	prmt.b32 	%r2044, %r2043, %r2041, %r2040;
	st.local.u32 	[%rd195+4], %r2044;
	ld.local.u32 	%r2045, [%rd195+8];
	prmt.b32 	%r2046, %r2045, %r2041, %r2040;
	st.local.u32 	[%rd195+8], %r2046;
	ld.local.u32 	%r2047, [%rd195+12];
	prmt.b32 	%r2048, %r2047, %r2041, %r2040;
	st.local.u32 	[%rd195+12], %r2048;
	ld.local.u32 	%r2049, [%rd195+16];
	prmt.b32 	%r2050, %r2049, %r2041, %r2040;
	st.local.u32 	[%rd195+16], %r2050;
	ld.local.u32 	%r2051, [%rd195+20];
	prmt.b32 	%r2052, %r2051, %r2041, %r2040;
	st.local.u32 	[%rd195+20], %r2052;
	ld.local.u32 	%r2053, [%rd195+24];
	prmt.b32 	%r2054, %r2053, %r2041, %r2040;
	st.local.u32 	[%rd195+24], %r2054;
	ld.local.u32 	%r2055, [%rd195+28];
	prmt.b32 	%r2056, %r2055, %r2041, %r2040;
	st.local.u32 	[%rd195+28], %r2056;
	add.s32 	%r14935, %r14935, 8;
$L__BB1_33:
	setp.eq.s32 	%p24, %r48, 0;
	@%p24 bra 	$L__BB1_39;
	and.b32  	%r51, %r38, 3;
	setp.lt.u32 	%p25, %r48, 4;
	@%p25 bra 	$L__BB1_36;
	mul.wide.u32 	%rd196, %r14935, 4;
	add.s64 	%rd197, %rd2, %rd196;
	ld.local.u32 	%r2057, [%rd197];
	mov.b32 	%r2058, 291;
	mov.b32 	%r2059, 0;
	prmt.b32 	%r2060, %r2057, %r2059, %r2058;
	st.local.u32 	[%rd197], %r2060;
	ld.local.u32 	%r2061, [%rd197+4];
	prmt.b32 	%r2062, %r2061, %r2059, %r2058;
	st.local.u32 	[%rd197+4], %r2062;
	ld.local.u32 	%r2063, [%rd197+8];
	prmt.b32 	%r2064, %r2063, %r2059, %r2058;
	st.local.u32 	[%rd197+8], %r2064;
	ld.local.u32 	%r2065, [%rd197+12];
	prmt.b32 	%r2066, %r2065, %r2059, %r2058;
	st.local.u32 	[%rd197+12], %r2066;
	add.s32 	%r14935, %r14935, 4;
$L__BB1_36:
	setp.eq.s32 	%p26, %r51, 0;
	@%p26 bra 	$L__BB1_39;
	mov.b32 	%r14939, 0;
$L__BB1_38:
	.pragma "nounroll";
	mul.wide.u32 	%rd198, %r14935, 4;
	add.s64 	%rd199, %rd2, %rd198;
	ld.local.u32 	%r2068, [%rd199];
	mov.b32 	%r2069, 291;
	mov.b32 	%r2070, 0;
	prmt.b32 	%r2071, %r2068, %r2070, %r2069;
	st.local.u32 	[%rd199], %r2071;
	add.s32 	%r14935, %r14935, 1;
	add.s32 	%r14939, %r14939, 1;
	setp.ne.s32 	%p27, %r14939, %r51;
	@%p27 bra 	$L__BB1_38;
$L__BB1_39:
	shr.u32 	%r58, %r1, 2;
	shr.u32 	%r2072, %r251, 2;
	cvt.u64.u32 	%rd8, %r2072;
	mov.u32 	%r2073, %tid.x;
	mov.u32 	%r2074, %ntid.x;
	mov.u32 	%r2075, %ctaid.x;
	mad.lo.s32 	%r2076, %r2075, %r2074, %r2073;
	cvt.s64.s32 	%rd9, %r2076;
	cvt.u64.u32 	%rd200, %r251;
	mad.lo.s64 	%rd356, %rd200, %rd9, %rd163;
	add.s64 	%rd374, %rd356, %rd8;
	add.s64 	%rd392, %rd374, %rd8;
	add.s64 	%rd410, %rd392, %rd8;
	ld.local.v4.u32 	{%r2077, %r2078, %r2079, %r2080}, [%rd2];
	st.local.v4.u32 	[%rd3], {%r2077, %r2078, %r2079, %r2080};
	st.local.v4.u32 	[%rd4], {%r2077, %r2078, %r2079, %r2080};
	st.local.v4.u32 	[%rd5], {%r2077, %r2078, %r2079, %r2080};
	st.local.v4.u32 	[%rd6], {%r2077, %r2078, %r2079, %r2080};
	ld.local.v4.u32 	{%r2081, %r2082, %r2083, %r2084}, [%rd2+16];
	st.local.v4.u32 	[%rd3+16], {%r2081, %r2082, %r2083, %r2084};
	st.local.v4.u32 	[%rd4+16], {%r2081, %r2082, %r2083, %r2084};
	st.local.v4.u32 	[%rd5+16], {%r2081, %r2082, %r2083, %r2084};
	st.local.v4.u32 	[%rd6+16], {%r2081, %r2082, %r2083, %r2084};
	ld.local.v4.u32 	{%r2085, %r2086, %r2087, %r2088}, [%rd2+32];
	st.local.v4.u32 	[%rd3+32], {%r2085, %r2086, %r2087, %r2088};
	st.local.v4.u32 	[%rd4+32], {%r2085, %r2086, %r2087, %r2088};
	st.local.v4.u32 	[%rd5+32], {%r2085, %r2086, %r2087, %r2088};
	st.local.v4.u32 	[%rd6+32], {%r2085, %r2086, %r2087, %r2088};
	ld.local.v4.u32 	{%r2089, %r2090, %r2091, %r2092}, [%rd2+48];
	st.local.v4.u32 	[%rd3+48], {%r2089, %r2090, %r2091, %r2092};
	st.local.v4.u32 	[%rd4+48], {%r2089, %r2090, %r2091, %r2092};
	st.local.v4.u32 	[%rd5+48], {%r2089, %r2090, %r2091, %r2092};
	st.local.v4.u32 	[%rd6+48], {%r2089, %r2090, %r2091, %r2092};
	ld.local.v4.u32 	{%r2093, %r2094, %r2095, %r2096}, [%rd2+64];
	st.local.v4.u32 	[%rd3+64], {%r2093, %r2094, %r2095, %r2096};
	st.local.v4.u32 	[%rd4+64], {%r2093, %r2094, %r2095, %r2096};
	st.local.v4.u32 	[%rd5+64], {%r2093, %r2094, %r2095, %r2096};
	st.local.v4.u32 	[%rd6+64], {%r2093, %r2094, %r2095, %r2096};
	ld.local.v4.u32 	{%r2097, %r2098, %r2099, %r2100}, [%rd2+80];
	st.local.v4.u32 	[%rd3+80], {%r2097, %r2098, %r2099, %r2100};
	st.local.v4.u32 	[%rd4+80], {%r2097, %r2098, %r2099, %r2100};
	st.local.v4.u32 	[%rd5+80], {%r2097, %r2098, %r2099, %r2100};
	st.local.v4.u32 	[%rd6+80], {%r2097, %r2098, %r2099, %r2100};
	ld.local.v4.u32 	{%r2101, %r2102, %r2103, %r2104}, [%rd2+96];
	st.local.v4.u32 	[%rd3+96], {%r2101, %r2102, %r2103, %r2104};
	st.local.v4.u32 	[%rd4+96], {%r2101, %r2102, %r2103, %r2104};
	st.local.v4.u32 	[%rd5+96], {%r2101, %r2102, %r2103, %r2104};
	st.local.v4.u32 	[%rd6+96], {%r2101, %r2102, %r2103, %r2104};
	ld.local.v4.u32 	{%r2105, %r2106, %r2107, %r2108}, [%rd2+112];
	st.local.v4.u32 	[%rd3+112], {%r2105, %r2106, %r2107, %r2108};
	st.local.v4.u32 	[%rd4+112], {%r2105, %r2106, %r2107, %r2108};
	st.local.v4.u32 	[%rd5+112], {%r2105, %r2106, %r2107, %r2108};
	st.local.v4.u32 	[%rd6+112], {%r2105, %r2106, %r2107, %r2108};
	cvt.u64.u32 	%rd14, %r1;
	add.s64 	%rd15, %rd3, %rd14;
	setp.eq.s64 	%p28, %rd356, 0;
	@%p28 bra 	$L__BB1_122;
	mov.b64 	%rd363, 0;
	mov.u64 	%rd357, %rd15;
	mov.u64 	%rd358, %rd15;
$L__BB1_41:
	mov.u64 	%rd352, %rd358;
	mov.u64 	%rd351, %rd357;
	mov.u64 	%rd32, %rd363;
	mul.hi.u64 	%rd202, %rd356, -3689348814741910323;
	shr.u64 	%rd39, %rd202, 3;
	mul.lo.s64 	%rd203, %rd39, 10;
	sub.s64 	%rd204, %rd356, %rd203;
	cvt.u16.u64 	%rs120, %rd204;
	add.s16 	%rs121, %rs120, 48;
	st.local.u8 	[%rd352], %rs121;
	add.s64 	%rd357, %rd351, 1;
	add.s64 	%rd358, %rd352, 1;
	add.s64 	%rd363, %rd32, 1;
	setp.lt.u64 	%p29, %rd356, 10;
	mov.u64 	%rd356, %rd39;
	@%p29 bra 	$L__BB1_42;
	bra.uni 	$L__BB1_41;
$L__BB1_42:
	setp.ge.u64 	%p30, %rd15, %rd351;
	@%p30 bra 	$L__BB1_48;
	add.s64 	%rd205, %rd3, %rd14;
	add.s64 	%rd206, %rd205, %rd32;
	add.s64 	%rd207, %rd206, -1;
	add.s64 	%rd208, %rd205, 1;
	max.u64 	%rd209, %rd207, %rd208;
	add.s64 	%rd210, %rd209, -1;
	setp.ne.s64 	%p31, %rd205, %rd210;
	selp.u64 	%rd211, 1, 0, %p31;
	selp.b64 	%rd212, 2, 1, %p31;
	not.b64 	%rd213, %rd3;
	add.s64 	%rd214, %rd209, %rd213;
	add.s64 	%rd215, %rd14, %rd211;
	sub.s64 	%rd216, %rd214, %rd215;
	shr.u64 	%rd217, %rd216, 1;
	add.s64 	%rd218, %rd212, %rd217;
	add.s64 	%rd16, %rd217, %rd211;
	and.b64  	%rd17, %rd218, 3;
	setp.eq.s64 	%p32, %rd17, 0;
	mov.u64 	%rd353, %rd15;
	mov.u64 	%rd354, %rd15;
	@%p32 bra 	$L__BB1_46;
	mov.b64 	%rd350, 0;
	mov.u64 	%rd353, %rd15;
	mov.u64 	%rd354, %rd15;
$L__BB1_45:
	.pragma "nounroll";
	ld.local.u8 	%rs122, [%rd354];
	ld.local.u8 	%rs123, [%rd352];
	st.local.u8 	[%rd354], %rs123;
	st.local.u8 	[%rd352], %rs122;
	add.s64 	%rd353, %rd353, 1;
	add.s64 	%rd354, %rd354, 1;
	add.s64 	%rd351, %rd351, -1;
	add.s64 	%rd352, %rd352, -1;
	add.s64 	%rd350, %rd350, 1;
	setp.ne.s64 	%p33, %rd350, %rd17;
	@%p33 bra 	$L__BB1_45;
$L__BB1_46:
	setp.lt.u64 	%p34, %rd16, 3;
	@%p34 bra 	$L__BB1_48;
$L__BB1_47:
	ld.local.u8 	%rs124, [%rd354];
	ld.local.u8 	%rs125, [%rd352];
	st.local.u8 	[%rd354], %rs125;
	st.local.u8 	[%rd352], %rs124;
	ld.local.u8 	%rs126, [%rd354+1];
	ld.local.u8 	%rs127, [%rd352+-1];
	st.local.u8 	[%rd354+1], %rs127;
	st.local.u8 	[%rd352+-1], %rs126;
	ld.local.u8 	%rs128, [%rd354+2];
	ld.local.u8 	%rs129, [%rd352+-2];
	st.local.u8 	[%rd354+2], %rs129;
	st.local.u8 	[%rd352+-2], %rs128;
	ld.local.u8 	%rs130, [%rd354+3];
	ld.local.u8 	%rs131, [%rd352+-3];
	st.local.u8 	[%rd354+3], %rs131;
	st.local.u8 	[%rd352+-3], %rs130;
	add.s64 	%rd353, %rd353, 4;
	add.s64 	%rd354, %rd354, 4;
	add.s64 	%rd351, %rd351, -4;
	add.s64 	%rd352, %rd352, -4;
	setp.lt.u64 	%p35, %rd353, %rd351;
	@%p35 bra 	$L__BB1_47;
$L__BB1_48:
	add.s64 	%rd221, %rd15, %rd363;
	mov.b16 	%rs133, 128;
	st.local.u8 	[%rd221], %rs133;
	cvt.u64.u32 	%rd49, %r252;
	add.s64 	%rd222, %rd363, %rd49;
	cvt.u32.u64 	%r2109, %rd222;
	shl.b32 	%r2110, %r2109, 3;
	shr.u64 	%rd223, %rd222, 29;
	cvt.u32.u64 	%r2111, %rd223;
	mov.b32 	%r2112, 291;
	mov.b32 	%r2113, 0;
	prmt.b32 	%r60, %r2110, %r2113, %r2112;
	prmt.b32 	%r59, %r2111, %r2113, %r2112;
	cvt.u64.u32 	%rd224, %r60;
	shl.b64 	%rd225, %rd224, 32;
	cvt.u64.u32 	%rd226, %r59;
	or.b64  	%rd227, %rd225, %rd226;
	st.local.u64 	[%rd3+120], %rd227;
	add.s64 	%rd50, %rd4, %rd14;
	setp.eq.s64 	%p36, %rd374, 0;
	@%p36 bra 	$L__BB1_123;
	mov.b64 	%rd381, 0;
	mov.u64 	%rd375, %rd50;
	mov.u64 	%rd376, %rd50;
$L__BB1_50:
	mov.u64 	%rd370, %rd376;
	mov.u64 	%rd369, %rd375;
	mov.u64 	%rd67, %rd381;
	mul.hi.u64 	%rd229, %rd374, -3689348814741910323;
	shr.u64 	%rd74, %rd229, 3;
	mul.lo.s64 	%rd230, %rd74, 10;
	sub.s64 	%rd231, %rd374, %rd230;
	cvt.u16.u64 	%rs134, %rd231;
	add.s16 	%rs135, %rs134, 48;
	st.local.u8 	[%rd370], %rs135;
	add.s64 	%rd375, %rd369, 1;
	add.s64 	%rd376, %rd370, 1;
	add.s64 	%rd381, %rd67, 1;
	setp.lt.u64 	%p37, %rd374, 10;
	mov.u64 	%rd374, %rd74;
	@%p37 bra 	$L__BB1_51;
	bra.uni 	$L__BB1_50;
$L__BB1_51:
	setp.ge.u64 	%p38, %rd50, %rd369;
	@%p38 bra 	$L__BB1_57;
	add.s64 	%rd232, %rd4, %rd14;
	add.s64 	%rd233, %rd232, %rd67;
	add.s64 	%rd234, %rd233, -1;
	add.s64 	%rd235, %rd232, 1;
	max.u64 	%rd236, %rd234, %rd235;
	add.s64 	%rd237, %rd236, -1;
	setp.ne.s64 	%p39, %rd232, %rd237;
	selp.u64 	%rd238, 1, 0, %p39;
	selp.b64 	%rd239, 2, 1, %p39;
	not.b64 	%rd240, %rd4;
	add.s64 	%rd241, %rd236, %rd240;
	add.s64 	%rd242, %rd14, %rd238;
	sub.s64 	%rd243, %rd241, %rd242;
	shr.u64 	%rd244, %rd243, 1;
	add.s64 	%rd245, %rd239, %rd244;
	add.s64 	%rd51, %rd244, %rd238;
	and.b64  	%rd52, %rd245, 3;
	setp.eq.s64 	%p40, %rd52, 0;
	mov.u64 	%rd371, %rd50;
	mov.u64 	%rd372, %rd50;
	@%p40 bra 	$L__BB1_55;
	mov.b64 	%rd368, 0;
	mov.u64 	%rd371, %rd50;
	mov.u64 	%rd372, %rd50;
$L__BB1_54:
	.pragma "nounroll";
	ld.local.u8 	%rs136, [%rd372];
	ld.local.u8 	%rs137, [%rd370];
	st.local.u8 	[%rd372], %rs137;
	st.local.u8 	[%rd370], %rs136;
	add.s64 	%rd371, %rd371, 1;
	add.s64 	%rd372, %rd372, 1;
	add.s64 	%rd369, %rd369, -1;
	add.s64 	%rd370, %rd370, -1;
	add.s64 	%rd368, %rd368, 1;
	setp.ne.s64 	%p41, %rd368, %rd52;
	@%p41 bra 	$L__BB1_54;
$L__BB1_55:
	setp.lt.u64 	%p42, %rd51, 3;
	@%p42 bra 	$L__BB1_57;
$L__BB1_56:
	ld.local.u8 	%rs138, [%rd372];
	ld.local.u8 	%rs139, [%rd370];
	st.local.u8 	[%rd372], %rs139;
	st.local.u8 	[%rd370], %rs138;
	ld.local.u8 	%rs140, [%rd372+1];
	ld.local.u8 	%rs141, [%rd370+-1];
	st.local.u8 	[%rd372+1], %rs141;
	st.local.u8 	[%rd370+-1], %rs140;
	ld.local.u8 	%rs142, [%rd372+2];
	ld.local.u8 	%rs143, [%rd370+-2];
	st.local.u8 	[%rd372+2], %rs143;
	st.local.u8 	[%rd370+-2], %rs142;
	ld.local.u8 	%rs144, [%rd372+3];
	ld.local.u8 	%rs145, [%rd370+-3];
	st.local.u8 	[%rd372+3], %rs145;
	st.local.u8 	[%rd370+-3], %rs144;
	add.s64 	%rd371, %rd371, 4;
	add.s64 	%rd372, %rd372, 4;
	add.s64 	%rd369, %rd369, -4;
	add.s64 	%rd370, %rd370, -4;
	setp.lt.u64 	%p43, %rd371, %rd369;
	@%p43 bra 	$L__BB1_56;
$L__BB1_57:
	add.s64 	%rd248, %rd50, %rd381;
	mov.b16 	%rs147, 128;
	st.local.u8 	[%rd248], %rs147;
	add.s64 	%rd249, %rd381, %rd49;
	cvt.u32.u64 	%r2114, %rd249;
	shl.b32 	%r2115, %r2114, 3;
	shr.u64 	%rd250, %rd249, 29;
	cvt.u32.u64 	%r2116, %rd250;
	mov.b32 	%r2117, 291;
	mov.b32 	%r2118, 0;
	prmt.b32 	%r62, %r2115, %r2118, %r2117;
	prmt.b32 	%r61, %r2116, %r2118, %r2117;
	cvt.u64.u32 	%rd251, %r62;
	shl.b64 	%rd252, %rd251, 32;
	cvt.u64.u32 	%rd253, %r61;
	or.b64  	%rd254, %rd252, %rd253;
	st.local.u64 	[%rd4+120], %rd254;
	add.s64 	%rd84, %rd5, %rd14;
	setp.eq.s64 	%p44, %rd392, 0;
	@%p44 bra 	$L__BB1_124;
	mov.b64 	%rd399, 0;
	mov.u64 	%rd393, %rd84;
	mov.u64 	%rd394, %rd84;
$L__BB1_59:
	mov.u64 	%rd388, %rd394;
	mov.u64 	%rd387, %rd393;
	mov.u64 	%rd101, %rd399;
	mul.hi.u64 	%rd256, %rd392, -3689348814741910323;
	shr.u64 	%rd108, %rd256, 3;
	mul.lo.s64 	%rd257, %rd108, 10;
	sub.s64 	%rd258, %rd392, %rd257;
	cvt.u16.u64 	%rs148, %rd258;
	add.s16 	%rs149, %rs148, 48;
	st.local.u8 	[%rd388], %rs149;
	add.s64 	%rd393, %rd387, 1;
	add.s64 	%rd394, %rd388, 1;
	add.s64 	%rd399, %rd101, 1;
	setp.lt.u64 	%p45, %rd392, 10;
	mov.u64 	%rd392, %rd108;
	@%p45 bra 	$L__BB1_60;
	bra.uni 	$L__BB1_59;
$L__BB1_60:
	setp.ge.u64 	%p46, %rd84, %rd387;
	@%p46 bra 	$L__BB1_66;
	add.s64 	%rd259, %rd5, %rd14;
	add.s64 	%rd260, %rd259, %rd101;
	add.s64 	%rd261, %rd260, -1;
	add.s64 	%rd262, %rd259, 1;
	max.u64 	%rd263, %rd261, %rd262;
	add.s64 	%rd264, %rd263, -1;
	setp.ne.s64 	%p47, %rd259, %rd264;
	selp.u64 	%rd265, 1, 0, %p47;
	selp.b64 	%rd266, 2, 1, %p47;
	not.b64 	%rd267, %rd5;
	add.s64 	%rd268, %rd263, %rd267;
	add.s64 	%rd269, %rd14, %rd265;
	sub.s64 	%rd270, %rd268, %rd269;
	shr.u64 	%rd271, %rd270, 1;
	add.s64 	%rd272, %rd266, %rd271;
	add.s64 	%rd85, %rd271, %rd265;
	and.b64  	%rd86, %rd272, 3;
	setp.eq.s64 	%p48, %rd86, 0;
	mov.u64 	%rd389, %rd84;
	mov.u64 	%rd390, %rd84;
	@%p48 bra 	$L__BB1_64;
	mov.b64 	%rd386, 0;
	mov.u64 	%rd389, %rd84;
	mov.u64 	%rd390, %rd84;
$L__BB1_63:
	.pragma "nounroll";
	ld.local.u8 	%rs150, [%rd390];
	ld.local.u8 	%rs151, [%rd388];
	st.local.u8 	[%rd390], %rs151;
	st.local.u8 	[%rd388], %rs150;
	add.s64 	%rd389, %rd389, 1;
	add.s64 	%rd390, %rd390, 1;
	add.s64 	%rd387, %rd387, -1;
	add.s64 	%rd388, %rd388, -1;
	add.s64 	%rd386, %rd386, 1;
	setp.ne.s64 	%p49, %rd386, %rd86;
	@%p49 bra 	$L__BB1_63;
$L__BB1_64:
	setp.lt.u64 	%p50, %rd85, 3;
	@%p50 bra 	$L__BB1_66;
$L__BB1_65:
	ld.local.u8 	%rs152, [%rd390];
	ld.local.u8 	%rs153, [%rd388];
	st.local.u8 	[%rd390], %rs153;
	st.local.u8 	[%rd388], %rs152;
	ld.local.u8 	%rs154, [%rd390+1];
	ld.local.u8 	%rs155, [%rd388+-1];
	st.local.u8 	[%rd390+1], %rs155;
	st.local.u8 	[%rd388+-1], %rs154;
	ld.local.u8 	%rs156, [%rd390+2];
	ld.local.u8 	%rs157, [%rd388+-2];
	st.local.u8 	[%rd390+2], %rs157;
	st.local.u8 	[%rd388+-2], %rs156;
	ld.local.u8 	%rs158, [%rd390+3];
	ld.local.u8 	%rs159, [%rd388+-3];
	st.local.u8 	[%rd390+3], %rs159;
	st.local.u8 	[%rd388+-3], %rs158;
	add.s64 	%rd389, %rd389, 4;
	add.s64 	%rd390, %rd390, 4;
	add.s64 	%rd387, %rd387, -4;
	add.s64 	%rd388, %rd388, -4;
	setp.lt.u64 	%p51, %rd389, %rd387;
	@%p51 bra 	$L__BB1_65;
$L__BB1_66:
	add.s64 	%rd275, %rd84, %rd399;
	mov.b16 	%rs161, 128;
	st.local.u8 	[%rd275], %rs161;
	add.s64 	%rd118, %rd6, %rd14;
	setp.eq.s64 	%p52, %rd410, 0;
	@%p52 bra 	$L__BB1_125;
	mov.b64 	%rd417, 0;
	mov.u64 	%rd411, %rd118;
	mov.u64 	%rd412, %rd118;
$L__BB1_68:
	mov.u64 	%rd406, %rd412;
	mov.u64 	%rd405, %rd411;
	mov.u64 	%rd135, %rd417;
	mul.hi.u64 	%rd277, %rd410, -3689348814741910323;
	shr.u64 	%rd142, %rd277, 3;
	mul.lo.s64 	%rd278, %rd142, 10;
	sub.s64 	%rd279, %rd410, %rd278;
	cvt.u16.u64 	%rs162, %rd279;
	add.s16 	%rs163, %rs162, 48;
	st.local.u8 	[%rd406], %rs163;
	add.s64 	%rd411, %rd405, 1;
	add.s64 	%rd412, %rd406, 1;
	add.s64 	%rd417, %rd135, 1;
	setp.lt.u64 	%p53, %rd410, 10;
	mov.u64 	%rd410, %rd142;
	@%p53 bra 	$L__BB1_69;
	bra.uni 	$L__BB1_68;
$L__BB1_69:
	setp.ge.u64 	%p54, %rd118, %rd405;
	@%p54 bra 	$L__BB1_75;
	add.s64 	%rd280, %rd6, %rd14;
	add.s64 	%rd281, %rd280, %rd135;
	add.s64 	%rd282, %rd281, -1;
	add.s64 	%rd283, %rd280, 1;
	max.u64 	%rd284, %rd282, %rd283;
	add.s64 	%rd285, %rd284, -1;
	setp.ne.s64 	%p55, %rd280, %rd285;
	selp.u64 	%rd286, 1, 0, %p55;
	selp.b64 	%rd287, 2, 1, %p55;
	not.b64 	%rd288, %rd6;
	add.s64 	%rd289, %rd284, %rd288;
	add.s64 	%rd290, %rd14, %rd286;
	sub.s64 	%rd291, %rd289, %rd290;
	shr.u64 	%rd292, %rd291, 1;
	add.s64 	%rd293, %rd287, %rd292;
	add.s64 	%rd119, %rd292, %rd286;
	and.b64  	%rd120, %rd293, 3;
	setp.eq.s64 	%p56, %rd120, 0;
	mov.u64 	%rd407, %rd118;
	mov.u64 	%rd408, %rd118;
	@%p56 bra 	$L__BB1_73;
	mov.b64 	%rd404, 0;
	mov.u64 	%rd407, %rd118;
	mov.u64 	%rd408, %rd118;
$L__BB1_72:
	.pragma "nounroll";
	ld.local.u8 	%rs164, [%rd408];
	ld.local.u8 	%rs165, [%rd406];
	st.local.u8 	[%rd408], %rs165;
	st.local.u8 	[%rd406], %rs164;
	add.s64 	%rd407, %rd407, 1;
	add.s64 	%rd408, %rd408, 1;
	add.s64 	%rd405, %rd405, -1;
	add.s64 	%rd406, %rd406, -1;
	add.s64 	%rd404, %rd404, 1;
	setp.ne.s64 	%p57, %rd404, %rd120;
	@%p57 bra 	$L__BB1_72;
$L__BB1_73:
	setp.lt.u64 	%p58, %rd119, 3;
	@%p58 bra 	$L__BB1_75;
$L__BB1_74:
	ld.local.u8 	%rs166, [%rd408];
	ld.local.u8 	%rs167, [%rd406];
	st.local.u8 	[%rd408], %rs167;
	st.local.u8 	[%rd406], %rs166;
	ld.local.u8 	%rs168, [%rd408+1];
	ld.local.u8 	%rs169, [%rd406+-1];
	st.local.u8 	[%rd408+1], %rs169;
	st.local.u8 	[%rd406+-1], %rs168;
	ld.local.u8 	%rs170, [%rd408+2];
	ld.local.u8 	%rs171, [%rd406+-2];
	st.local.u8 	[%rd408+2], %rs171;
	st.local.u8 	[%rd406+-2], %rs170;
	ld.local.u8 	%rs172, [%rd408+3];
	ld.local.u8 	%rs173, [%rd406+-3];
	st.local.u8 	[%rd408+3], %rs173;
	st.local.u8 	[%rd406+-3], %rs172;
	add.s64 	%rd407, %rd407, 4;
	add.s64 	%rd408, %rd408, 4;
	add.s64 	%rd405, %rd405, -4;
	add.s64 	%rd406, %rd406, -4;
	setp.lt.u64 	%p59, %rd407, %rd405;
	@%p59 bra 	$L__BB1_74;
$L__BB1_75:
	add.s64 	%rd296, %rd399, %rd49;
	add.s64 	%rd297, %rd118, %rd417;
	mov.b16 	%rs175, 128;
	st.local.u8 	[%rd297], %rs175;
	add.s64 	%rd298, %rd417, %rd49;
	cvt.u32.u64 	%r2119, %rd298;
	shl.b32 	%r2120, %r2119, 3;
	shr.u64 	%rd299, %rd298, 29;
	cvt.u32.u64 	%r2121, %rd299;
	mov.b32 	%r2122, 291;
	mov.b32 	%r2123, 0;
	prmt.b32 	%r2124, %r2120, %r2123, %r2122;
	prmt.b32 	%r2125, %r2121, %r2123, %r2122;
	ld.local.u32 	%r2126, [%rd3+64];
	prmt.b32 	%r2127, %r2126, %r2123, %r2122;
	st.local.u32 	[%rd3+64], %r2127;
	ld.local.u32 	%r2128, [%rd4+64];
	prmt.b32 	%r2129, %r2128, %r2123, %r2122;
	st.local.u32 	[%rd4+64], %r2129;
	ld.local.u32 	%r2130, [%rd5+64];
	prmt.b32 	%r2131, %r2130, %r2123, %r2122;
	st.local.u32 	[%rd5+64], %r2131;
	ld.local.u32 	%r2132, [%rd6+64];
	prmt.b32 	%r2133, %r2132, %r2123, %r2122;
	st.local.u32 	[%rd6+64], %r2133;
	prmt.b32 	%r2134, %r59, %r2123, %r2122;
	prmt.b32 	%r2135, %r60, %r2123, %r2122;
	st.local.v2.u32 	[%rd3+120], {%r2134, %r2135};
	prmt.b32 	%r2136, %r61, %r2123, %r2122;
	prmt.b32 	%r2137, %r62, %r2123, %r2122;
	st.local.v2.u32 	[%rd4+120], {%r2136, %r2137};
	shr.u64 	%rd300, %rd296, 29;
	cvt.u32.u64 	%r2138, %rd300;
	prmt.b32 	%r2139, %r2138, %r2123, %r2122;
	prmt.b32 	%r2140, %r2139, %r2123, %r2122;
	cvt.u32.u64 	%r2141, %rd296;
	shl.b32 	%r2142, %r2141, 3;
	prmt.b32 	%r2143, %r2142, %r2123, %r2122;
	prmt.b32 	%r2144, %r2143, %r2123, %r2122;
	st.local.v2.u32 	[%rd5+120], {%r2140, %r2144};
	prmt.b32 	%r2145, %r2125, %r2123, %r2122;
	prmt.b32 	%r2146, %r2124, %r2123, %r2122;
	st.local.v2.u32 	[%rd6+120], {%r2145, %r2146};
	setp.gt.u32 	%p60, %r1, 63;
	@%p60 bra 	$L__BB1_78;
	mov.u32 	%r14940, %r58;
$L__BB1_77:
	mul.wide.u32 	%rd301, %r14940, 4;
	add.s64 	%rd302, %rd3, %rd301;
	ld.local.u32 	%r2147, [%rd302];
	mov.b32 	%r2148, 291;
	mov.b32 	%r2149, 0;
	prmt.b32 	%r2150, %r2147, %r2149, %r2148;
	st.local.u32 	[%rd302], %r2150;
	add.s64 	%rd303, %rd4, %rd301;
	ld.local.u32 	%r2151, [%rd303];
	prmt.b32 	%r2152, %r2151, %r2149, %r2148;
	st.local.u32 	[%rd303], %r2152;
	add.s64 	%rd304, %rd5, %rd301;
	ld.local.u32 	%r2153, [%rd304];
	prmt.b32 	%r2154, %r2153, %r2149, %r2148;
	st.local.u32 	[%rd304], %r2154;
	add.s64 	%rd305, %rd6, %rd301;
	ld.local.u32 	%r2155, [%rd305];
	prmt.b32 	%r2156, %r2155, %r2149, %r2148;
	st.local.u32 	[%rd305], %r2156;
	add.s32 	%r14940, %r14940, 1;
	setp.ne.s32 	%p61, %r14940, 16;
	@%p61 bra 	$L__BB1_77;
$L__BB1_78:
	max.u64 	%rd306, %rd363, %rd381;
	max.u64 	%rd307, %rd399, %rd417;
	max.u64 	%rd308, %rd306, %rd307;
	cvt.u32.u64 	%r2157, %rd308;
	add.s32 	%r65, %r252, -65;
	add.s32 	%r66, %r65, %r2157;
	shr.u32 	%r2158, %r66, 2;
	min.u32 	%r67, %r2158, 15;
	setp.lt.u32 	%p62, %r1, 4;
	@%p62 bra 	$L__BB1_85;
	max.u32 	%r68, %r58, 1;
	and.b32  	%r69, %r68, 3;
	setp.lt.u32 	%p63, %r1, 16;
	mov.b32 	%r14941, 0;
	@%p63 bra 	$L__BB1_82;
	and.b32  	%r14941, %r68, 1073741820;
	mov.b32 	%r14944, 0;
$L__BB1_81:
	mul.wide.u32 	%rd309, %r14944, 4;
	add.s64 	%rd310, %rd3, %rd309;
	ld.local.v4.u32 	{%r2161, %r2162, %r2163, %r2164}, [%rd310];
	add.s64 	%rd311, %rd4, %rd309;
	ld.local.v4.u32 	{%r2165, %r2166, %r2167, %r2168}, [%rd311];
	add.s64 	%rd312, %rd5, %rd309;
	ld.local.v4.u32 	{%r2169, %r2170, %r2171, %r2172}, [%rd312];
	add.s64 	%rd313, %rd6, %rd309;
	ld.local.v4.u32 	{%r2173, %r2174, %r2175, %r2176}, [%rd313];
	mul.wide.u32 	%rd314, %r14944, 16;
	add.s64 	%rd315, %rd7, %rd314;
	st.local.v4.u32 	[%rd315], {%r2161, %r2165, %r2169, %r2173};
	st.local.v4.u32 	[%rd315+16], {%r2162, %r2166, %r2170, %r2174};
	st.local.v4.u32 	[%rd315+32], {%r2163, %r2167, %r2171, %r2175};
	st.local.v4.u32 	[%rd315+48], {%r2164, %r2168, %r2172, %r2176};
	add.s32 	%r14944, %r14944, 4;
	setp.eq.s32 	%p64, %r14944, %r14941;
	@%p64 bra 	$L__BB1_82;
	bra.uni 	$L__BB1_81;
$L__BB1_82:
	setp.eq.s32 	%p65, %r69, 0;
	@%p65 bra 	$L__BB1_85;
	mov.b32 	%r14943, 0;
$L__BB1_84:
	.pragma "nounroll";
	mul.wide.u32 	%rd316, %r14941, 4;
	add.s64 	%rd317, %rd3, %rd316;
	ld.local.u32 	%r2178, [%rd317];
	add.s64 	%rd318, %rd4, %rd316;
	ld.local.u32 	%r2179, [%rd318];
	add.s64 	%rd319, %rd5, %rd316;
	ld.local.u32 	%r2180, [%rd319];
	add.s64 	%rd320, %rd6, %rd316;
	ld.local.u32 	%r2181, [%rd320];
	mul.wide.u32 	%rd321, %r14941, 16;
	add.s64 	%rd322, %rd7, %rd321;
	st.local.v4.u32 	[%rd322], {%r2178, %r2179, %r2180, %r2181};
	add.s32 	%r14941, %r14941, 1;
	add.s32 	%r14943, %r14943, 1;
	setp.ne.s32 	%p66, %r14943, %r69;
	@%p66 bra 	$L__BB1_84;
$L__BB1_85:
	setp.gt.u32 	%p67, %r66, 59;
	@%p67 bra 	$L__BB1_88;
	max.u32 	%r76, %r67, 14;
	mov.u32 	%r14945, %r67;
$L__BB1_87:
	add.s32 	%r80, %r14945, 1;
	mul.wide.u32 	%rd323, %r14945, 4;
	add.s64 	%rd324, %rd3, %rd323;
	ld.local.u32 	%r2182, [%rd324+4];
	add.s64 	%rd325, %rd4, %rd323;
	ld.local.u32 	%r2183, [%rd325+4];
	add.s64 	%rd326, %rd5, %rd323;
	ld.local.u32 	%r2184, [%rd326+4];
	add.s64 	%rd327, %rd6, %rd323;
	ld.local.u32 	%r2185, [%rd327+4];
	mul.wide.u32 	%rd328, %r14945, 16;
	add.s64 	%rd329, %rd7, %rd328;
	st.local.v4.u32 	[%rd329+16], {%r2182, %r2183, %r2184, %r2185};
	setp.eq.s32 	%p68, %r14945, %r76;
	mov.u32 	%r14945, %r80;
	@%p68 bra 	$L__BB1_88;
	bra.uni 	$L__BB1_87;
$L__BB1_88:
	ld.local.v2.u32 	{%r205, %r206}, [%rd3+120];
	ld.local.v2.u32 	{%r207, %r208}, [%rd4+120];
	ld.local.v2.u32 	{%r209, %r210}, [%rd5+120];
	ld.local.v2.u32 	{%r211, %r212}, [%rd6+120];
	setp.lt.u32 	%p69, %r251, 4;
	mov.b16 	%rs189, 0;
	@%p69 bra 	$L__BB1_121;
	add.s32 	%r81, %r4, 1732584193;
	ld.local.v2.u32 	{%r2190, %r2191}, [%rd6+112];
	ld.local.v2.u32 	{%r2192, %r2193}, [%rd5+112];
	ld.local.v2.u32 	{%r2194, %r2195}, [%rd4+112];
	ld.local.v2.u32 	{%r2196, %r2197}, [%rd3+112];
	ld.local.v4.u32 	{%r2198, %r2199, %r2200, %r2201}, [%rd6+96];
	ld.local.v4.u32 	{%r2202, %r2203, %r2204, %r2205}, [%rd5+96];
	ld.local.v4.u32 	{%r2206, %r2207, %r2208, %r2209}, [%rd4+96];
	ld.local.v4.u32 	{%r2210, %r2211, %r2212, %r2213}, [%rd3+96];
	ld.local.v4.u32 	{%r2214, %r2215, %r2216, %r2217}, [%rd6+80];
	ld.local.v4.u32 	{%r2218, %r2219, %r2220, %r2221}, [%rd5+80];
	ld.local.v4.u32 	{%r2222, %r2223, %r2224, %r2225}, [%rd4+80];
	ld.local.v4.u32 	{%r2226, %r2227, %r2228, %r2229}, [%rd3+80];
	ld.local.v4.u32 	{%r2230, %r2231, %r2232, %r2233}, [%rd6+64];
	ld.local.v4.u32 	{%r2234, %r2235, %r2236, %r2237}, [%rd5+64];
	ld.local.v4.u32 	{%r2238, %r2239, %r2240, %r2241}, [%rd4+64];
	ld.local.v4.u32 	{%r2242, %r2243, %r2244, %r2245}, [%rd3+64];
	cvt.u32.u16 	%r82, %rs9;
	min.u32 	%r83, %r82, 32;
	cvt.u32.u64 	%r2246, %rd363;
	add.s32 	%r84, %r65, %r2246;
	cvt.u32.u64 	%r2247, %rd381;
	add.s32 	%r85, %r65, %r2247;
	cvt.u32.u64 	%r2248, %rd399;
	add.s32 	%r86, %r65, %r2248;
	cvt.u32.u64 	%r2249, %rd417;
	add.s32 	%r87, %r65, %r2249;
	sub.s32 	%r2250, %r67, %r58;
	add.s32 	%r2251, %r2250, 1;
	and.b32  	%r88, %r2251, 3;
	mul.wide.u32 	%rd331, %r58, 4;
	add.s64 	%rd152, %rd3, %rd331;
	add.s64 	%rd153, %rd4, %rd331;
	add.s64 	%rd154, %rd5, %rd331;
	add.s64 	%rd155, %rd6, %rd331;
	mul.wide.u32 	%rd332, %r58, 16;
	add.s64 	%rd156, %rd7, %rd332;
	add.s32 	%r2252, %r1433, 508910473;
	// begin inline asm
	lop3.b32 %r2186, %r6, %r7, %r8, 0xCA;
	// end inline asm
	add.s32 	%r89, %r2252, %r2186;
	add.s32 	%r90, %r1449, 1790234127;
	add.s32 	%r91, %r1465, -214083945;
	add.s32 	%r92, %r2252, %r2242;
	add.s32 	%r93, %r2252, %r2238;
	add.s32 	%r94, %r2252, %r2234;
	add.s32 	%r95, %r2252, %r2230;
	add.s32 	%r96, %r2243, 1518500249;
	add.s32 	%r97, %r2239, 1518500249;
	add.s32 	%r98, %r2235, 1518500249;
	add.s32 	%r99, %r2231, 1518500249;
	add.s32 	%r100, %r2244, 1518500249;
	add.s32 	%r101, %r2240, 1518500249;
	add.s32 	%r102, %r2236, 1518500249;
	add.s32 	%r103, %r2232, 1518500249;
	add.s32 	%r104, %r2245, 1518500249;
	add.s32 	%r105, %r2241, 1518500249;
	add.s32 	%r106, %r2237, 1518500249;
	add.s32 	%r107, %r2233, 1518500249;
	add.s32 	%r108, %r2226, 1518500249;
	add.s32 	%r109, %r2222, 1518500249;
	add.s32 	%r110, %r2218, 1518500249;
	add.s32 	%r111, %r2214, 1518500249;
	add.s32 	%r112, %r2227, 1518500249;
	add.s32 	%r113, %r2223, 1518500249;
	add.s32 	%r114, %r2219, 1518500249;
	add.s32 	%r115, %r2215, 1518500249;
	add.s32 	%r116, %r2228, 1518500249;
	add.s32 	%r117, %r2224, 1518500249;
	add.s32 	%r118, %r2220, 1518500249;
	add.s32 	%r119, %r2216, 1518500249;
	add.s32 	%r120, %r2229, 1518500249;
	add.s32 	%r121, %r2225, 1518500249;
	add.s32 	%r122, %r2221, 1518500249;
	add.s32 	%r123, %r2217, 1518500249;
	add.s32 	%r124, %r2210, 1518500249;
	add.s32 	%r125, %r2206, 1518500249;
	add.s32 	%r126, %r2202, 1518500249;
	add.s32 	%r127, %r2198, 1518500249;
	add.s32 	%r128, %r2211, 1518500249;
	add.s32 	%r129, %r2207, 1518500249;
	add.s32 	%r130, %r2203, 1518500249;
	add.s32 	%r131, %r2199, 1518500249;
	add.s32 	%r132, %r2212, 1518500249;
	add.s32 	%r133, %r2208, 1518500249;
	add.s32 	%r134, %r2204, 1518500249;
	add.s32 	%r135, %r2200, 1518500249;
	add.s32 	%r136, %r2213, 1518500249;
	add.s32 	%r137, %r2209, 1518500249;
	add.s32 	%r138, %r2205, 1518500249;
	add.s32 	%r139, %r2201, 1518500249;
	add.s32 	%r140, %r2196, 1518500249;
	add.s32 	%r141, %r2194, 1518500249;
	add.s32 	%r142, %r2192, 1518500249;
	add.s32 	%r143, %r2190, 1518500249;
	add.s32 	%r144, %r2197, 1518500249;
	add.s32 	%r145, %r2195, 1518500249;
	add.s32 	%r146, %r2193, 1518500249;
	add.s32 	%r147, %r2191, 1518500249;
	add.s32 	%r148, %r208, 1518500249;
	xor.b32  	%r2253, %r2244, %r2242;
	xor.b32  	%r2254, %r2253, %r2210;
	xor.b32  	%r149, %r2254, %r2197;
	xor.b32  	%r2255, %r2240, %r2238;
	xor.b32  	%r2256, %r2255, %r2206;
	xor.b32  	%r150, %r2256, %r2195;
	xor.b32  	%r2257, %r2236, %r2234;
	xor.b32  	%r2258, %r2257, %r2202;
	xor.b32  	%r151, %r2258, %r2193;
	xor.b32  	%r2259, %r2232, %r2230;
	xor.b32  	%r2260, %r2259, %r2198;
	xor.b32  	%r152, %r2260, %r2191;
	xor.b32  	%r2261, %r2245, %r2243;
	xor.b32  	%r2262, %r2261, %r2211;
	xor.b32  	%r153, %r2262, %r205;
	xor.b32  	%r2263, %r2241, %r2239;
	xor.b32  	%r2264, %r2263, %r2207;
	xor.b32  	%r154, %r2264, %r207;
	xor.b32  	%r2265, %r2237, %r2235;
	xor.b32  	%r2266, %r2265, %r2203;
	xor.b32  	%r155, %r2266, %r209;
	xor.b32  	%r2267, %r2233, %r2231;
	xor.b32  	%r2268, %r2267, %r2199;
	xor.b32  	%r156, %r2268, %r211;
	xor.b32  	%r2269, %r2226, %r2244;
	xor.b32  	%r2270, %r2269, %r2212;
	xor.b32  	%r157, %r2270, %r206;
	xor.b32  	%r2271, %r2222, %r2240;
	xor.b32  	%r2272, %r2271, %r2208;
	xor.b32  	%r158, %r2272, %r208;
	xor.b32  	%r2273, %r2218, %r2236;
	xor.b32  	%r2274, %r2273, %r2204;
	xor.b32  	%r159, %r2274, %r210;
	xor.b32  	%r2275, %r2214, %r2232;
	xor.b32  	%r2276, %r2275, %r2200;
	xor.b32  	%r160, %r2276, %r212;
	xor.b32  	%r2277, %r2227, %r2245;
	xor.b32  	%r161, %r2277, %r2213;
	xor.b32  	%r2278, %r2223, %r2241;
	xor.b32  	%r162, %r2278, %r2209;
	xor.b32  	%r2279, %r2219, %r2237;
	xor.b32  	%r163, %r2279, %r2205;
	xor.b32  	%r2280, %r2215, %r2233;
	xor.b32  	%r164, %r2280, %r2201;
	xor.b32  	%r2281, %r2228, %r2226;
	xor.b32  	%r165, %r2281, %r2196;
	xor.b32  	%r2282, %r2224, %r2222;
	xor.b32  	%r166, %r2282, %r2194;
	xor.b32  	%r2283, %r2220, %r2218;
	xor.b32  	%r167, %r2283, %r2192;
	xor.b32  	%r2284, %r2216, %r2214;
	xor.b32  	%r168, %r2284, %r2190;
	xor.b32  	%r2285, %r2229, %r2227;
	xor.b32  	%r169, %r2285, %r2197;
	xor.b32  	%r2286, %r2225, %r2223;
	xor.b32  	%r170, %r2286, %r2195;
	xor.b32  	%r2287, %r2221, %r2219;
	xor.b32  	%r171, %r2287, %r2193;
	xor.b32  	%r2288, %r2217, %r2215;
	xor.b32  	%r172, %r2288, %r2191;
	xor.b32  	%r2289, %r2210, %r2228;
	xor.b32  	%r173, %r2289, %r205;
	xor.b32  	%r2290, %r2206, %r2224;
	xor.b32  	%r174, %r2290, %r207;
	xor.b32  	%r2291, %r2202, %r2220;
	xor.b32  	%r175, %r2291, %r209;
	xor.b32  	%r2292, %r2198, %r2216;
	xor.b32  	%r176, %r2292, %r211;
	xor.b32  	%r2293, %r2211, %r2229;
	xor.b32  	%r177, %r2293, %r206;
	xor.b32  	%r2294, %r2207, %r2225;
	xor.b32  	%r178, %r2294, %r208;
	xor.b32  	%r2295, %r2203, %r2221;
	xor.b32  	%r179, %r2295, %r210;
	xor.b32  	%r2296, %r2199, %r2217;
	xor.b32  	%r180, %r2296, %r212;
	xor.b32  	%r181, %r2212, %r2210;
	xor.b32  	%r182, %r2208, %r2206;
	xor.b32  	%r183, %r2204, %r2202;
	xor.b32  	%r184, %r2200, %r2198;
	xor.b32  	%r185, %r2213, %r2211;
	xor.b32  	%r186, %r2209, %r2207;
	xor.b32  	%r187, %r2205, %r2203;
	xor.b32  	%r188, %r2201, %r2199;
	xor.b32  	%r189, %r2196, %r2212;
	xor.b32  	%r190, %r2194, %r2208;
	xor.b32  	%r191, %r2192, %r2204;
	xor.b32  	%r192, %r2190, %r2200;
	xor.b32  	%r193, %r2197, %r2213;
	xor.b32  	%r194, %r2195, %r2209;
	xor.b32  	%r195, %r2193, %r2205;
	xor.b32  	%r196, %r2191, %r2201;
	xor.b32  	%r197, %r205, %r2196;
	xor.b32  	%r198, %r207, %r2194;
	xor.b32  	%r199, %r209, %r2192;
	xor.b32  	%r200, %r211, %r2190;
	xor.b32  	%r201, %r206, %r2197;
	xor.b32  	%r202, %r208, %r2195;
	xor.b32  	%r203, %r210, %r2193;
	xor.b32  	%r204, %r212, %r2191;
	mov.b16 	%rs189, 0;
	mov.b64 	%rd418, 0;
$L__BB1_90:
	setp.lt.u32 	%p70, %r67, %r58;
	@%p70 bra 	$L__BB1_98;
	setp.eq.s32 	%p71, %r88, 0;
	mov.u32 	%r14946, %r58;
	@%p71 bra 	$L__BB1_95;
	add.s32 	%r14946, %r58, 1;
	setp.eq.s32 	%p72, %r88, 1;
	ld.local.u32 	%r2297, [%rd152];
	ld.local.u32 	%r2298, [%rd153];
	ld.local.u32 	%r2299, [%rd154];
	ld.local.u32 	%r2300, [%rd155];
	st.local.v4.u32 	[%rd156], {%r2297, %r2298, %r2299, %r2300};
	@%p72 bra 	$L__BB1_95;
	add.s32 	%r14946, %r58, 2;
	setp.eq.s32 	%p73, %r88, 2;
	ld.local.u32 	%r2301, [%rd152+4];
	ld.local.u32 	%r2302, [%rd153+4];
	ld.local.u32 	%r2303, [%rd154+4];
	ld.local.u32 	%r2304, [%rd155+4];
	st.local.v4.u32 	[%rd156+16], {%r2301, %r2302, %r2303, %r2304};
	@%p73 bra 	$L__BB1_95;
	add.s32 	%r14946, %r58, 3;
	ld.local.u32 	%r2305, [%rd152+8];
	ld.local.u32 	%r2306, [%rd153+8];
	ld.local.u32 	%r2307, [%rd154+8];
	ld.local.u32 	%r2308, [%rd155+8];
	st.local.v4.u32 	[%rd156+32], {%r2305, %r2306, %r2307, %r2308};
$L__BB1_95:
	sub.s32 	%r2309, %r67, %r58;
	setp.lt.u32 	%p74, %r2309, 3;
	@%p74 bra 	$L__BB1_98;
	sub.s32 	%r14948, %r14946, %r67;
	add.s32 	%r14947, %r14946, -1;
$L__BB1_97:
	add.s32 	%r2310, %r14947, 1;
	mul.wide.u32 	%rd333, %r2310, 4;
	add.s64 	%rd334, %rd3, %rd333;
	ld.local.u32 	%r2311, [%rd334];
	add.s64 	%rd335, %rd4, %rd333;
	ld.local.u32 	%r2312, [%rd335];
	add.s64 	%rd336, %rd5, %rd333;
	ld.local.u32 	%r2313, [%rd336];
	add.s64 	%rd337, %rd6, %rd333;
	ld.local.u32 	%r2314, [%rd337];
	mul.wide.u32 	%rd338, %r2310, 16;
	add.s64 	%rd339, %rd7, %rd338;
	st.local.v4.u32 	[%rd339], {%r2311, %r2312, %r2313, %r2314};
	ld.local.u32 	%r2315, [%rd334+4];
	ld.local.u32 	%r2316, [%rd335+4];
	ld.local.u32 	%r2317, [%rd336+4];
	ld.local.u32 	%r2318, [%rd337+4];
	st.local.v4.u32 	[%rd339+16], {%r2315, %r2316, %r2317, %r2318};
	ld.local.u32 	%r2319, [%rd334+8];
	ld.local.u32 	%r2320, [%rd335+8];
	ld.local.u32 	%r2321, [%rd336+8];
	ld.local.u32 	%r2322, [%rd337+8];
	st.local.v4.u32 	[%rd339+32], {%r2319, %r2320, %r2321, %r2322};
	ld.local.u32 	%r2323, [%rd334+12];
	ld.local.u32 	%r2324, [%rd335+12];
	ld.local.u32 	%r2325, [%rd336+12];
	ld.local.u32 	%r2326, [%rd337+12];
	st.local.v4.u32 	[%rd339+48], {%r2323, %r2324, %r2325, %r2326};
	add.s32 	%r14948, %r14948, 4;
	add.s32 	%r14947, %r14947, 4;
	setp.ne.s32 	%p75, %r14948, 1;
	@%p75 bra 	$L__BB1_97;
$L__BB1_98:
	ld.local.v4.u32 	{%r12039, %r12040, %r12041, %r12042}, [%rd7];
	ld.local.v4.u32 	{%r12043, %r12044, %r12045, %r12046}, [%rd7+16];
	ld.local.v4.u32 	{%r12047, %r12048, %r12049, %r12050}, [%rd7+32];
	ld.local.v4.u32 	{%r12051, %r12052, %r12053, %r12054}, [%rd7+48];
	ld.local.v4.u32 	{%r12055, %r12056, %r12057, %r12058}, [%rd7+64];
	ld.local.v4.u32 	{%r12059, %r12060, %r12061, %r12062}, [%rd7+80];
	ld.local.v4.u32 	{%r12063, %r12064, %r12065, %r12066}, [%rd7+96];
	ld.local.v4.u32 	{%r12067, %r12068, %r12069, %r12070}, [%rd7+112];
	ld.local.v4.u32 	{%r12071, %r12072, %r12073, %r12074}, [%rd7+128];
	ld.local.v4.u32 	{%r12075, %r12076, %r12077, %r12078}, [%rd7+144];
	ld.local.v4.u32 	{%r12079, %r12080, %r12081, %r12082}, [%rd7+160];
	ld.local.v4.u32 	{%r12083, %r12084, %r12085, %r12086}, [%rd7+176];
	ld.local.v4.u32 	{%r12087, %r12088, %r12089, %r12090}, [%rd7+192];
	ld.local.v4.u32 	{%r12091, %r12092, %r12093, %r12094}, [%rd7+208];
	ld.local.v4.u32 	{%r12095, %r12096, %r12097, %r12098}, [%rd7+224];
	ld.local.v4.u32 	{%r12099, %r12100, %r12101, %r12102}, [%rd7+240];
	add.s32 	%r12103, %r12039, %r89;
	add.s32 	%r12104, %r12040, %r89;
	add.s32 	%r12105, %r12041, %r89;
	add.s32 	%r12106, %r12042, %r89;
	mov.b32 	%r12022, 5;
	// begin inline asm
	shf.l.wrap.b32 %r2327, %r81, %r81, %r12022;
	// end inline asm
	// begin inline asm
	shf.l.wrap.b32 %r2331, %r81, %r81, %r12022;
	// end inline asm
	// begin inline asm
	shf.l.wrap.b32 %r2335, %r81, %r81, %r12022;
	// end inline asm
	// begin inline asm
	shf.l.wrap.b32 %r2339, %r81, %r81, %r12022;
	// end inline asm
	add.s32 	%r2441, %r12103, %r2327;
	add.s32 	%r2445, %r12104, %r2331;
	add.s32 	%r2449, %r12105, %r2335;
	add.s32 	%r2453, %r12106, %r2339;
	mov.b32 	%r12038, 30;
	// begin inline asm
	shf.l.wrap.b32 %r2343, %r6, %r6, %r12038;
	// end inline asm
	// begin inline asm
	shf.l.wrap.b32 %r2347, %r6, %r6, %r12038;
	// end inline asm
	// begin inline asm
	shf.l.wrap.b32 %r2351, %r6, %r6, %r12038;
	// end inline asm
	// begin inline asm
	shf.l.wrap.b32 %r2355, %r6, %r6, %r12038;
	// end inline asm
	add.s32 	%r12107, %r90, %r12043;
	add.s32 	%r12108, %r90, %r12044;
	add.s32 	%r12109, %r90, %r12045;
	add.s32 	%r12110, %r90, %r12046;
	// begin inline asm
	lop3.b32 %r2359, %r81, %r2343, %r7, 0xCA;
	// end inline asm
	// begin inline asm
	lop3.b32 %r2363, %r81, %r2347, %r7, 0xCA;
	// end inline asm
	// begin inline asm
	lop3.b32 %r2367, %r81, %r2351, %r7, 0xCA;
	// end inline asm
	// begin inline asm
	lop3.b32 %r2371, %r81, %r2355, %r7, 0xCA;
	// end inline asm
	add.s32 	%r12111, %r12107, %r2359;
	add.s32 	%r12112, %r12108, %r2363;
	add.s32 	%r12113, %r12109, %r2367;
	add.s32 	%r12114, %r12110, %r2371;
	// begin inline asm
	shf.l.wrap.b32 %r2375, %r2441, %r2441, %r12022;
	// end inline asm
	// begin inline asm
	shf.l.wrap.b32 %r2379, %r2445, %r2445, %r12022;
	// end inline asm
	// begin inline asm
	shf.l.wrap.b32 %r2383, %r2449, %r2449, %r12022;
	// end inline asm
	// begin inline asm
	shf.l.wrap.b32 %r2387, %r2453, %r2453, %r12022;
	// end inline asm
	add.s32 	%r2489, %r12111, %r2375;
	add.s32 	%r2493, %r12112, %r2379;
	add.s32 	%r2497, %r12113, %r2383;
	add.s32 	%r2501, %r12114, %r2387;
	// begin inline asm
	shf.l.wrap.b32 %r2391, %r81, %r81, %r12038;
	// end inline asm
	// begin inline asm
	shf.l.wrap.b32 %r2395, %r81, %r81, %r12038;
	// end inline asm
	// begin inline asm
	shf.l.wrap.b32 %r2399, %r81, %r81, %r12038;
	// end inline asm
	// begin inline asm
	shf.l.wrap.b32 %r2403, %r81, %r81, %r12038;
	// end inline asm
	add.s32 	%r12115, %r91, %r12047;
	add.s32 	%r12116, %r91, %r12048;
	add.s32 	%r12117, %r91, %r12049;
	add.s32 	%r12118, %r91, %r12050;
	// begin inline asm
	lop3.b32 %r2407, %r2441, %r2391, %r2343, 0xCA;
	// end inline asm
	// begin inline asm
	lop3.b32 %r2411, %r2445, %r2395, %r2347, 0xCA;
	// end inline asm
	// begin inline asm
	lop3.b32 %r2415, %r2449, %r2399, %r2351, 0xCA;
	// end inline asm
	// begin inline asm
	lop3.b32 %r2419, %r2453, %r2403, %r2355, 0xCA;
	// end inline asm
	add.s32 	%r12119, %r12115, %r2407;
	add.s32 	%r12120, %r12116, %r2411;
	add.s32 	%r12121, %r12117, %r2415;
	add.s32 	%r12122, %r12118, %r2419;
	// begin inline asm
	shf.l.wrap.b32 %r2423, %r2489, %r2489, %r12022;
	// end inline asm
	// begin inline asm
	shf.l.wrap.b32 %r2427, %r2493, %r2493, %r12022;
	// end inline asm
	// begin inline asm
	shf.l.wrap.b32 %r2431, %r2497, %r2497, %r12022;
	// end inline asm
	// begin inline asm
	shf.l.wrap.b32 %r2435, %r2501, %r2501, %r12022;
	// end inline asm
	add.s32 	%r2537, %r12119, %r2423;
	add.s32 	%r2541, %r12120, %r2427;
	add.s32 	%r2545, %r12121, %r2431;
	add.s32 	%r2549, %r12122, %r2435;
	// begin inline asm
	shf.l.wrap.b32 %r2439, %r2441, %r2441, %r12038;
	// end inline asm
	// begin inline asm
	shf.l.wrap.b32 %r2443, %r2445, %r2445, %r12038;
	// end inline asm
	// begin inline asm
	shf.l.wrap.b32 %r2447, %r2449, %r2449, %r12038;
	// end inline asm
	// begin inline asm
	shf.l.wrap.b32 %r2451, %r2453, %r2453, %r12038;
	// end inline asm
	// begin inline asm
	lop3.b32 %r2455, %r2489, %r2439, %r2391, 0xCA;
	// end inline asm
	// begin inline asm
	lop3.b32 %r2459, %r2493, %r2443, %r2395, 0xCA;
	// end inline asm
	// begin inline asm
	lop3.b32 %r2463, %r2497, %r2447, %r2399, 0xCA;
	// end inline asm
	// begin inline asm
	lop3.b32 %r2467, %r2501, %r2451, %r2403, 0xCA;
	// end inline asm
	// begin inline asm
	shf.l.wrap.b32 %r2471, %r2537, %r2537, %r12022;
	// end inline asm
	// begin inline asm
	shf.l.wrap.b32 %r2475, %r2541, %r2541, %r12022;
	// end inline asm
	// begin inline asm
	shf.l.wrap.b32 %r2479, %r2545, %r2545, %r12022;
	// end inline asm
	// begin inline asm
	shf.l.wrap.b32 %r2483, %r2549, %r2549, %r12022;
	// end inline asm
	add.s32 	%r12123, %r12051, %r2343;
	add.s32 	%r12124, %r12123, %r2455;
	add.s32 	%r12125, %r12124, %r2471;
	add.s32 	%r2520, %r12125, 1518500249;
	add.s32 	%r12126, %r12052, %r2347;
	add.s32 	%r12127, %r12126, %r2459;
	add.s32 	%r12128, %r12127, %r2475;
	add.s32 	%r2524, %r12128, 1518500249;
	add.s32 	%r12129, %r12053, %r2351;
	add.s32 	%r12130, %r12129, %r2463;
	add.s32 	%r12131, %r12130, %r2479;
	add.s32 	%r2528, %r12131, 1518500249;
	add.s32 	%r12132, %r12054, %r2355;
	add.s32 	%r12133, %r12132, %r2467;
	add.s32 	%r12134, %r12133, %r2483;
	add.s32 	%r2532, %r12134, 1518500249;
	// begin inline asm
	shf.l.wrap.b32 %r2487, %r2489, %r2489, %r12038;
	// end inline asm
	// begin inline asm
	shf.l.wrap.b32 %r2491, %r2493, %r2493, %r12038;
	// end inline asm
	// begin inline asm
	shf.l.wrap.b32 %r2495, %r2497, %r2497, %r12038;
	// end inline asm
	// begin inline asm
	shf.l.wrap.b32 %r2499, %r2501, %r2501, %r12038;
	// end inline asm
	// begin inline asm
	lop3.b32 %r2503, %r2537, %r2487, %r2439, 0xCA;
	// end inline asm
	// begin inline asm
	lop3.b32 %r2507, %r2541, %r2491, %r2443, 0xCA;
	// end inline asm
	// begin inline asm
	lop3.b32 %r2511, %r2545, %r2495, %r2447, 0xCA;
	// end inline asm
	// begin inline asm
	lop3.b32 %r2515, %r2549, %r2499, %r2451, 0xCA;
	// end inline asm
	// begin inline asm
	shf.l.wrap.b32 %r2519, %r2520, %r2520, %r12022;
	// end inline asm
	// begin inline asm
	shf.l.wrap.b32 %r2523, %r2524, %r2524, %r12022;
	// end inline asm
	// begin inline asm
	shf.l.wrap.b32 %r2527, %r2528, %r2528, %r12022;
	// end inline asm
	// begin inline asm
	shf.l.wrap.b32 %r2531, %r2532, %r2532, %r12022;
	// end inline asm
	add.s32 	%r12135, %r12055, %r2391;
	add.s32 	%r12136, %r12135, %r2503;
	add.s32 	%r12137, %r12136, %r2519;
	add.s32 	%r2568, %r12137, 1518500249;
	add.s32 	%r12138, %r12056, %r2395;
	add.s32 	%r12139, %r12138, %r2507;
	add.s32 	%r12140, %r12139, %r2523;
	add.s32 	%r2572, %r12140, 1518500249;
	add.s32 	%r12141, %r12057, %r2399;
	add.s32 	%r12142, %r12141, %r2511;
	add.s32 	%r12143, %r12142, %r2527;
	add.s32 	%r2576, %r12143, 1518500249;
	add.s32 	%r12144, %r12058, %r2403;
	add.s32 	%r12145, %r12144, %r2515;
	add.s32 	%r12146, %r12145, %r2531;
	add.s32 	%r2580, %r12146, 1518500249;
	// begin inline asm
	shf.l.wrap.b32 %r2535, %r2537, %r2537, %r12038;
	// end inline asm
	// begin inline asm
	shf.l.wrap.b32 %r2539, %r2541, %r2541, %r12038;
	// end inline asm
	// begin inline asm
	shf.l.wrap.b32 %r2543, %r2545, %r2545, %r12038;
	// end inline asm
	// begin inline asm
	shf.l.wrap.b32 %r2547, %r2549, %r2549, %r12038;
	// end inline asm
	// begin inline asm
	lop3.b32 %r2551, %r2520, %r2535, %r2487, 0xCA;
	// end inline asm
	// begin inline asm
	lop3.b32 %r2555, %r2524, %r2539, %r2491, 0xCA;
	// end inline asm
	// begin inline asm
	lop3.b32 %r2559, %r2528, %r2543, %r2495, 0xCA;
	// end inline asm
	// begin inline asm
	lop3.b32 %r2563, %r2532, %r2547, %r2499, 0xCA;
	// end inline asm
	// begin inline asm
	shf.l.wrap.b32 %r2567, %r2568, %r2568, %r12022;
	// end inline asm
	// begin inline asm
	shf.l.wrap.b32 %r2571, %r2572, %r2572, %r12022;
	// end inline asm
	// begin inline asm
	shf.l.wrap.b32 %r2575, %r2576, %r2576, %r12022;
	// end inline asm
	// begin inline asm
	shf.l.wrap.b32 %r2579, %r2580, %r2580, %r12022;
	// end inline asm
	add.s32 	%r12147, %r12059, %r2439;
	add.s32 	%r12148, %r12147, %r2551;
	add.s32 	%r12149, %r12148, %r2567;
	add.s32 	%r2616, %r12149, 1518500249;
	add.s32 	%r12150, %r12060, %r2443;
	add.s32 	%r12151, %r12150, %r2555;
	add.s32 	%r12152, %r12151, %r2571;
	add.s32 	%r2620, %r12152, 1518500249;
	add.s32 	%r12153, %r12061, %r2447;
	add.s32 	%r12154, %r12153, %r2559;
	add.s32 	%r12155, %r12154, %r2575;
	add.s32 	%r2624, %r12155, 1518500249;
	add.s32 	%r12156, %r12062, %r2451;
	add.s32 	%r12157, %r12156, %r2563;
	add.s32 	%r12158, %r12157, %r2579;
	add.s32 	%r2628, %r12158, 1518500249;
	// begin inline asm
	shf.l.wrap.b32 %r2583, %r2520, %r2520, %r12038;
	// end inline asm
	// begin inline asm
	shf.l.wrap.b32 %r2587, %r2524, %r2524, %r12038;
	// end inline asm
	// begin inline asm
	shf.l.wrap.b32 %r2591, %r2528, %r2528, %r12038;
	// end inline asm
	// begin inline asm
	shf.l.wrap.b32 %r2595, %r2532, %r2532, %r12038;
	// end inline asm
	// begin inline asm
	lop3.b32 %r2599, %r2568, %r2583, %r2535, 0xCA;
	// end inline asm
	// begin inline asm
	lop3.b32 %r2603, %r2572, %r2587, %r2539, 0xCA;
	// end inline asm
	// begin inline asm
	lop3.b32 %r2607, %r2576, %r2591, %r2543, 0xCA;
	// end inline asm
	// begin inline asm
	lop3.b32 %r2611, %r2580, %r2595, %r2547, 0xCA;
	// end inline asm
	// begin inline asm
	shf.l.wrap.b32 %r2615, %r2616, %r2616, %r12022;
	// end inline asm
	// begin inline asm
	shf.l.wrap.b32 %r2619, %r2620, %r2620, %r12022;
	// end inline asm
	// begin inline asm
	shf.l.wrap.b32 %r2623, %r2624, %r2624, %r12022;
	// end inline asm
	// begin inline asm
	shf.l.wrap.b32 %r2627, %r2628, %r2628, %r12022;
	// end inline asm
	add.s32 	%r12159, %r12063, %r2487;
	add.s32 	%r12160, %r12159, %r2599;
	add.s32 	%r12161, %r12160, %r2615;
	add.s32 	%r2664, %r12161, 1518500249;
	add.s32 	%r12162, %r12064, %r2491;
	add.s32 	%r12163, %r12162, %r2603;
	add.s32 	%r12164, %r12163, %r2619;
	add.s32 	%r2668, %r12164, 1518500249;
	add.s32 	%r12165, %r12065, %r2495;
	add.s32 	%r12166, %r12165, %r2607;
	add.s32 	%r12167, %r12166, %r2623;
	add.s32 	%r2672, %r12167, 1518500249;
	add.s32 	%r12168, %r12066, %r2499;
	add.s32 	%r12169, %r12168, %r2611;
	add.s32 	%r12170, %r12169, %r2627;
	add.s32 	%r2676, %r12170, 1518500249;
	// begin inline asm
	shf.l.wrap.b32 %r2631, %r2568, %r2568, %r12038;
	// end inline asm
	// begin inline asm
	shf.l.wrap.b32 %r2635, %r2572, %r2572, %r12038;
	// end inline asm
	// begin inline asm
	shf.l.wrap.b32 %r2639, %r2576, %r2576, %r12038;
	// end inline asm
	// begin inline asm
	shf.l.wrap.b32 %r2643, %r2580, %r2580, %r12038;
	// end inline asm
	// begin inline asm
	lop3.b32 %r2647, %r2616, %r2631, %r2583, 0xCA;
	// end inline asm
	// begin inline asm
	lop3.b32 %r2651, %r2620, %r2635, %r2587, 0xCA;
	// end inline asm
	// begin inline asm
	lop3.b32 %r2655, %r2624, %r2639, %r2591, 0xCA;
	// end inline asm
	// begin inline asm
	lop3.b32 %r2659, %r2628, %r2643, %r2595, 0xCA;
	// end inline asm
	// begin inline asm
	shf.l.wrap.b32 %r2663, %r2664, %r2664, %r12022;
	// end inline asm
	// begin inline asm
	shf.l.wrap.b32 %r2667, %r2668, %r2668, %r12022;
	// end inline asm
	// begin inline asm
	shf.l.wrap.b32 %r2671, %r2672, %r2672, %r12022;
	// end inline asm
	// begin inline asm
	shf.l.wrap.b32 %r2675, %r2676, %r2676, %r12022;
	// end inline asm
	add.s32 	%r12171, %r12067, %r2535;
	add.s32 	%r12172, %r12171, %r2647;
	add.s32 	%r12173, %r12172, %r2663;
	add.s32 	%r2712, %r12173, 1518500249;
	add.s32 	%r12174, %r12068, %r2539;
	add.s32 	%r12175, %r12174, %r2651;
	add.s32 	%r12176, %r12175, %r2667;
	add.s32 	%r2716, %r12176, 1518500249;
	add.s32 	%r12177, %r12069, %r2543;
	add.s32 	%r12178, %r12177, %r2655;
	add.s32 	%r12179, %r12178, %r2671;
	add.s32 	%r2720, %r12179, 1518500249;
	add.s32 	%r12180, %r12070, %r2547;
	add.s32 	%r12181, %r12180, %r2659;
	add.s32 	%r12182, %r12181, %r2675;
	add.s32 	%r2724, %r12182, 1518500249;
	// begin inline asm
	shf.l.wrap.b32 %r2679, %r2616, %r2616, %r12038;
	// end inline asm
	// begin inline asm
	shf.l.wrap.b32 %r2683, %r2620, %r2620, %r12038;
	// end inline asm
	// begin inline asm
	shf.l.wrap.b32 %r2687, %r2624, %r2624, %r12038;
	// end inline asm
	// begin inline asm
	shf.l.wrap.b32 %r2691, %r2628, %r2628, %r12038;
	// end inline asm
	// begin inline asm
	lop3.b32 %r2695, %r2664, %r2679, %r2631, 0xCA;
	// end inline asm
	// begin inline asm
	lop3.b32 %r2699, %r2668, %r2683, %r2635, 0xCA;
	// end inline asm
	// begin inline asm
	lop3.b32 %r2703, %r2672, %r2687, %r2639, 0xCA;
	// end inline asm
	// begin inline asm
	lop3.b32 %r2707, %r2676, %r2691, %r2643, 0xCA;
	// end inline asm
	// begin inline asm
	shf.l.wrap.b32 %r2711, %r2712, %r2712, %r12022;
	// end inline asm
	// begin inline asm
	shf.l.wrap.b32 %r2715, %r2716, %r2716, %r12022;
	// end inline asm
	// begin inline asm
	shf.l.wrap.b32 %r2719, %r2720, %r2720, %r12022;
	// end inline asm
	// begin inline asm
	shf.l.wrap.b32 %r2723, %r2724, %r2724, %r12022;
	// end inline asm
	add.s32 	%r12183, %r12071, %r2583;
	add.s32 	%r12184, %r12183, %r2695;
	add.s32 	%r12185, %r12184, %r2711;
	add.s32 	%r2760, %r12185, 1518500249;
	add.s32 	%r12186, %r12072, %r2587;
	add.s32 	%r12187, %r12186, %r2699;
	add.s32 	%r12188, %r12187, %r2715;
	add.s32 	%r2764, %r12188, 1518500249;
	add.s32 	%r12189, %r12073, %r2591;
	add.s32 	%r12190, %r12189, %r2703;
	add.s32 	%r12191, %r12190, %r2719;
	add.s32 	%r2768, %r12191, 1518500249;
	add.s32 	%r12192, %r12074, %r2595;
	add.s32 	%r12193, %r12192, %r2707;
	add.s32 	%r12194, %r12193, %r2723;
	add.s32 	%r2772, %r12194, 1518500249;
	// begin inline asm
	shf.l.wrap.b32 %r2727, %r2664, %r2664, %r12038;
	// end inline asm
	// begin inline asm
	shf.l.wrap.b32 %r2731, %r2668, %r2668, %r12038;
	// end inline asm
	// begin inline asm
	shf.l.wrap.b32 %r2735, %r2672, %r2672, %r12038;
	// end inline asm
	// begin inline asm
	shf.l.wrap.b32 %r2739, %r2676, %r2676, %r12038;
	// end inline asm
	// begin inline asm
	lop3.b32 %r2743, %r2712, %r2727, %r2679, 0xCA;
	// end inline asm
	// begin inline asm
	lop3.b32 %r2747, %r2716, %r2731, %r2683, 0xCA;
	// end inline asm
	// begin inline asm
	lop3.b32 %r2751, %r2720, %r2735, %r2687, 0xCA;
	// end inline asm
	// begin inline asm
	lop3.b32 %r2755, %r2724, %r2739, %r2691, 0xCA;
	// end inline asm
	// begin inline asm
	shf.l.wrap.b32 %r2759, %r2760, %r2760, %r12022;
	// end inline asm
	// begin inline asm
	shf.l.wrap.b32 %r2763, %r2764, %r2764, %r12022;
	// end inline asm
	// begin inline asm
	shf.l.wrap.b32 %r2767, %r2768, %r2768, %r12022;
	// end inline asm
	// begin inline asm
	shf.l.wrap.b32 %r2771, %r2772, %r2772, %r12022;
	// end inline asm
	add.s32 	%r12195, %r12075, %r2631;
	add.s32 	%r12196, %r12195, %r2743;
	add.s32 	%r12197, %r12196, %r2759;
	add.s32 	%r2808, %r12197, 1518500249;
	add.s32 	%r12198, %r12076, %r2635;
	add.s32 	%r12199, %r12198, %r2747;
	add.s32 	%r12200, %r12199, %r2763;
	add.s32 	%r2812, %r12200, 1518500249;
	add.s32 	%r12201, %r12077, %r2639;
	add.s32 	%r12202, %r12201, %r2751;
	add.s32 	%r12203, %r12202, %r2767;
	add.s32 	%r2816, %r12203, 1518500249;
	add.s32 	%r12204, %r12078, %r2643;
	add.s32 	%r12205, %r12204, %r2755;
	add.s32 	%r12206, %r12205, %r2771;
	add.s32 	%r2820, %r12206, 1518500249;
	// begin inline asm
	shf.l.wrap.b32 %r2775, %r2712, %r2712, %r12038;
	// end inline asm
	// begin inline asm
	shf.l.wrap.b32 %r2779, %r2716, %r2716, %r12038;
	// end inline asm
	// begin inline asm
	shf.l.wrap.b32 %r2783, %r2720, %r2720, %r12038;
	// end inline asm
	// begin inline asm
	shf.l.wrap.b32 %r2787, %r2724, %r2724, %r12038;
	// end inline asm
	// begin inline asm
	lop3.b32 %r2791, %r2760, %r2775, %r2727, 0xCA;
	// end inline asm
	// begin inline asm
	lop3.b32 %r2795, %r2764, %r2779, %r2731, 0xCA;
	// end inline asm
	// begin inline asm
	lop3.b32 %r2799, %r2768, %r2783, %r2735, 0xCA;
	// end inline asm
	// begin inline asm
	lop3.b32 %r2803, %r2772, %r2787, %r2739, 0xCA;
	// end inline asm
	// begin inline asm
	shf.l.wrap.b32 %r2807, %r2808, %r2808, %r12022;
	// end inline asm
	// begin inline asm
	shf.l.wrap.b32 %r2811, %r2812, %r2812, %r12022;
	// end inline asm
	// begin inline asm
	shf.l.wrap.b32 %r2815, %r2816, %r2816, %r12022;
	// end inline asm
	// begin inline asm
	shf.l.wrap.b32 %r2819, %r2820, %r2820, %r12022;
	// end inline asm
	add.s32 	%r12207, %r12079, %r2679;
	add.s32 	%r12208, %r12207, %r2791;
	add.s32 	%r12209, %r12208, %r2807;
	add.s32 	%r2856, %r12209, 1518500249;
	add.s32 	%r12210, %r12080, %r2683;
	add.s32 	%r12211, %r12210, %r2795;
	add.s32 	%r12212, %r12211, %r2811;
	add.s32 	%r2860, %r12212, 1518500249;
	add.s32 	%r12213, %r12081, %r2687;
	add.s32 	%r12214, %r12213, %r2799;
	add.s32 	%r12215, %r12214, %r2815;
	add.s32 	%r2864, %r12215, 1518500249;
	add.s32 	%r12216, %r12082, %r2691;
	add.s32 	%r12217, %r12216, %r2803;
	add.s32 	%r12218, %r12217, %r2819;
	add.s32 	%r2868, %r12218, 1518500249;
	// begin inline asm
	shf.l.wrap.b32 %r2823, %r2760, %r2760, %r12038;
	// end inline asm
	// begin inline asm
	shf.l.wrap.b32 %r2827, %r2764, %r2764, %r12038;
	// end inline asm
	// begin inline asm
	shf.l.wrap.b32 %r2831, %r2768, %r2768, %r12038;
	// end inline asm
	// begin inline asm
	shf.l.wrap.b32 %r2835, %r2772, %r2772, %r12038;
	// end inline asm
	// begin inline asm
	lop3.b32 %r2839, %r2808, %r2823, %r2775, 0xCA;
	// end inline asm
	// begin inline asm
	lop3.b32 %r2843, %r2812, %r2827, %r2779, 0xCA;
	// end inline asm
	// begin inline asm
	lop3.b32 %r2847, %r2816, %r2831, %r2783, 0xCA;
	// end inline asm
	// begin inline asm
	lop3.b32 %r2851, %r2820, %r2835, %r2787, 0xCA;
	// end inline asm
	// begin inline asm
	shf.l.wrap.b32 %r2855, %r2856, %r2856, %r12022;
	// end inline asm
	// begin inline asm
	shf.l.wrap.b32 %r2859, %r2860, %r2860, %r12022;
	// end inline asm
	// begin inline asm
	shf.l.wrap.b32 %r2863, %r2864, %r2864, %r12022;
	// end inline asm
	// begin inline asm
	shf.l.wrap.b32 %r2867, %r2868, %r2868, %r12022;
	// end inline asm
	add.s32 	%r12219, %r12083, %r2727;
	add.s32 	%r12220, %r12219, %r2839;
	add.s32 	%r12221, %r12220, %r2855;
	add.s32 	%r2904, %r12221, 1518500249;
	add.s32 	%r12222, %r12084, %r2731;
	add.s32 	%r12223, %r12222, %r2843;
	add.s32 	%r12224, %r12223, %r2859;
	add.s32 	%r2908, %r12224, 1518500249;
	add.s32 	%r12225, %r12085, %r2735;
	add.s32 	%r12226, %r12225, %r2847;
	add.s32 	%r12227, %r12226, %r2863;
	add.s32 	%r2912, %r12227, 1518500249;
	add.s32 	%r12228, %r12086, %r2739;
	add.s32 	%r12229, %r12228, %r2851;
	add.s32 	%r12230, %r12229, %r2867;
	add.s32 	%r2916, %r12230, 1518500249;
	// begin inline asm
	shf.l.wrap.b32 %r2871, %r2808, %r2808, %r12038;
	// end inline asm
	// begin inline asm
	shf.l.wrap.b32 %r2875, %r2812, %r2812, %r12038;
	// end inline asm
	// begin inline asm
	shf.l.wrap.b32 %r2879, %r2816, %r2816, %r12038;
	// end inline asm
	// begin inline asm
	shf.l.wrap.b32 %r2883, %r2820, %r2820, %r12038;
	// end inline asm
	// begin inline asm
	lop3.b32 %r2887, %r2856, %r2871, %r2823, 0xCA;
	// end inline asm
	// begin inline asm
	lop3.b32 %r2891, %r2860, %r2875, %r2827, 0xCA;
	// end inline asm
	// begin inline asm
	lop3.b32 %r2895, %r2864, %r2879, %r2831, 0xCA;
	// end inline asm
	// begin inline asm
	lop3.b32 %r2899, %r2868, %r2883, %r2835, 0xCA;
	// end inline asm
	// begin inline asm
	shf.l.wrap.b32 %r2903, %r2904, %r2904, %r12022;
	// end inline asm
	// begin inline asm
	shf.l.wrap.b32 %r2907, %r2908, %r2908, %r12022;
	// end inline asm
	// begin inline asm
	shf.l.wrap.b32 %r2911, %r2912, %r2912, %r12022;
	// end inline asm
	// begin inline asm
	shf.l.wrap.b32 %r2915, %r2916, %r2916, %r12022;
	// end inline asm
	add.s32 	%r12231, %r12087, %r2775;
	add.s32 	%r12232, %r12231, %r2887;
	add.s32 	%r12233, %r12232, %r2903;
	add.s32 	%r2952, %r12233, 1518500249;
	add.s32 	%r12234, %r12088, %r2779;
	add.s32 	%r12235, %r12234, %r2891;
	add.s32 	%r12236, %r12235, %r2907;
	add.s32 	%r2956, %r12236, 1518500249;
	add.s32 	%r12237, %r12089, %r2783;
	add.s32 	%r12238, %r12237, %r2895;
	add.s32 	%r12239, %r12238, %r2911;
	add.s32 	%r2960, %r12239, 1518500249;
	add.s32 	%r12240, %r12090, %r2787;
	add.s32 	%r12241, %r12240, %r2899;
	add.s32 	%r12242, %r12241, %r2915;
	add.s32 	%r2964, %r12242, 1518500249;
	// begin inline asm
	shf.l.wrap.b32 %r2919, %r2856, %r2856, %r12038;
	// end inline asm
	// begin inline asm
	shf.l.wrap.b32 %r2923, %r2860, %r2860, %r12038;
	// end inline asm
	// begin inline asm
	shf.l.wrap.b32 %r2927, %r2864, %r2864, %r12038;
	// end inline asm
	// begin inline asm
	shf.l.wrap.b32 %r2931, %r2868, %r2868, %r12038;
	// end inline asm
	// begin inline asm
	lop3.b32 %r2935, %r2904, %r2919, %r2871, 0xCA;
	// end inline asm
	// begin inline asm
	lop3.b32 %r2939, %r2908, %r2923, %r2875, 0xCA;
	// end inline asm
	// begin inline asm
	lop3.b32 %r2943, %r2912, %r2927, %r2879, 0xCA;
	// end inline asm
	// begin inline asm
	lop3.b32 %r2947, %r2916, %r2931, %r2883, 0xCA;
	// end inline asm
	// begin inline asm
	shf.l.wrap.b32 %r2951, %r2952, %r2952, %r12022;
	// end inline asm
	// begin inline asm
	shf.l.wrap.b32 %r2955, %r2956, %r2956, %r12022;
	// end inline asm
	// begin inline asm
	shf.l.wrap.b32 %r2959, %r2960, %r2960, %r12022;
	// end inline asm
	// begin inline asm
	shf.l.wrap.b32 %r2963, %r2964, %r2964, %r12022;
	// end inline asm
	add.s32 	%r12243, %r12091, %r2823;
	add.s32 	%r12244, %r12243, %r2935;
	add.s32 	%r12245, %r12244, %r2951;
	add.s32 	%r3000, %r12245, 1518500249;
	add.s32 	%r12246, %r12092, %r2827;
	add.s32 	%r12247, %r12246, %r2939;
	add.s32 	%r12248, %r12247, %r2955;
	add.s32 	%r3004, %r12248, 1518500249;
	add.s32 	%r12249, %r12093, %r2831;
	add.s32 	%r12250, %r12249, %r2943;
	add.s32 	%r12251, %r12250, %r2959;
	add.s32 	%r3008, %r12251, 1518500249;
	add.s32 	%r12252, %r12094, %r2835;
	add.s32 	%r12253, %r12252, %r2947;
	add.s32 	%r12254, %r12253, %r2963;
	add.s32 	%r3012, %r12254, 1518500249;
	// begin inline asm
	shf.l.wrap.b32 %r2967, %r2904, %r2904, %r12038;
	// end inline asm
	// begin inline asm
	shf.l.wrap.b32 %r2971, %r2908, %r2908, %r12038;
	// end inline asm
	// begin inline asm
	shf.l.wrap.b32 %r2975, %r2912, %r2912, %r12038;
	// end inline asm
	// begin inline asm
	shf.l.wrap.b32 %r2979, %r2916, %r2916, %r12038;
	// end inline asm
	// begin inline asm
	lop3.b32 %r2983, %r2952, %r2967, %r2919, 0xCA;
	// end inline asm
	// begin inline asm
	lop3.b32 %r2987, %r2956, %r2971, %r2923, 0xCA;
	// end inline asm
	// begin inline asm
	lop3.b32 %r2991, %r2960, %r2975, %r2927, 0xCA;
	// end inline asm
	// begin inline asm
	lop3.b32 %r2995, %r2964, %r2979, %r2931, 0xCA;
	// end inline asm
	// begin inline asm
	shf.l.wrap.b32 %r2999, %r3000, %r3000, %r12022;
	// end inline asm
	// begin inline asm
	shf.l.wrap.b32 %r3003, %r3004, %r3004, %r12022;
	// end inline asm
	// begin inline asm
	shf.l.wrap.b32 %r3007, %r3008, %r3008, %r12022;
	// end inline asm
	// begin inline asm
	shf.l.wrap.b32 %r3011, %r3012, %r3012, %r12022;
	// end inline asm
	add.s32 	%r12255, %r12095, %r2871;
	add.s32 	%r12256, %r12255, %r2983;
	add.s32 	%r12257, %r12256, %r2999;
	add.s32 	%r3048, %r12257, 1518500249;
	add.s32 	%r12258, %r12096, %r2875;
	add.s32 	%r12259, %r12258, %r2987;
	add.s32 	%r12260, %r12259, %r3003;
	add.s32 	%r3052, %r12260, 1518500249;
	add.s32 	%r12261, %r12097, %r2879;
	add.s32 	%r12262, %r12261, %r2991;
	add.s32 	%r12263, %r12262, %r3007;
	add.s32 	%r3056, %r12263, 1518500249;
	add.s32 	%r12264, %r12098, %r2883;
	add.s32 	%r12265, %r12264, %r2995;
	add.s32 	%r12266, %r12265, %r3011;
	add.s32 	%r3060, %r12266, 1518500249;
	// begin inline asm
	shf.l.wrap.b32 %r3015, %r2952, %r2952, %r12038;
	// end inline asm
	// begin inline asm
	shf.l.wrap.b32 %r3019, %r2956, %r2956, %r12038;
	// end inline asm
	// begin inline asm
	shf.l.wrap.b32 %r3023, %r2960, %r2960, %r12038;
	// end inline asm
	// begin inline asm
	shf.l.wrap.b32 %r3027, %r2964, %r2964, %r12038;
	// end inline asm
	// begin inline asm
	lop3.b32 %r3031, %r3000, %r3015, %r2967, 0xCA;
	// end inline asm
	// begin inline asm
	lop3.b32 %r3035, %r3004, %r3019, %r2971, 0xCA;
	// end inline asm
	// begin inline asm
	lop3.b32 %r3039, %r3008, %r3023, %r2975, 0xCA;
	// end inline asm
	// begin inline asm
	lop3.b32 %r3043, %r3012, %r3027, %r2979, 0xCA;
	// end inline asm
	// begin inline asm
	shf.l.wrap.b32 %r3047, %r3048, %r3048, %r12022;
	// end inline asm
	// begin inline asm
	shf.l.wrap.b32 %r3051, %r3052, %r3052, %r12022;
	// end inline asm
	// begin inline asm
	shf.l.wrap.b32 %r3055, %r3056, %r3056, %r12022;
	// end inline asm
	// begin inline asm
	shf.l.wrap.b32 %r3059, %r3060, %r3060, %r12022;
	// end inline asm
	add.s32 	%r12267, %r12099, %r2919;
	add.s32 	%r12268, %r12267, %r3031;
	add.s32 	%r12269, %r12268, %r3047;
	add.s32 	%r3112, %r12269, 1518500249;
	add.s32 	%r12270, %r12100, %r2923;
	add.s32 	%r12271, %r12270, %r3035;
	add.s32 	%r12272, %r12271, %r3051;
	add.s32 	%r3116, %r12272, 1518500249;
	add.s32 	%r12273, %r12101, %r2927;
	add.s32 	%r12274, %r12273, %r3039;
	add.s32 	%r12275, %r12274, %r3055;
	add.s32 	%r3120, %r12275, 1518500249;
	add.s32 	%r12276, %r12102, %r2931;
	add.s32 	%r12277, %r12276, %r3043;
	add.s32 	%r12278, %r12277, %r3059;
	add.s32 	%r3124, %r12278, 1518500249;
	// begin inline asm
	shf.l.wrap.b32 %r3063, %r3000, %r3000, %r12038;
	// end inline asm
	// begin inline asm
	shf.l.wrap.b32 %r3067, %r3004, %r3004, %r12038;
	// end inline asm
	// begin inline asm
	shf.l.wrap.b32 %r3071, %r3008, %r3008, %r12038;
	// end inline asm
	// begin inline asm
	shf.l.wrap.b32 %r3075, %r3012, %r3012, %r12038;
	// end inline asm
	xor.b32  	%r12279, %r12047, %r12039;
	xor.b32  	%r12280, %r12279, %r12071;
	xor.b32  	%r3081, %r12280, %r12091;
	xor.b32  	%r12281, %r12048, %r12040;
	xor.b32  	%r12282, %r12281, %r12072;
	xor.b32  	%r3085, %r12282, %r12092;
	xor.b32  	%r12283, %r12049, %r12041;
	xor.b32  	%r12284, %r12283, %r12073;
	xor.b32  	%r3089, %r12284, %r12093;
	xor.b32  	%r12285, %r12050, %r12042;
	xor.b32  	%r12286, %r12285, %r12074;
	xor.b32  	%r3093, %r12286, %r12094;
	mov.b32 	%r11990, 1;
	// begin inline asm
	shf.l.wrap.b32 %r3079, %r3081, %r3081, %r11990;
	// end inline asm
	// begin inline asm
	shf.l.wrap.b32 %r3083, %r3085, %r3085, %r11990;
	// end inline asm
	// begin inline asm
	shf.l.wrap.b32 %r3087, %r3089, %r3089, %r11990;
	// end inline asm
	// begin inline asm
	shf.l.wrap.b32 %r3091, %r3093, %r3093, %r11990;
	// end inline asm
	add.s32 	%r12287, %r2967, %r3079;
	add.s32 	%r12288, %r2971, %r3083;
	add.s32 	%r12289, %r2975, %r3087;
	add.s32 	%r12290, %r2979, %r3091;
	// begin inline asm
	lop3.b32 %r3095, %r3048, %r3063, %r3015, 0xCA;
	// end inline asm
	add.s32 	%r12291, %r12287, %r3095;
	// begin inline asm
	lop3.b32 %r3099, %r3052, %r3067, %r3019, 0xCA;
	// end inline asm
	add.s32 	%r12292, %r12288, %r3099;
	// begin inline asm
	lop3.b32 %r3103, %r3056, %r3071, %r3023, 0xCA;
	// end inline asm
	add.s32 	%r12293, %r12289, %r3103;
	// begin inline asm
	lop3.b32 %r3107, %r3060, %r3075, %r3027, 0xCA;
	// end inline asm
	add.s32 	%r12294, %r12290, %r3107;
	// begin inline asm
	shf.l.wrap.b32 %r3111, %r3112, %r3112, %r12022;
	// end inline asm
	add.s32 	%r12295, %r12291, %r3111;
	// begin inline asm
	shf.l.wrap.b32 %r3115, %r3116, %r3116, %r12022;
	// end inline asm
	add.s32 	%r12296, %r12292, %r3115;
	// begin inline asm
	shf.l.wrap.b32 %r3119, %r3120, %r3120, %r12022;
	// end inline asm
	add.s32 	%r12297, %r12293, %r3119;
	// begin inline asm
	shf.l.wrap.b32 %r3123, %r3124, %r3124, %r12022;
	// end inline asm
	add.s32 	%r12298, %r12294, %r3123;
	add.s32 	%r3176, %r12295, 1518500249;
	add.s32 	%r3180, %r12296, 1518500249;
	add.s32 	%r3184, %r12297, 1518500249;
	add.s32 	%r3188, %r12298, 1518500249;
	// begin inline asm
	shf.l.wrap.b32 %r3127, %r3048, %r3048, %r12038;
	// end inline asm
	// begin inline asm
	shf.l.wrap.b32 %r3131, %r3052, %r3052, %r12038;
	// end inline asm
	// begin inline asm
	shf.l.wrap.b32 %r3135, %r3056, %r3056, %r12038;
	// end inline asm
	// begin inline asm
	shf.l.wrap.b32 %r3139, %r3060, %r3060, %r12038;
	// end inline asm
	xor.b32  	%r12299, %r12051, %r12043;
	xor.b32  	%r12300, %r12299, %r12075;
	xor.b32  	%r3145, %r12300, %r12095;
	xor.b32  	%r12301, %r12052, %r12044;
	xor.b32  	%r12302, %r12301, %r12076;
	xor.b32  	%r3149, %r12302, %r12096;
	xor.b32  	%r12303, %r12053, %r12045;
	xor.b32  	%r12304, %r12303, %r12077;
	xor.b32  	%r3153, %r12304, %r12097;
	xor.b32  	%r12305, %r12054, %r12046;
	xor.b32  	%r12306, %r12305, %r12078;
	xor.b32  	%r3157, %r12306, %r12098;
	// begin inline asm
	shf.l.wrap.b32 %r3143, %r3145, %r3145, %r11990;
	// end inline asm
	// begin inline asm
	shf.l.wrap.b32 %r3147, %r3149, %r3149, %r11990;
	// end inline asm
	// begin inline asm
	shf.l.wrap.b32 %r3151, %r3153, %r3153, %r11990;
	// end inline asm
	// begin inline asm
	shf.l.wrap.b32 %r3155, %r3157, %r3157, %r11990;
	// end inline asm
	add.s32 	%r12307, %r3015, %r3143;
	add.s32 	%r12308, %r3019, %r3147;
	add.s32 	%r12309, %r3023, %r3151;
	add.s32 	%r12310, %r3027, %r3155;
	// begin inline asm
	lop3.b32 %r3159, %r3112, %r3127, %r3063, 0xCA;
	// end inline asm
	add.s32 	%r12311, %r12307, %r3159;
	// begin inline asm
	lop3.b32 %r3163, %r3116, %r3131, %r3067, 0xCA;
	// end inline asm
	add.s32 	%r12312, %r12308, %r3163;
	// begin inline asm
	lop3.b32 %r3167, %r3120, %r3135, %r3071, 0xCA;
	// end inline asm
	add.s32 	%r12313, %r12309, %r3167;
	// begin inline asm
	lop3.b32 %r3171, %r3124, %r3139, %r3075, 0xCA;
	// end inline asm
	add.s32 	%r12314, %r12310, %r3171;
	// begin inline asm
	shf.l.wrap.b32 %r3175, %r3176, %r3176, %r12022;
	// end inline asm
	add.s32 	%r12315, %r12311, %r3175;
	// begin inline asm
	shf.l.wrap.b32 %r3179, %r3180, %r3180, %r12022;
	// end inline asm
	add.s32 	%r12316, %r12312, %r3179;
	// begin inline asm
	shf.l.wrap.b32 %r3183, %r3184, %r3184, %r12022;
	// end inline asm
	add.s32 	%r12317, %r12313, %r3183;
	// begin inline asm
	shf.l.wrap.b32 %r3187, %r3188, %r3188, %r12022;
	// end inline asm
	add.s32 	%r12318, %r12314, %r3187;
	add.s32 	%r3240, %r12315, 1518500249;
	add.s32 	%r3244, %r12316, 1518500249;
	add.s32 	%r3248, %r12317, 1518500249;
	add.s32 	%r3252, %r12318, 1518500249;
	// begin inline asm
	shf.l.wrap.b32 %r3191, %r3112, %r3112, %r12038;
	// end inline asm
	// begin inline asm
	shf.l.wrap.b32 %r3195, %r3116, %r3116, %r12038;
	// end inline asm
	// begin inline asm
	shf.l.wrap.b32 %r3199, %r3120, %r3120, %r12038;
	// end inline asm
	// begin inline asm
	shf.l.wrap.b32 %r3203, %r3124, %r3124, %r12038;
	// end inline asm
	xor.b32  	%r12319, %r12055, %r12047;
	xor.b32  	%r12320, %r12319, %r12079;
	xor.b32  	%r3209, %r12320, %r12099;
	xor.b32  	%r12321, %r12056, %r12048;
	xor.b32  	%r12322, %r12321, %r12080;
	xor.b32  	%r3213, %r12322, %r12100;
	xor.b32  	%r12323, %r12057, %r12049;
	xor.b32  	%r12324, %r12323, %r12081;
	xor.b32  	%r3217, %r12324, %r12101;
	xor.b32  	%r12325, %r12058, %r12050;
	xor.b32  	%r12326, %r12325, %r12082;
	xor.b32  	%r3221, %r12326, %r12102;
	// begin inline asm
	shf.l.wrap.b32 %r3207, %r3209, %r3209, %r11990;
	// end inline asm
	// begin inline asm
	shf.l.wrap.b32 %r3211, %r3213, %r3213, %r11990;
	// end inline asm
	// begin inline asm
	shf.l.wrap.b32 %r3215, %r3217, %r3217, %r11990;
	// end inline asm
	// begin inline asm
	shf.l.wrap.b32 %r3219, %r3221, %r3221, %r11990;
	// end inline asm
	add.s32 	%r12327, %r3063, %r3207;
	add.s32 	%r12328, %r3067, %r3211;
	add.s32 	%r12329, %r3071, %r3215;
	add.s32 	%r12330, %r3075, %r3219;
	// begin inline asm
	lop3.b32 %r3223, %r3176, %r3191, %r3127, 0xCA;
	// end inline asm
	add.s32 	%r12331, %r12327, %r3223;
	// begin inline asm
	lop3.b32 %r3227, %r3180, %r3195, %r3131, 0xCA;
	// end inline asm
	add.s32 	%r12332, %r12328, %r3227;
	// begin inline asm
	lop3.b32 %r3231, %r3184, %r3199, %r3135, 0xCA;
	// end inline asm
	add.s32 	%r12333, %r12329, %r3231;
	// begin inline asm
	lop3.b32 %r3235, %r3188, %r3203, %r3139, 0xCA;
	// end inline asm
	add.s32 	%r12334, %r12330, %r3235;
	// begin inline asm
	shf.l.wrap.b32 %r3239, %r3240, %r3240, %r12022;
	// end inline asm
	add.s32 	%r12335, %r12331, %r3239;
	// begin inline asm
	shf.l.wrap.b32 %r3243, %r3244, %r3244, %r12022;
	// end inline asm
	add.s32 	%r12336, %r12332, %r3243;
	// begin inline asm
	shf.l.wrap.b32 %r3247, %r3248, %r3248, %r12022;
	// end inline asm
	add.s32 	%r12337, %r12333, %r3247;
	// begin inline asm
	shf.l.wrap.b32 %r3251, %r3252, %r3252, %r12022;
	// end inline asm
	add.s32 	%r12338, %r12334, %r3251;
	add.s32 	%r3304, %r12335, 1518500249;
	add.s32 	%r3308, %r12336, 1518500249;
	add.s32 	%r3312, %r12337, 1518500249;
	add.s32 	%r3316, %r12338, 1518500249;
	// begin inline asm
	shf.l.wrap.b32 %r3255, %r3176, %r3176, %r12038;
	// end inline asm
	// begin inline asm
	shf.l.wrap.b32 %r3259, %r3180, %r3180, %r12038;
	// end inline asm
	// begin inline asm
	shf.l.wrap.b32 %r3263, %r3184, %r3184, %r12038;
	// end inline asm
	// begin inline asm
	shf.l.wrap.b32 %r3267, %r3188, %r3188, %r12038;
	// end inline asm
	xor.b32  	%r12339, %r12059, %r12051;
	xor.b32  	%r12340, %r12339, %r12083;
	xor.b32  	%r3273, %r12340, %r3079;
	xor.b32  	%r12341, %r12060, %r12052;
	xor.b32  	%r12342, %r12341, %r12084;
	xor.b32  	%r3277, %r12342, %r3083;
	xor.b32  	%r12343, %r12061, %r12053;
	xor.b32  	%r12344, %r12343, %r12085;
	xor.b32  	%r3281, %r12344, %r3087;
	xor.b32  	%r12345, %r12062, %r12054;
	xor.b32  	%r12346, %r12345, %r12086;
	xor.b32  	%r3285, %r12346, %r3091;
	// begin inline asm
	shf.l.wrap.b32 %r3271, %r3273, %r3273, %r11990;
	// end inline asm
	// begin inline asm
	shf.l.wrap.b32 %r3275, %r3277, %r3277, %r11990;
	// end inline asm
	// begin inline asm
	shf.l.wrap.b32 %r3279, %r3281, %r3281, %r11990;
	// end inline asm
	// begin inline asm
	shf.l.wrap.b32 %r3283, %r3285, %r3285, %r11990;
	// end inline asm
	add.s32 	%r12347, %r3127, %r3271;
	add.s32 	%r12348, %r3131, %r3275;
	add.s32 	%r12349, %r3135, %r3279;
	add.s32 	%r12350, %r3139, %r3283;
	// begin inline asm
	lop3.b32 %r3287, %r3240, %r3255, %r3191, 0xCA;
	// end inline asm
	add.s32 	%r12351, %r12347, %r3287;
	// begin inline asm
	lop3.b32 %r3291, %r3244, %r3259, %r3195, 0xCA;
	// end inline asm
	add.s32 	%r12352, %r12348, %r3291;
	// begin inline asm
	lop3.b32 %r3295, %r3248, %r3263, %r3199, 0xCA;
	// end inline asm
	add.s32 	%r12353, %r12349, %r3295;
	// begin inline asm
	lop3.b32 %r3299, %r3252, %r3267, %r3203, 0xCA;
	// end inline asm
	add.s32 	%r12354, %r12350, %r3299;
	// begin inline asm
	shf.l.wrap.b32 %r3303, %r3304, %r3304, %r12022;
	// end inline asm
	add.s32 	%r12355, %r12351, %r3303;
	// begin inline asm
	shf.l.wrap.b32 %r3307, %r3308, %r3308, %r12022;
	// end inline asm
	add.s32 	%r12356, %r12352, %r3307;
	// begin inline asm
	shf.l.wrap.b32 %r3311, %r3312, %r3312, %r12022;
	// end inline asm
	add.s32 	%r12357, %r12353, %r3311;
	// begin inline asm
	shf.l.wrap.b32 %r3315, %r3316, %r3316, %r12022;
	// end inline asm
	add.s32 	%r12358, %r12354, %r3315;
	add.s32 	%r3368, %r12355, 1518500249;
	add.s32 	%r3372, %r12356, 1518500249;
	add.s32 	%r3376, %r12357, 1518500249;
	add.s32 	%r3380, %r12358, 1518500249;
	// begin inline asm
	shf.l.wrap.b32 %r3319, %r3240, %r3240, %r12038;
	// end inline asm
	// begin inline asm
	shf.l.wrap.b32 %r3323, %r3244, %r3244, %r12038;
	// end inline asm
	// begin inline asm
	shf.l.wrap.b32 %r3327, %r3248, %r3248, %r12038;
	// end inline asm
	// begin inline asm
	shf.l.wrap.b32 %r3331, %r3252, %r3252, %r12038;
	// end inline asm
	xor.b32  	%r12359, %r12063, %r12055;
	xor.b32  	%r12360, %r12359, %r12087;
	xor.b32  	%r3337, %r12360, %r3143;
	xor.b32  	%r12361, %r12064, %r12056;
	xor.b32  	%r12362, %r12361, %r12088;
	xor.b32  	%r3341, %r12362, %r3147;
	xor.b32  	%r12363, %r12065, %r12057;
	xor.b32  	%r12364, %r12363, %r12089;
	xor.b32  	%r3345, %r12364, %r3151;
	xor.b32  	%r12365, %r12066, %r12058;
	xor.b32  	%r12366, %r12365, %r12090;
	xor.b32  	%r3349, %r12366, %r3155;
	// begin inline asm
	shf.l.wrap.b32 %r3335, %r3337, %r3337, %r11990;
	// end inline asm
	// begin inline asm
	shf.l.wrap.b32 %r3339, %r3341, %r3341, %r11990;
	// end inline asm
	// begin inline asm
	shf.l.wrap.b32 %r3343, %r3345, %r3345, %r11990;
	// end inline asm
	// begin inline asm
	shf.l.wrap.b32 %r3347, %r3349, %r3349, %r11990;
	// end inline asm
	add.s32 	%r12367, %r3191, %r3335;
	add.s32 	%r12368, %r3195, %r3339;
	add.s32 	%r12369, %r3199, %r3343;
	add.s32 	%r12370, %r3203, %r3347;
	// begin inline asm
	lop3.b32 %r3351, %r3304, %r3319, %r3255, 0x96;
	// end inline asm
	add.s32 	%r12371, %r12367, %r3351;
	// begin inline asm
	lop3.b32 %r3355, %r3308, %r3323, %r3259, 0x96;
	// end inline asm
	add.s32 	%r12372, %r12368, %r3355;
	// begin inline asm
	lop3.b32 %r3359, %r3312, %r3327, %r3263, 0x96;
	// end inline asm
	add.s32 	%r12373, %r12369, %r3359;
	// begin inline asm
	lop3.b32 %r3363, %r3316, %r3331, %r3267, 0x96;
	// end inline asm
	add.s32 	%r12374, %r12370, %r3363;
	// begin inline asm
	shf.l.wrap.b32 %r3367, %r3368, %r3368, %r12022;
	// end inline asm
	add.s32 	%r12375, %r12371, %r3367;
	// begin inline asm
	shf.l.wrap.b32 %r3371, %r3372, %r3372, %r12022;
	// end inline asm
	add.s32 	%r12376, %r12372, %r3371;
	// begin inline asm
	shf.l.wrap.b32 %r3375, %r3376, %r3376, %r12022;
	// end inline asm
	add.s32 	%r12377, %r12373, %r3375;
	// begin inline asm
	shf.l.wrap.b32 %r3379, %r3380, %r3380, %r12022;
	// end inline asm
	add.s32 	%r12378, %r12374, %r3379;
	add.s32 	%r3432, %r12375, 1859775393;
	add.s32 	%r3436, %r12376, 1859775393;
	add.s32 	%r3440, %r12377, 1859775393;
	add.s32 	%r3444, %r12378, 1859775393;
	// begin inline asm
	shf.l.wrap.b32 %r3383, %r3304, %r3304, %r12038;
	// end inline asm
	// begin inline asm
	shf.l.wrap.b32 %r3387, %r3308, %r3308, %r12038;
	// end inline asm
	// begin inline asm
	shf.l.wrap.b32 %r3391, %r3312, %r3312, %r12038;
	// end inline asm
	// begin inline asm
	shf.l.wrap.b32 %r3395, %r3316, %r3316, %r12038;
	// end inline asm
	xor.b32  	%r12379, %r12067, %r12059;
	xor.b32  	%r12380, %r12379, %r12091;
	xor.b32  	%r3401, %r12380, %r3207;
	xor.b32  	%r12381, %r12068, %r12060;
	xor.b32  	%r12382, %r12381, %r12092;
	xor.b32  	%r3405, %r12382, %r3211;
	xor.b32  	%r12383, %r12069, %r12061;
	xor.b32  	%r12384, %r12383, %r12093;
	xor.b32  	%r3409, %r12384, %r3215;
	xor.b32  	%r12385, %r12070, %r12062;
	xor.b32  	%r12386, %r12385, %r12094;
	xor.b32  	%r3413, %r12386, %r3219;
	// begin inline asm
	shf.l.wrap.b32 %r3399, %r3401, %r3401, %r11990;
	// end inline asm
	// begin inline asm
	shf.l.wrap.b32 %r3403, %r3405, %r3405, %r11990;
	// end inline asm
	// begin inline asm
	shf.l.wrap.b32 %r3407, %r3409, %r3409, %r11990;
	// end inline asm
	// begin inline asm
	shf.l.wrap.b32 %r3411, %r3413, %r3413, %r11990;
	// end inline asm
	add.s32 	%r12387, %r3255, %r3399;
	add.s32 	%r12388, %r3259, %r3403;
	add.s32 	%r12389, %r3263, %r3407;
	add.s32 	%r12390, %r3267, %r3411;
	// begin inline asm
	lop3.b32 %r3415, %r3368, %r3383, %r3319, 0x96;
	// end inline asm
	add.s32 	%r12391, %r12387, %r3415;
	// begin inline asm
	lop3.b32 %r3419, %r3372, %r3387, %r3323, 0x96;
	// end inline asm
	add.s32 	%r12392, %r12388, %r3419;
	// begin inline asm
	lop3.b32 %r3423, %r3376, %r3391, %r3327, 0x96;
	// end inline asm
	add.s32 	%r12393, %r12389, %r3423;
	// begin inline asm
	lop3.b32 %r3427, %r3380, %r3395, %r3331, 0x96;
	// end inline asm
	add.s32 	%r12394, %r12390, %r3427;
	// begin inline asm
	shf.l.wrap.b32 %r3431, %r3432, %r3432, %r12022;
	// end inline asm
	add.s32 	%r12395, %r12391, %r3431;
	// begin inline asm
	shf.l.wrap.b32 %r3435, %r3436, %r3436, %r12022;
	// end inline asm
	add.s32 	%r12396, %r12392, %r3435;
	// begin inline asm
	shf.l.wrap.b32 %r3439, %r3440, %r3440, %r12022;
	// end inline asm
	add.s32 	%r12397, %r12393, %r3439;
	// begin inline asm
	shf.l.wrap.b32 %r3443, %r3444, %r3444, %r12022;
	// end inline asm
	add.s32 	%r12398, %r12394, %r3443;
	add.s32 	%r3496, %r12395, 1859775393;
	add.s32 	%r3500, %r12396, 1859775393;
	add.s32 	%r3504, %r12397, 1859775393;
	add.s32 	%r3508, %r12398, 1859775393;
	// begin inline asm
	shf.l.wrap.b32 %r3447, %r3368, %r3368, %r12038;
	// end inline asm
	// begin inline asm
	shf.l.wrap.b32 %r3451, %r3372, %r3372, %r12038;
	// end inline asm
	// begin inline asm
	shf.l.wrap.b32 %r3455, %r3376, %r3376, %r12038;
	// end inline asm
	// begin inline asm
	shf.l.wrap.b32 %r3459, %r3380, %r3380, %r12038;
	// end inline asm
	xor.b32  	%r12399, %r12071, %r12063;
	xor.b32  	%r12400, %r12399, %r12095;
	xor.b32  	%r3465, %r12400, %r3271;
	xor.b32  	%r12401, %r12072, %r12064;
	xor.b32  	%r12402, %r12401, %r12096;
	xor.b32  	%r3469, %r12402, %r3275;
	xor.b32  	%r12403, %r12073, %r12065;
	xor.b32  	%r12404, %r12403, %r12097;
	xor.b32  	%r3473, %r12404, %r3279;
	xor.b32  	%r12405, %r12074, %r12066;
	xor.b32  	%r12406, %r12405, %r12098;
	xor.b32  	%r3477, %r12406, %r3283;
	// begin inline asm
	shf.l.wrap.b32 %r3463, %r3465, %r3465, %r11990;
	// end inline asm
	// begin inline asm
	shf.l.wrap.b32 %r3467, %r3469, %r3469, %r11990;
	// end inline asm
	// begin inline asm
	shf.l.wrap.b32 %r3471, %r3473, %r3473, %r11990;
	// end inline asm
	// begin inline asm
	shf.l.wrap.b32 %r3475, %r3477, %r3477, %r11990;
	// end inline asm
	add.s32 	%r12407, %r3319, %r3463;
	add.s32 	%r12408, %r3323, %r3467;
	add.s32 	%r12409, %r3327, %r3471;
	add.s32 	%r12410, %r3331, %r3475;
	// begin inline asm
	lop3.b32 %r3479, %r3432, %r3447, %r3383, 0x96;
	// end inline asm
	add.s32 	%r12411, %r12407, %r3479;
	// begin inline asm
	lop3.b32 %r3483, %r3436, %r3451, %r3387, 0x96;
	// end inline asm
	add.s32 	%r12412, %r12408, %r3483;
	// begin inline asm
	lop3.b32 %r3487, %r3440, %r3455, %r3391, 0x96;
	// end inline asm
	add.s32 	%r12413, %r12409, %r3487;
	// begin inline asm
	lop3.b32 %r3491, %r3444, %r3459, %r3395, 0x96;
	// end inline asm
	add.s32 	%r12414, %r12410, %r3491;
	// begin inline asm
	shf.l.wrap.b32 %r3495, %r3496, %r3496, %r12022;
	// end inline asm
	add.s32 	%r12415, %r12411, %r3495;
	// begin inline asm
	shf.l.wrap.b32 %r3499, %r3500, %r3500, %r12022;
	// end inline asm
	add.s32 	%r12416, %r12412, %r3499;
	// begin inline asm
	shf.l.wrap.b32 %r3503, %r3504, %r3504, %r12022;
	// end inline asm
	add.s32 	%r12417, %r12413, %r3503;
	// begin inline asm
	shf.l.wrap.b32 %r3507, %r3508, %r3508, %r12022;
	// end inline asm
	add.s32 	%r12418, %r12414, %r3507;
	add.s32 	%r3560, %r12415, 1859775393;
	add.s32 	%r3564, %r12416, 1859775393;
	add.s32 	%r3568, %r12417, 1859775393;
	add.s32 	%r3572, %r12418, 1859775393;
	// begin inline asm
	shf.l.wrap.b32 %r3511, %r3432, %r3432, %r12038;
	// end inline asm
	// begin inline asm
	shf.l.wrap.b32 %r3515, %r3436, %r3436, %r12038;
	// end inline asm
	// begin inline asm
	shf.l.wrap.b32 %r3519, %r3440, %r3440, %r12038;
	// end inline asm
	// begin inline asm
	shf.l.wrap.b32 %r3523, %r3444, %r3444, %r12038;
	// end inline asm
	xor.b32  	%r12419, %r12075, %r12067;
	xor.b32  	%r12420, %r12419, %r12099;
	xor.b32  	%r3529, %r12420, %r3335;
	xor.b32  	%r12421, %r12076, %r12068;
	xor.b32  	%r12422, %r12421, %r12100;
	xor.b32  	%r3533, %r12422, %r3339;
	xor.b32  	%r12423, %r12077, %r12069;
	xor.b32  	%r12424, %r12423, %r12101;
	xor.b32  	%r3537, %r12424, %r3343;
	xor.b32  	%r12425, %r12078, %r12070;
	xor.b32  	%r12426, %r12425, %r12102;
	xor.b32  	%r3541, %r12426, %r3347;
	// begin inline asm
	shf.l.wrap.b32 %r3527, %r3529, %r3529, %r11990;
	// end inline asm
	// begin inline asm
	shf.l.wrap.b32 %r3531, %r3533, %r3533, %r11990;
	// end inline asm
	// begin inline asm
	shf.l.wrap.b32 %r3535, %r3537, %r3537, %r11990;
	// end inline asm
	// begin inline asm
	shf.l.wrap.b32 %r3539, %r3541, %r3541, %r11990;
	// end inline asm
	add.s32 	%r12427, %r3383, %r3527;
	add.s32 	%r12428, %r3387, %r3531;
	add.s32 	%r12429, %r3391, %r3535;
	add.s32 	%r12430, %r3395, %r3539;
	// begin inline asm
	lop3.b32 %r3543, %r3496, %r3511, %r3447, 0x96;
	// end inline asm
	add.s32 	%r12431, %r12427, %r3543;
	// begin inline asm
	lop3.b32 %r3547, %r3500, %r3515, %r3451, 0x96;
	// end inline asm
	add.s32 	%r12432, %r12428, %r3547;
	// begin inline asm
	lop3.b32 %r3551, %r3504, %r3519, %r3455, 0x96;
	// end inline asm
	add.s32 	%r12433, %r12429, %r3551;
	// begin inline asm
	lop3.b32 %r3555, %r3508, %r3523, %r3459, 0x96;
	// end inline asm
	add.s32 	%r12434, %r12430, %r3555;
	// begin inline asm
	shf.l.wrap.b32 %r3559, %r3560, %r3560, %r12022;
	// end inline asm
	add.s32 	%r12435, %r12431, %r3559;
	// begin inline asm
	shf.l.wrap.b32 %r3563, %r3564, %r3564, %r12022;
	// end inline asm
	add.s32 	%r12436, %r12432, %r3563;
	// begin inline asm
	shf.l.wrap.b32 %r3567, %r3568, %r3568, %r12022;
	// end inline asm
	add.s32 	%r12437, %r12433, %r3567;
	// begin inline asm
	shf.l.wrap.b32 %r3571, %r3572, %r3572, %r12022;
	// end inline asm
	add.s32 	%r12438, %r12434, %r3571;
	add.s32 	%r3624, %r12435, 1859775393;
	add.s32 	%r3628, %r12436, 1859775393;
	add.s32 	%r3632, %r12437, 1859775393;
	add.s32 	%r3636, %r12438, 1859775393;
	// begin inline asm
	shf.l.wrap.b32 %r3575, %r3496, %r3496, %r12038;
	// end inline asm
	// begin inline asm
	shf.l.wrap.b32 %r3579, %r3500, %r3500, %r12038;
	// end inline asm
	// begin inline asm
	shf.l.wrap.b32 %r3583, %r3504, %r3504, %r12038;
	// end inline asm
	// begin inline asm
	shf.l.wrap.b32 %r3587, %r3508, %r3508, %r12038;
	// end inline asm
	xor.b32  	%r12439, %r12079, %r12071;
	xor.b32  	%r12440, %r12439, %r3079;
	xor.b32  	%r3593, %r12440, %r3399;
	xor.b32  	%r12441, %r12080, %r12072;
	xor.b32  	%r12442, %r12441, %r3083;
	xor.b32  	%r3597, %r12442, %r3403;
	xor.b32  	%r12443, %r12081, %r12073;
	xor.b32  	%r12444, %r12443, %r3087;
	xor.b32  	%r3601, %r12444, %r3407;
	xor.b32  	%r12445, %r12082, %r12074;
	xor.b32  	%r12446, %r12445, %r3091;
	xor.b32  	%r3605, %r12446, %r3411;
	// begin inline asm
	shf.l.wrap.b32 %r3591, %r3593, %r3593, %r11990;
	// end inline asm
	// begin inline asm
	shf.l.wrap.b32 %r3595, %r3597, %r3597, %r11990;
	// end inline asm
	// begin inline asm
	shf.l.wrap.b32 %r3599, %r3601, %r3601, %r11990;
	// end inline asm
	// begin inline asm
	shf.l.wrap.b32 %r3603, %r3605, %r3605, %r11990;
	// end inline asm
	add.s32 	%r12447, %r3447, %r3591;
	add.s32 	%r12448, %r3451, %r3595;
	add.s32 	%r12449, %r3455, %r3599;
	add.s32 	%r12450, %r3459, %r3603;
	// begin inline asm
	lop3.b32 %r3607, %r3560, %r3575, %r3511, 0x96;
	// end inline asm
	add.s32 	%r12451, %r12447, %r3607;
	// begin inline asm
	lop3.b32 %r3611, %r3564, %r3579, %r3515, 0x96;
	// end inline asm
	add.s32 	%r12452, %r12448, %r3611;
	// begin inline asm
	lop3.b32 %r3615, %r3568, %r3583, %r3519, 0x96;
	// end inline asm
	add.s32 	%r12453, %r12449, %r3615;
	// begin inline asm
	lop3.b32 %r3619, %r3572, %r3587, %r3523, 0x96;
	// end inline asm
	add.s32 	%r12454, %r12450, %r3619;
	// begin inline asm
	shf.l.wrap.b32 %r3623, %r3624, %r3624, %r12022;
	// end inline asm
	add.s32 	%r12455, %r12451, %r3623;
	// begin inline asm
	shf.l.wrap.b32 %r3627, %r3628, %r3628, %r12022;
	// end inline asm
	add.s32 	%r12456, %r12452, %r3627;
	// begin inline asm
	shf.l.wrap.b32 %r3631, %r3632, %r3632, %r12022;
	// end inline asm
	add.s32 	%r12457, %r12453, %r3631;
	// begin inline asm
	shf.l.wrap.b32 %r3635, %r3636, %r3636, %r12022;
	// end inline asm
	add.s32 	%r12458, %r12454, %r3635;
	add.s32 	%r3688, %r12455, 1859775393;
	add.s32 	%r3692, %r12456, 1859775393;
	add.s32 	%r3696, %r12457, 1859775393;
	add.s32 	%r3700, %r12458, 1859775393;
	// begin inline asm
	shf.l.wrap.b32 %r3639, %r3560, %r3560, %r12038;
	// end inline asm
	// begin inline asm
	shf.l.wrap.b32 %r3643, %r3564, %r3564, %r12038;
	// end inline asm
	// begin inline asm
	shf.l.wrap.b32 %r3647, %r3568, %r3568, %r12038;
	// end inline asm
	// begin inline asm
	shf.l.wrap.b32 %r3651, %r3572, %r3572, %r12038;
	// end inline asm
	xor.b32  	%r12459, %r12083, %r12075;
	xor.b32  	%r12460, %r12459, %r3143;
	xor.b32  	%r3657, %r12460, %r3463;
	xor.b32  	%r12461, %r12084, %r12076;
	xor.b32  	%r12462, %r12461, %r3147;
	xor.b32  	%r3661, %r12462, %r3467;
	xor.b32  	%r12463, %r12085, %r12077;
	xor.b32  	%r12464, %r12463, %r3151;
	xor.b32  	%r3665, %r12464, %r3471;
	xor.b32  	%r12465, %r12086, %r12078;
	xor.b32  	%r12466, %r12465, %r3155;
	xor.b32  	%r3669, %r12466, %r3475;
	// begin inline asm
	shf.l.wrap.b32 %r3655, %r3657, %r3657, %r11990;
	// end inline asm
	// begin inline asm
	shf.l.wrap.b32 %r3659, %r3661, %r3661, %r11990;
	// end inline asm
	// begin inline asm
	shf.l.wrap.b32 %r3663, %r3665, %r3665, %r11990;
	// end inline asm
	// begin inline asm
	shf.l.wrap.b32 %r3667, %r3669, %r3669, %r11990;
	// end inline asm
	add.s32 	%r12467, %r3511, %r3655;
	add.s32 	%r12468, %r3515, %r3659;
	add.s32 	%r12469, %r3519, %r3663;
	add.s32 	%r12470, %r3523, %r3667;
	// begin inline asm
	lop3.b32 %r3671, %r3624, %r3639, %r3575, 0x96;
	// end inline asm
	add.s32 	%r12471, %r12467, %r3671;
	// begin inline asm
	lop3.b32 %r3675, %r3628, %r3643, %r3579, 0x96;
	// end inline asm
	add.s32 	%r12472, %r12468, %r3675;
	// begin inline asm
	lop3.b32 %r3679, %r3632, %r3647, %r3583, 0x96;
	// end inline asm
	add.s32 	%r12473, %r12469, %r3679;
	// begin inline asm
	lop3.b32 %r3683, %r3636, %r3651, %r3587, 0x96;
	// end inline asm
	add.s32 	%r12474, %r12470, %r3683;
	// begin inline asm
	shf.l.wrap.b32 %r3687, %r3688, %r3688, %r12022;
	// end inline asm
	add.s32 	%r12475, %r12471, %r3687;
	// begin inline asm
	shf.l.wrap.b32 %r3691, %r3692, %r3692, %r12022;
	// end inline asm
	add.s32 	%r12476, %r12472, %r3691;
	// begin inline asm
	shf.l.wrap.b32 %r3695, %r3696, %r3696, %r12022;
	// end inline asm
	add.s32 	%r12477, %r12473, %r3695;
	// begin inline asm
	shf.l.wrap.b32 %r3699, %r3700, %r3700, %r12022;
	// end inline asm
	add.s32 	%r12478, %r12474, %r3699;
	add.s32 	%r3752, %r12475, 1859775393;
	add.s32 	%r3756, %r12476, 1859775393;
	add.s32 	%r3760, %r12477, 1859775393;
	add.s32 	%r3764, %r12478, 1859775393;
	// begin inline asm
	shf.l.wrap.b32 %r3703, %r3624, %r3624, %r12038;
	// end inline asm
	// begin inline asm
	shf.l.wrap.b32 %r3707, %r3628, %r3628, %r12038;
	// end inline asm
	// begin inline asm
	shf.l.wrap.b32 %r3711, %r3632, %r3632, %r12038;
	// end inline asm
	// begin inline asm
	shf.l.wrap.b32 %r3715, %r3636, %r3636, %r12038;
	// end inline asm
	xor.b32  	%r12479, %r12087, %r12079;
	xor.b32  	%r12480, %r12479, %r3207;
	xor.b32  	%r3721, %r12480, %r3527;
	xor.b32  	%r12481, %r12088, %r12080;
	xor.b32  	%r12482, %r12481, %r3211;
	xor.b32  	%r3725, %r12482, %r3531;
	xor.b32  	%r12483, %r12089, %r12081;
	xor.b32  	%r12484, %r12483, %r3215;
	xor.b32  	%r3729, %r12484, %r3535;
	xor.b32  	%r12485, %r12090, %r12082;
	xor.b32  	%r12486, %r12485, %r3219;
	xor.b32  	%r3733, %r12486, %r3539;
	// begin inline asm
	shf.l.wrap.b32 %r3719, %r3721, %r3721, %r11990;
	// end inline asm
	// begin inline asm
	shf.l.wrap.b32 %r3723, %r3725, %r3725, %r11990;
	// end inline asm
	// begin inline asm
	shf.l.wrap.b32 %r3727, %r3729, %r3729, %r11990;
	// end inline asm
	// begin inline asm
	shf.l.wrap.b32 %r3731, %r3733, %r3733, %r11990;
	// end inline asm
	add.s32 	%r12487, %r3575, %r3719;
	add.s32 	%r12488, %r3579, %r3723;
	add.s32 	%r12489, %r3583, %r3727;
	add.s32 	%r12490, %r3587, %r3731;
	// begin inline asm
	lop3.b32 %r3735, %r3688, %r3703, %r3639, 0x96;
	// end inline asm
	add.s32 	%r12491, %r12487, %r3735;
	// begin inline asm
	lop3.b32 %r3739, %r3692, %r3707, %r3643, 0x96;
	// end inline asm
	add.s32 	%r12492, %r12488, %r3739;
	// begin inline asm
	lop3.b32 %r3743, %r3696, %r3711, %r3647, 0x96;
	// end inline asm
	add.s32 	%r12493, %r12489, %r3743;
	// begin inline asm
	lop3.b32 %r3747, %r3700, %r3715, %r3651, 0x96;
	// end inline asm
	add.s32 	%r12494, %r12490, %r3747;
	// begin inline asm
	shf.l.wrap.b32 %r3751, %r3752, %r3752, %r12022;
	// end inline asm
	add.s32 	%r12495, %r12491, %r3751;
	// begin inline asm
	shf.l.wrap.b32 %r3755, %r3756, %r3756, %r12022;
	// end inline asm
	add.s32 	%r12496, %r12492, %r3755;
	// begin inline asm
	shf.l.wrap.b32 %r3759, %r3760, %r3760, %r12022;
	// end inline asm
	add.s32 	%r12497, %r12493, %r3759;
	// begin inline asm
	shf.l.wrap.b32 %r3763, %r3764, %r3764, %r12022;
	// end inline asm
	add.s32 	%r12498, %r12494, %r3763;
	add.s32 	%r3816, %r12495, 1859775393;
	add.s32 	%r3820, %r12496, 1859775393;
	add.s32 	%r3824, %r12497, 1859775393;
	add.s32 	%r3828, %r12498, 1859775393;
	// begin inline asm
	shf.l.wrap.b32 %r3767, %r3688, %r3688, %r12038;
	// end inline asm
	// begin inline asm
	shf.l.wrap.b32 %r3771, %r3692, %r3692, %r12038;
	// end inline asm
	// begin inline asm
	shf.l.wrap.b32 %r3775, %r3696, %r3696, %r12038;
	// end inline asm
	// begin inline asm
	shf.l.wrap.b32 %r3779, %r3700, %r3700, %r12038;
	// end inline asm
	xor.b32  	%r12499, %r12091, %r12083;
	xor.b32  	%r12500, %r12499, %r3271;
	xor.b32  	%r3785, %r12500, %r3591;
	xor.b32  	%r12501, %r12092, %r12084;
	xor.b32  	%r12502, %r12501, %r3275;
	xor.b32  	%r3789, %r12502, %r3595;
	xor.b32  	%r12503, %r12093, %r12085;
	xor.b32  	%r12504, %r12503, %r3279;
	xor.b32  	%r3793, %r12504, %r3599;
	xor.b32  	%r12505, %r12094, %r12086;
	xor.b32  	%r12506, %r12505, %r3283;
	xor.b32  	%r3797, %r12506, %r3603;
	// begin inline asm
	shf.l.wrap.b32 %r3783, %r3785, %r3785, %r11990;
	// end inline asm
	// begin inline asm
	shf.l.wrap.b32 %r3787, %r3789, %r3789, %r11990;
	// end inline asm
	// begin inline asm
	shf.l.wrap.b32 %r3791, %r3793, %r3793, %r11990;
	// end inline asm
	// begin inline asm
	shf.l.wrap.b32 %r3795, %r3797, %r3797, %r11990;
	// end inline asm
	add.s32 	%r12507, %r3639, %r3783;
	add.s32 	%r12508, %r3643, %r3787;
	add.s32 	%r12509, %r3647, %r3791;
	add.s32 	%r12510, %r3651, %r3795;
	// begin inline asm
	lop3.b32 %r3799, %r3752, %r3767, %r3703, 0x96;
	// end inline asm
	add.s32 	%r12511, %r12507, %r3799;
	// begin inline asm
	lop3.b32 %r3803, %r3756, %r3771, %r3707, 0x96;
	// end inline asm
	add.s32 	%r12512, %r12508, %r3803;
	// begin inline asm
	lop3.b32 %r3807, %r3760, %r3775, %r3711, 0x96;
	// end inline asm
	add.s32 	%r12513, %r12509, %r3807;
	// begin inline asm
	lop3.b32 %r3811, %r3764, %r3779, %r3715, 0x96;
	// end inline asm
	add.s32 	%r12514, %r12510, %r3811;
	// begin inline asm
	shf.l.wrap.b32 %r3815, %r3816, %r3816, %r12022;
	// end inline asm
	add.s32 	%r12515, %r12511, %r3815;
	// begin inline asm
	shf.l.wrap.b32 %r3819, %r3820, %r3820, %r12022;
	// end inline asm
	add.s32 	%r12516, %r12512, %r3819;
	// begin inline asm
	shf.l.wrap.b32 %r3823, %r3824, %r3824, %r12022;
	// end inline asm
	add.s32 	%r12517, %r12513, %r3823;
	// begin inline asm
	shf.l.wrap.b32 %r3827, %r3828, %r3828, %r12022;
	// end inline asm
	add.s32 	%r12518, %r12514, %r3827;
	add.s32 	%r3880, %r12515, 1859775393;
	add.s32 	%r3884, %r12516, 1859775393;
	add.s32 	%r3888, %r12517, 1859775393;
	add.s32 	%r3892, %r12518, 1859775393;
	// begin inline asm
	shf.l.wrap.b32 %r3831, %r3752, %r3752, %r12038;
	// end inline asm
	// begin inline asm
	shf.l.wrap.b32 %r3835, %r3756, %r3756, %r12038;
	// end inline asm
	// begin inline asm
	shf.l.wrap.b32 %r3839, %r3760, %r3760, %r12038;
	// end inline asm
	// begin inline asm
	shf.l.wrap.b32 %r3843, %r3764, %r3764, %r12038;
	// end inline asm
	xor.b32  	%r12519, %r12095, %r12087;
	xor.b32  	%r12520, %r12519, %r3335;
	xor.b32  	%r3849, %r12520, %r3655;
	xor.b32  	%r12521, %r12096, %r12088;
	xor.b32  	%r12522, %r12521, %r3339;
	xor.b32  	%r3853, %r12522, %r3659;
	xor.b32  	%r12523, %r12097, %r12089;
	xor.b32  	%r12524, %r12523, %r3343;
	xor.b32  	%r3857, %r12524, %r3663;
	xor.b32  	%r12525, %r12098, %r12090;
	xor.b32  	%r12526, %r12525, %r3347;
	xor.b32  	%r3861, %r12526, %r3667;
	// begin inline asm
	shf.l.wrap.b32 %r3847, %r3849, %r3849, %r11990;
	// end inline asm
	// begin inline asm
	shf.l.wrap.b32 %r3851, %r3853, %r3853, %r11990;
	// end inline asm
	// begin inline asm
	shf.l.wrap.b32 %r3855, %r3857, %r3857, %r11990;
	// end inline asm
	// begin inline asm
	shf.l.wrap.b32 %r3859, %r3861, %r3861, %r11990;
	// end inline asm
	add.s32 	%r12527, %r3703, %r3847;
	add.s32 	%r12528, %r3707, %r3851;
	add.s32 	%r12529, %r3711, %r3855;
	add.s32 	%r12530, %r3715, %r3859;
	// begin inline asm
	lop3.b32 %r3863, %r3816, %r3831, %r3767, 0x96;
	// end inline asm
	add.s32 	%r12531, %r12527, %r3863;
	// begin inline asm
	lop3.b32 %r3867, %r3820, %r3835, %r3771, 0x96;
	// end inline asm
	add.s32 	%r12532, %r12528, %r3867;
	// begin inline asm
	lop3.b32 %r3871, %r3824, %r3839, %r3775, 0x96;
	// end inline asm
	add.s32 	%r12533, %r12529, %r3871;
	// begin inline asm
	lop3.b32 %r3875, %r3828, %r3843, %r3779, 0x96;
	// end inline asm
	add.s32 	%r12534, %r12530, %r3875;
	// begin inline asm
	shf.l.wrap.b32 %r3879, %r3880, %r3880, %r12022;
	// end inline asm
	add.s32 	%r12535, %r12531, %r3879;
	// begin inline asm
	shf.l.wrap.b32 %r3883, %r3884, %r3884, %r12022;
	// end inline asm
	add.s32 	%r12536, %r12532, %r3883;
	// begin inline asm
	shf.l.wrap.b32 %r3887, %r3888, %r3888, %r12022;
	// end inline asm
	add.s32 	%r12537, %r12533, %r3887;
	// begin inline asm
	shf.l.wrap.b32 %r3891, %r3892, %r3892, %r12022;
	// end inline asm
	add.s32 	%r12538, %r12534, %r3891;
	add.s32 	%r3944, %r12535, 1859775393;
	add.s32 	%r3948, %r12536, 1859775393;
	add.s32 	%r3952, %r12537, 1859775393;
	add.s32 	%r3956, %r12538, 1859775393;
	// begin inline asm
	shf.l.wrap.b32 %r3895, %r3816, %r3816, %r12038;
	// end inline asm
	// begin inline asm
	shf.l.wrap.b32 %r3899, %r3820, %r3820, %r12038;
	// end inline asm
	// begin inline asm
	shf.l.wrap.b32 %r3903, %r3824, %r3824, %r12038;
	// end inline asm
	// begin inline asm
	shf.l.wrap.b32 %r3907, %r3828, %r3828, %r12038;
	// end inline asm
	xor.b32  	%r12539, %r12099, %r12091;
	xor.b32  	%r12540, %r12539, %r3399;
	xor.b32  	%r3913, %r12540, %r3719;
	xor.b32  	%r12541, %r12100, %r12092;
	xor.b32  	%r12542, %r12541, %r3403;
	xor.b32  	%r3917, %r12542, %r3723;
	xor.b32  	%r12543, %r12101, %r12093;
	xor.b32  	%r12544, %r12543, %r3407;
	xor.b32  	%r3921, %r12544, %r3727;
	xor.b32  	%r12545, %r12102, %r12094;
	xor.b32  	%r12546, %r12545, %r3411;
	xor.b32  	%r3925, %r12546, %r3731;
	// begin inline asm
	shf.l.wrap.b32 %r3911, %r3913, %r3913, %r11990;
	// end inline asm
	// begin inline asm
	shf.l.wrap.b32 %r3915, %r3917, %r3917, %r11990;
	// end inline asm
	// begin inline asm
	shf.l.wrap.b32 %r3919, %r3921, %r3921, %r11990;
	// end inline asm
	// begin inline asm
	shf.l.wrap.b32 %r3923, %r3925, %r3925, %r11990;
	// end inline asm
	add.s32 	%r12547, %r3767, %r3911;
	add.s32 	%r12548, %r3771, %r3915;
	add.s32 	%r12549, %r3775, %r3919;
	add.s32 	%r12550, %r3779, %r3923;
	// begin inline asm
	lop3.b32 %r3927, %r3880, %r3895, %r3831, 0x96;
	// end inline asm
	add.s32 	%r12551, %r12547, %r3927;
	// begin inline asm
	lop3.b32 %r3931, %r3884, %r3899, %r3835, 0x96;
	// end inline asm
	add.s32 	%r12552, %r12548, %r3931;
	// begin inline asm
	lop3.b32 %r3935, %r3888, %r3903, %r3839, 0x96;
	// end inline asm
	add.s32 	%r12553, %r12549, %r3935;
	// begin inline asm
	lop3.b32 %r3939, %r3892, %r3907, %r3843, 0x96;
	// end inline asm
	add.s32 	%r12554, %r12550, %r3939;
	// begin inline asm
	shf.l.wrap.b32 %r3943, %r3944, %r3944, %r12022;
	// end inline asm
	add.s32 	%r12555, %r12551, %r3943;
	// begin inline asm
	shf.l.wrap.b32 %r3947, %r3948, %r3948, %r12022;
	// end inline asm
	add.s32 	%r12556, %r12552, %r3947;
	// begin inline asm
	shf.l.wrap.b32 %r3951, %r3952, %r3952, %r12022;
	// end inline asm
	add.s32 	%r12557, %r12553, %r3951;
	// begin inline asm
	shf.l.wrap.b32 %r3955, %r3956, %r3956, %r12022;
	// end inline asm
	add.s32 	%r12558, %r12554, %r3955;
	add.s32 	%r4008, %r12555, 1859775393;
	add.s32 	%r4012, %r12556, 1859775393;
	add.s32 	%r4016, %r12557, 1859775393;
	add.s32 	%r4020, %r12558, 1859775393;
	// begin inline asm
	shf.l.wrap.b32 %r3959, %r3880, %r3880, %r12038;
	// end inline asm
	// begin inline asm
	shf.l.wrap.b32 %r3963, %r3884, %r3884, %r12038;
	// end inline asm
	// begin inline asm
	shf.l.wrap.b32 %r3967, %r3888, %r3888, %r12038;
	// end inline asm
	// begin inline asm
	shf.l.wrap.b32 %r3971, %r3892, %r3892, %r12038;
	// end inline asm
	xor.b32  	%r12559, %r3079, %r12095;
	xor.b32  	%r12560, %r12559, %r3463;
	xor.b32  	%r3977, %r12560, %r3783;
	xor.b32  	%r12561, %r3083, %r12096;
	xor.b32  	%r12562, %r12561, %r3467;
	xor.b32  	%r3981, %r12562, %r3787;
	xor.b32  	%r12563, %r3087, %r12097;
	xor.b32  	%r12564, %r12563, %r3471;
	xor.b32  	%r3985, %r12564, %r3791;
	xor.b32  	%r12565, %r3091, %r12098;
	xor.b32  	%r12566, %r12565, %r3475;
	xor.b32  	%r3989, %r12566, %r3795;
	// begin inline asm
	shf.l.wrap.b32 %r3975, %r3977, %r3977, %r11990;
	// end inline asm
	// begin inline asm
	shf.l.wrap.b32 %r3979, %r3981, %r3981, %r11990;
	// end inline asm
	// begin inline asm
	shf.l.wrap.b32 %r3983, %r3985, %r3985, %r11990;
	// end inline asm
	// begin inline asm
	shf.l.wrap.b32 %r3987, %r3989, %r3989, %r11990;
	// end inline asm
	add.s32 	%r12567, %r3831, %r3975;
	add.s32 	%r12568, %r3835, %r3979;
	add.s32 	%r12569, %r3839, %r3983;
	add.s32 	%r12570, %r3843, %r3987;
	// begin inline asm
	lop3.b32 %r3991, %r3944, %r3959, %r3895, 0x96;
	// end inline asm
	add.s32 	%r12571, %r12567, %r3991;
	// begin inline asm
	lop3.b32 %r3995, %r3948, %r3963, %r3899, 0x96;
	// end inline asm
	add.s32 	%r12572, %r12568, %r3995;
	// begin inline asm
	lop3.b32 %r3999, %r3952, %r3967, %r3903, 0x96;
	// end inline asm
	add.s32 	%r12573, %r12569, %r3999;
	// begin inline asm
	lop3.b32 %r4003, %r3956, %r3971, %r3907, 0x96;
	// end inline asm
	add.s32 	%r12574, %r12570, %r4003;
	// begin inline asm
	shf.l.wrap.b32 %r4007, %r4008, %r4008, %r12022;
	// end inline asm
	add.s32 	%r12575, %r12571, %r4007;
	// begin inline asm
	shf.l.wrap.b32 %r4011, %r4012, %r4012, %r12022;
	// end inline asm
	add.s32 	%r12576, %r12572, %r4011;
	// begin inline asm
	shf.l.wrap.b32 %r4015, %r4016, %r4016, %r12022;
	// end inline asm
	add.s32 	%r12577, %r12573, %r4015;
	// begin inline asm
	shf.l.wrap.b32 %r4019, %r4020, %r4020, %r12022;
	// end inline asm
	add.s32 	%r12578, %r12574, %r4019;
	add.s32 	%r4072, %r12575, 1859775393;
	add.s32 	%r4076, %r12576, 1859775393;
	add.s32 	%r4080, %r12577, 1859775393;
	add.s32 	%r4084, %r12578, 1859775393;
	// begin inline asm
	shf.l.wrap.b32 %r4023, %r3944, %r3944, %r12038;
	// end inline asm
	// begin inline asm
	shf.l.wrap.b32 %r4027, %r3948, %r3948, %r12038;
	// end inline asm
	// begin inline asm
	shf.l.wrap.b32 %r4031, %r3952, %r3952, %r12038;
	// end inline asm
	// begin inline asm
	shf.l.wrap.b32 %r4035, %r3956, %r3956, %r12038;
	// end inline asm
	xor.b32  	%r12579, %r3143, %r12099;
	xor.b32  	%r12580, %r12579, %r3527;
	xor.b32  	%r4041, %r12580, %r3847;
	xor.b32  	%r12581, %r3147, %r12100;
	xor.b32  	%r12582, %r12581, %r3531;
	xor.b32  	%r4045, %r12582, %r3851;
	xor.b32  	%r12583, %r3151, %r12101;
	xor.b32  	%r12584, %r12583, %r3535;
	xor.b32  	%r4049, %r12584, %r3855;
	xor.b32  	%r12585, %r3155, %r12102;
	xor.b32  	%r12586, %r12585, %r3539;
	xor.b32  	%r4053, %r12586, %r3859;
	// begin inline asm
	shf.l.wrap.b32 %r4039, %r4041, %r4041, %r11990;
	// end inline asm
	// begin inline asm
	shf.l.wrap.b32 %r4043, %r4045, %r4045, %r11990;
	// end inline asm
	// begin inline asm
	shf.l.wrap.b32 %r4047, %r4049, %r4049, %r11990;
	// end inline asm
	// begin inline asm
	shf.l.wrap.b32 %r4051, %r4053, %r4053, %r11990;
	// end inline asm
	add.s32 	%r12587, %r3895, %r4039;
	add.s32 	%r12588, %r3899, %r4043;
	add.s32 	%r12589, %r3903, %r4047;
	add.s32 	%r12590, %r3907, %r4051;
	// begin inline asm
	lop3.b32 %r4055, %r4008, %r4023, %r3959, 0x96;
	// end inline asm
	add.s32 	%r12591, %r12587, %r4055;
	// begin inline asm
	lop3.b32 %r4059, %r4012, %r4027, %r3963, 0x96;
	// end inline asm
	add.s32 	%r12592, %r12588, %r4059;
	// begin inline asm
	lop3.b32 %r4063, %r4016, %r4031, %r3967, 0x96;
	// end inline asm
	add.s32 	%r12593, %r12589, %r4063;
	// begin inline asm
	lop3.b32 %r4067, %r4020, %r4035, %r3971, 0x96;
	// end inline asm
	add.s32 	%r12594, %r12590, %r4067;
	// begin inline asm
	shf.l.wrap.b32 %r4071, %r4072, %r4072, %r12022;
	// end inline asm
	add.s32 	%r12595, %r12591, %r4071;
	// begin inline asm
	shf.l.wrap.b32 %r4075, %r4076, %r4076, %r12022;
	// end inline asm
	add.s32 	%r12596, %r12592, %r4075;
	// begin inline asm
	shf.l.wrap.b32 %r4079, %r4080, %r4080, %r12022;
	// end inline asm
	add.s32 	%r12597, %r12593, %r4079;
	// begin inline asm
	shf.l.wrap.b32 %r4083, %r4084, %r4084, %r12022;
	// end inline asm
	add.s32 	%r12598, %r12594, %r4083;
	add.s32 	%r4136, %r12595, 1859775393;
	add.s32 	%r4140, %r12596, 1859775393;
	add.s32 	%r4144, %r12597, 1859775393;
	add.s32 	%r4148, %r12598, 1859775393;
	// begin inline asm
	shf.l.wrap.b32 %r4087, %r4008, %r4008, %r12038;
	// end inline asm
	// begin inline asm
	shf.l.wrap.b32 %r4091, %r4012, %r4012, %r12038;
	// end inline asm
	// begin inline asm
	shf.l.wrap.b32 %r4095, %r4016, %r4016, %r12038;
	// end inline asm
	// begin inline asm
	shf.l.wrap.b32 %r4099, %r4020, %r4020, %r12038;
	// end inline asm
	xor.b32  	%r12599, %r3207, %r3079;
	xor.b32  	%r12600, %r12599, %r3591;
	xor.b32  	%r4105, %r12600, %r3911;
	xor.b32  	%r12601, %r3211, %r3083;
	xor.b32  	%r12602, %r12601, %r3595;
	xor.b32  	%r4109, %r12602, %r3915;
	xor.b32  	%r12603, %r3215, %r3087;
	xor.b32  	%r12604, %r12603, %r3599;
	xor.b32  	%r4113, %r12604, %r3919;
	xor.b32  	%r12605, %r3219, %r3091;
	xor.b32  	%r12606, %r12605, %r3603;
	xor.b32  	%r4117, %r12606, %r3923;
	// begin inline asm
	shf.l.wrap.b32 %r4103, %r4105, %r4105, %r11990;
	// end inline asm
	// begin inline asm
	shf.l.wrap.b32 %r4107, %r4109, %r4109, %r11990;
	// end inline asm
	// begin inline asm
	shf.l.wrap.b32 %r4111, %r4113, %r4113, %r11990;
	// end inline asm
	// begin inline asm
	shf.l.wrap.b32 %r4115, %r4117, %r4117, %r11990;
	// end inline asm
	add.s32 	%r12607, %r3959, %r4103;
	add.s32 	%r12608, %r3963, %r4107;
	add.s32 	%r12609, %r3967, %r4111;
	add.s32 	%r12610, %r3971, %r4115;
	// begin inline asm
	lop3.b32 %r4119, %r4072, %r4087, %r4023, 0x96;
	// end inline asm
	add.s32 	%r12611, %r12607, %r4119;
	// begin inline asm
	lop3.b32 %r4123, %r4076, %r4091, %r4027, 0x96;
	// end inline asm
	add.s32 	%r12612, %r12608, %r4123;
	// begin inline asm
	lop3.b32 %r4127, %r4080, %r4095, %r4031, 0x96;
	// end inline asm
	add.s32 	%r12613, %r12609, %r4127;
	// begin inline asm
	lop3.b32 %r4131, %r4084, %r4099, %r4035, 0x96;
	// end inline asm
	add.s32 	%r12614, %r12610, %r4131;
	// begin inline asm
	shf.l.wrap.b32 %r4135, %r4136, %r4136, %r12022;
	// end inline asm
	add.s32 	%r12615, %r12611, %r4135;
	// begin inline asm
	shf.l.wrap.b32 %r4139, %r4140, %r4140, %r12022;
	// end inline asm
	add.s32 	%r12616, %r12612, %r4139;
	// begin inline asm
	shf.l.wrap.b32 %r4143, %r4144, %r4144, %r12022;
	// end inline asm
	add.s32 	%r12617, %r12613, %r4143;
	// begin inline asm
	shf.l.wrap.b32 %r4147, %r4148, %r4148, %r12022;
	// end inline asm
	add.s32 	%r12618, %r12614, %r4147;
	add.s32 	%r4200, %r12615, 1859775393;
	add.s32 	%r4204, %r12616, 1859775393;
	add.s32 	%r4208, %r12617, 1859775393;
	add.s32 	%r4212, %r12618, 1859775393;
	// begin inline asm
	shf.l.wrap.b32 %r4151, %r4072, %r4072, %r12038;
	// end inline asm
	// begin inline asm
	shf.l.wrap.b32 %r4155, %r4076, %r4076, %r12038;
	// end inline asm
	// begin inline asm
	shf.l.wrap.b32 %r4159, %r4080, %r4080, %r12038;
	// end inline asm
	// begin inline asm
	shf.l.wrap.b32 %r4163, %r4084, %r4084, %r12038;
	// end inline asm
	xor.b32  	%r12619, %r3271, %r3143;
	xor.b32  	%r12620, %r12619, %r3655;
	xor.b32  	%r4169, %r12620, %r3975;
	xor.b32  	%r12621, %r3275, %r3147;
	xor.b32  	%r12622, %r12621, %r3659;
	xor.b32  	%r4173, %r12622, %r3979;
	xor.b32  	%r12623, %r3279, %r3151;
	xor.b32  	%r12624, %r12623, %r3663;
	xor.b32  	%r4177, %r12624, %r3983;
	xor.b32  	%r12625, %r3283, %r3155;
	xor.b32  	%r12626, %r12625, %r3667;
	xor.b32  	%r4181, %r12626, %r3987;
	// begin inline asm
	shf.l.wrap.b32 %r4167, %r4169, %r4169, %r11990;
	// end inline asm
	// begin inline asm
	shf.l.wrap.b32 %r4171, %r4173, %r4173, %r11990;
	// end inline asm
	// begin inline asm
	shf.l.wrap.b32 %r4175, %r4177, %r4177, %r11990;
	// end inline asm
	// begin inline asm
	shf.l.wrap.b32 %r4179, %r4181, %r4181, %r11990;
	// end inline asm
	add.s32 	%r12627, %r4023, %r4167;
	add.s32 	%r12628, %r4027, %r4171;
	add.s32 	%r12629, %r4031, %r4175;
	add.s32 	%r12630, %r4035, %r4179;
	// begin inline asm
	lop3.b32 %r4183, %r4136, %r4151, %r4087, 0x96;
	// end inline asm
	add.s32 	%r12631, %r12627, %r4183;
	// begin inline asm
	lop3.b32 %r4187, %r4140, %r4155, %r4091, 0x96;
	// end inline asm
	add.s32 	%r12632, %r12628, %r4187;
	// begin inline asm
	lop3.b32 %r4191, %r4144, %r4159, %r4095, 0x96;
	// end inline asm
	add.s32 	%r12633, %r12629, %r4191;
	// begin inline asm
	lop3.b32 %r4195, %r4148, %r4163, %r4099, 0x96;
	// end inline asm
	add.s32 	%r12634, %r12630, %r4195;
	// begin inline asm
	shf.l.wrap.b32 %r4199, %r4200, %r4200, %r12022;
	// end inline asm
	add.s32 	%r12635, %r12631, %r4199;
	// begin inline asm
	shf.l.wrap.b32 %r4203, %r4204, %r4204, %r12022;
	// end inline asm
	add.s32 	%r12636, %r12632, %r4203;
	// begin inline asm
	shf.l.wrap.b32 %r4207, %r4208, %r4208, %r12022;
	// end inline asm
	add.s32 	%r12637, %r12633, %r4207;
	// begin inline asm
	shf.l.wrap.b32 %r4211, %r4212, %r4212, %r12022;
	// end inline asm
	add.s32 	%r12638, %r12634, %r4211;
	add.s32 	%r4264, %r12635, 1859775393;
	add.s32 	%r4268, %r12636, 1859775393;
	add.s32 	%r4272, %r12637, 1859775393;
	add.s32 	%r4276, %r12638, 1859775393;
	// begin inline asm
	shf.l.wrap.b32 %r4215, %r4136, %r4136, %r12038;
	// end inline asm
	// begin inline asm
	shf.l.wrap.b32 %r4219, %r4140, %r4140, %r12038;
	// end inline asm
	// begin inline asm
	shf.l.wrap.b32 %r4223, %r4144, %r4144, %r12038;
	// end inline asm
	// begin inline asm
	shf.l.wrap.b32 %r4227, %r4148, %r4148, %r12038;
	// end inline asm
	xor.b32  	%r12639, %r3335, %r3207;
	xor.b32  	%r12640, %r12639, %r3719;
	xor.b32  	%r4233, %r12640, %r4039;
	xor.b32  	%r12641, %r3339, %r3211;
	xor.b32  	%r12642, %r12641, %r3723;
	xor.b32  	%r4237, %r12642, %r4043;
	xor.b32  	%r12643, %r3343, %r3215;
	xor.b32  	%r12644, %r12643, %r3727;
	xor.b32  	%r4241, %r12644, %r4047;
	xor.b32  	%r12645, %r3347, %r3219;
	xor.b32  	%r12646, %r12645, %r3731;
	xor.b32  	%r4245, %r12646, %r4051;
	// begin inline asm
	shf.l.wrap.b32 %r4231, %r4233, %r4233, %r11990;
	// end inline asm
	// begin inline asm
	shf.l.wrap.b32 %r4235, %r4237, %r4237, %r11990;
	// end inline asm
	// begin inline asm
	shf.l.wrap.b32 %r4239, %r4241, %r4241, %r11990;
	// end inline asm
	// begin inline asm
	shf.l.wrap.b32 %r4243, %r4245, %r4245, %r11990;
	// end inline asm
	add.s32 	%r12647, %r4087, %r4231;
	add.s32 	%r12648, %r4091, %r4235;
	add.s32 	%r12649, %r4095, %r4239;
	add.s32 	%r12650, %r4099, %r4243;
	// begin inline asm
	lop3.b32 %r4247, %r4200, %r4215, %r4151, 0x96;
	// end inline asm
	add.s32 	%r12651, %r12647, %r4247;
	// begin inline asm
	lop3.b32 %r4251, %r4204, %r4219, %r4155, 0x96;
	// end inline asm
	add.s32 	%r12652, %r12648, %r4251;
	// begin inline asm
	lop3.b32 %r4255, %r4208, %r4223, %r4159, 0x96;
	// end inline asm
	add.s32 	%r12653, %r12649, %r4255;
	// begin inline asm
	lop3.b32 %r4259, %r4212, %r4227, %r4163, 0x96;
	// end inline asm
	add.s32 	%r12654, %r12650, %r4259;
	// begin inline asm
	shf.l.wrap.b32 %r4263, %r4264, %r4264, %r12022;
	// end inline asm
	add.s32 	%r12655, %r12651, %r4263;
	// begin inline asm
	shf.l.wrap.b32 %r4267, %r4268, %r4268, %r12022;
	// end inline asm
	add.s32 	%r12656, %r12652, %r4267;
	// begin inline asm
	shf.l.wrap.b32 %r4271, %r4272, %r4272, %r12022;
	// end inline asm
	add.s32 	%r12657, %r12653, %r4271;
	// begin inline asm
	shf.l.wrap.b32 %r4275, %r4276, %r4276, %r12022;
	// end inline asm
	add.s32 	%r12658, %r12654, %r4275;
	add.s32 	%r4328, %r12655, 1859775393;
	add.s32 	%r4332, %r12656, 1859775393;
	add.s32 	%r4336, %r12657, 1859775393;
	add.s32 	%r4340, %r12658, 1859775393;
	// begin inline asm
	shf.l.wrap.b32 %r4279, %r4200, %r4200, %r12038;
	// end inline asm
	// begin inline asm
	shf.l.wrap.b32 %r4283, %r4204, %r4204, %r12038;
	// end inline asm
	// begin inline asm
	shf.l.wrap.b32 %r4287, %r4208, %r4208, %r12038;
	// end inline asm
	// begin inline asm
	shf.l.wrap.b32 %r4291, %r4212, %r4212, %r12038;
	// end inline asm
	xor.b32  	%r12659, %r3399, %r3271;
	xor.b32  	%r12660, %r12659, %r3783;
	xor.b32  	%r4297, %r12660, %r4103;
	xor.b32  	%r12661, %r3403, %r3275;
	xor.b32  	%r12662, %r12661, %r3787;
	xor.b32  	%r4301, %r12662, %r4107;
	xor.b32  	%r12663, %r3407, %r3279;
	xor.b32  	%r12664, %r12663, %r3791;
	xor.b32  	%r4305, %r12664, %r4111;
	xor.b32  	%r12665, %r3411, %r3283;
	xor.b32  	%r12666, %r12665, %r3795;
	xor.b32  	%r4309, %r12666, %r4115;
	// begin inline asm
	shf.l.wrap.b32 %r4295, %r4297, %r4297, %r11990;
	// end inline asm
	// begin inline asm
	shf.l.wrap.b32 %r4299, %r4301, %r4301, %r11990;
	// end inline asm
	// begin inline asm
	shf.l.wrap.b32 %r4303, %r4305, %r4305, %r11990;
	// end inline asm
	// begin inline asm
	shf.l.wrap.b32 %r4307, %r4309, %r4309, %r11990;
	// end inline asm
	add.s32 	%r12667, %r4151, %r4295;
	add.s32 	%r12668, %r4155, %r4299;
	add.s32 	%r12669, %r4159, %r4303;
	add.s32 	%r12670, %r4163, %r4307;
	// begin inline asm
	lop3.b32 %r4311, %r4264, %r4279, %r4215, 0x96;
	// end inline asm
	add.s32 	%r12671, %r12667, %r4311;
	// begin inline asm
	lop3.b32 %r4315, %r4268, %r4283, %r4219, 0x96;
	// end inline asm
	add.s32 	%r12672, %r12668, %r4315;
	// begin inline asm
	lop3.b32 %r4319, %r4272, %r4287, %r4223, 0x96;
	// end inline asm
	add.s32 	%r12673, %r12669, %r4319;
	// begin inline asm
	lop3.b32 %r4323, %r4276, %r4291, %r4227, 0x96;
	// end inline asm
	add.s32 	%r12674, %r12670, %r4323;
	// begin inline asm
	shf.l.wrap.b32 %r4327, %r4328, %r4328, %r12022;
	// end inline asm
	add.s32 	%r12675, %r12671, %r4327;
	// begin inline asm
	shf.l.wrap.b32 %r4331, %r4332, %r4332, %r12022;
	// end inline asm
	add.s32 	%r12676, %r12672, %r4331;
	// begin inline asm
	shf.l.wrap.b32 %r4335, %r4336, %r4336, %r12022;
	// end inline asm
	add.s32 	%r12677, %r12673, %r4335;
	// begin inline asm
	shf.l.wrap.b32 %r4339, %r4340, %r4340, %r12022;
	// end inline asm
	add.s32 	%r12678, %r12674, %r4339;
	add.s32 	%r4392, %r12675, 1859775393;
	add.s32 	%r4396, %r12676, 1859775393;
	add.s32 	%r4400, %r12677, 1859775393;
	add.s32 	%r4404, %r12678, 1859775393;
	// begin inline asm
	shf.l.wrap.b32 %r4343, %r4264, %r4264, %r12038;
	// end inline asm
	// begin inline asm
	shf.l.wrap.b32 %r4347, %r4268, %r4268, %r12038;
	// end inline asm
	// begin inline asm
	shf.l.wrap.b32 %r4351, %r4272, %r4272, %r12038;
	// end inline asm
	// begin inline asm
	shf.l.wrap.b32 %r4355, %r4276, %r4276, %r12038;
	// end inline asm
	xor.b32  	%r12679, %r3463, %r3335;
	xor.b32  	%r12680, %r12679, %r3847;
	xor.b32  	%r4361, %r12680, %r4167;
	xor.b32  	%r12681, %r3467, %r3339;
	xor.b32  	%r12682, %r12681, %r3851;
	xor.b32  	%r4365, %r12682, %r4171;
	xor.b32  	%r12683, %r3471, %r3343;
	xor.b32  	%r12684, %r12683, %r3855;
	xor.b32  	%r4369, %r12684, %r4175;
	xor.b32  	%r12685, %r3475, %r3347;
	xor.b32  	%r12686, %r12685, %r3859;
	xor.b32  	%r4373, %r12686, %r4179;
	// begin inline asm
	shf.l.wrap.b32 %r4359, %r4361, %r4361, %r11990;
	// end inline asm
	// begin inline asm
	shf.l.wrap.b32 %r4363, %r4365, %r4365, %r11990;
	// end inline asm
	// begin inline asm
	shf.l.wrap.b32 %r4367, %r4369, %r4369, %r11990;
	// end inline asm
	// begin inline asm
	shf.l.wrap.b32 %r4371, %r4373, %r4373, %r11990;
	// end inline asm
	add.s32 	%r12687, %r4215, %r4359;
	add.s32 	%r12688, %r4219, %r4363;
	add.s32 	%r12689, %r4223, %r4367;
	add.s32 	%r12690, %r4227, %r4371;
	// begin inline asm
	lop3.b32 %r4375, %r4328, %r4343, %r4279, 0x96;
	// end inline asm
	add.s32 	%r12691, %r12687, %r4375;
	// begin inline asm
	lop3.b32 %r4379, %r4332, %r4347, %r4283, 0x96;
	// end inline asm
	add.s32 	%r12692, %r12688, %r4379;
	// begin inline asm
	lop3.b32 %r4383, %r4336, %r4351, %r4287, 0x96;
	// end inline asm
	add.s32 	%r12693, %r12689, %r4383;
	// begin inline asm
	lop3.b32 %r4387, %r4340, %r4355, %r4291, 0x96;
	// end inline asm
	add.s32 	%r12694, %r12690, %r4387;
	// begin inline asm
	shf.l.wrap.b32 %r4391, %r4392, %r4392, %r12022;
	// end inline asm
	add.s32 	%r12695, %r12691, %r4391;
	// begin inline asm
	shf.l.wrap.b32 %r4395, %r4396, %r4396, %r12022;
	// end inline asm
	add.s32 	%r12696, %r12692, %r4395;
	// begin inline asm
	shf.l.wrap.b32 %r4399, %r4400, %r4400, %r12022;
	// end inline asm
	add.s32 	%r12697, %r12693, %r4399;
	// begin inline asm
	shf.l.wrap.b32 %r4403, %r4404, %r4404, %r12022;
	// end inline asm
	add.s32 	%r12698, %r12694, %r4403;
	add.s32 	%r4456, %r12695, 1859775393;
	add.s32 	%r4460, %r12696, 1859775393;
	add.s32 	%r4464, %r12697, 1859775393;
	add.s32 	%r4468, %r12698, 1859775393;
	// begin inline asm
	shf.l.wrap.b32 %r4407, %r4328, %r4328, %r12038;
	// end inline asm
	// begin inline asm
	shf.l.wrap.b32 %r4411, %r4332, %r4332, %r12038;
	// end inline asm
	// begin inline asm
	shf.l.wrap.b32 %r4415, %r4336, %r4336, %r12038;
	// end inline asm
	// begin inline asm
	shf.l.wrap.b32 %r4419, %r4340, %r4340, %r12038;
	// end inline asm
	xor.b32  	%r12699, %r3527, %r3399;
	xor.b32  	%r12700, %r12699, %r3911;
	xor.b32  	%r4425, %r12700, %r4231;
	xor.b32  	%r12701, %r3531, %r3403;
	xor.b32  	%r12702, %r12701, %r3915;
	xor.b32  	%r4429, %r12702, %r4235;
	xor.b32  	%r12703, %r3535, %r3407;
	xor.b32  	%r12704, %r12703, %r3919;
	xor.b32  	%r4433, %r12704, %r4239;
	xor.b32  	%r12705, %r3539, %r3411;
	xor.b32  	%r12706, %r12705, %r3923;
	xor.b32  	%r4437, %r12706, %r4243;
	// begin inline asm
	shf.l.wrap.b32 %r4423, %r4425, %r4425, %r11990;
	// end inline asm
	// begin inline asm
	shf.l.wrap.b32 %r4427, %r4429, %r4429, %r11990;
	// end inline asm
	// begin inline asm
	shf.l.wrap.b32 %r4431, %r4433, %r4433, %r11990;
	// end inline asm
	// begin inline asm
	shf.l.wrap.b32 %r4435, %r4437, %r4437, %r11990;
	// end inline asm
	add.s32 	%r12707, %r4279, %r4423;
	add.s32 	%r12708, %r4283, %r4427;
	add.s32 	%r12709, %r4287, %r4431;
	add.s32 	%r12710, %r4291, %r4435;
	// begin inline asm
	lop3.b32 %r4439, %r4392, %r4407, %r4343, 0x96;
	// end inline asm
	add.s32 	%r12711, %r12707, %r4439;
	// begin inline asm
	lop3.b32 %r4443, %r4396, %r4411, %r4347, 0x96;
	// end inline asm
	add.s32 	%r12712, %r12708, %r4443;
	// begin inline asm
	lop3.b32 %r4447, %r4400, %r4415, %r4351, 0x96;
	// end inline asm
	add.s32 	%r12713, %r12709, %r4447;
	// begin inline asm
	lop3.b32 %r4451, %r4404, %r4419, %r4355, 0x96;
	// end inline asm
	add.s32 	%r12714, %r12710, %r4451;
	// begin inline asm
	shf.l.wrap.b32 %r4455, %r4456, %r4456, %r12022;
	// end inline asm
	add.s32 	%r12715, %r12711, %r4455;
	// begin inline asm
	shf.l.wrap.b32 %r4459, %r4460, %r4460, %r12022;
	// end inline asm
	add.s32 	%r12716, %r12712, %r4459;
	// begin inline asm
	shf.l.wrap.b32 %r4463, %r4464, %r4464, %r12022;
	// end inline asm
	add.s32 	%r12717, %r12713, %r4463;
	// begin inline asm
	shf.l.wrap.b32 %r4467, %r4468, %r4468, %r12022;
	// end inline asm
	add.s32 	%r12718, %r12714, %r4467;
	add.s32 	%r4520, %r12715, 1859775393;
	add.s32 	%r4524, %r12716, 1859775393;
	add.s32 	%r4528, %r12717, 1859775393;
	add.s32 	%r4532, %r12718, 1859775393;
	// begin inline asm
	shf.l.wrap.b32 %r4471, %r4392, %r4392, %r12038;
	// end inline asm
	// begin inline asm
	shf.l.wrap.b32 %r4475, %r4396, %r4396, %r12038;
	// end inline asm
	// begin inline asm
	shf.l.wrap.b32 %r4479, %r4400, %r4400, %r12038;
	// end inline asm
	// begin inline asm
	shf.l.wrap.b32 %r4483, %r4404, %r4404, %r12038;
	// end inline asm
	xor.b32  	%r12719, %r3591, %r3463;
	xor.b32  	%r12720, %r12719, %r3975;
	xor.b32  	%r4489, %r12720, %r4295;
	xor.b32  	%r12721, %r3595, %r3467;
	xor.b32  	%r12722, %r12721, %r3979;
	xor.b32  	%r4493, %r12722, %r4299;
	xor.b32  	%r12723, %r3599, %r3471;
	xor.b32  	%r12724, %r12723, %r3983;
	xor.b32  	%r4497, %r12724, %r4303;
	xor.b32  	%r12725, %r3603, %r3475;
	xor.b32  	%r12726, %r12725, %r3987;
	xor.b32  	%r4501, %r12726, %r4307;
	// begin inline asm
	shf.l.wrap.b32 %r4487, %r4489, %r4489, %r11990;
	// end inline asm
	// begin inline asm
	shf.l.wrap.b32 %r4491, %r4493, %r4493, %r11990;
	// end inline asm
	// begin inline asm
	shf.l.wrap.b32 %r4495, %r4497, %r4497, %r11990;
	// end inline asm
	// begin inline asm
	shf.l.wrap.b32 %r4499, %r4501, %r4501, %r11990;
	// end inline asm
	add.s32 	%r12727, %r4343, %r4487;
	add.s32 	%r12728, %r4347, %r4491;
	add.s32 	%r12729, %r4351, %r4495;
	add.s32 	%r12730, %r4355, %r4499;
	// begin inline asm
	lop3.b32 %r4503, %r4456, %r4471, %r4407, 0x96;
	// end inline asm
	add.s32 	%r12731, %r12727, %r4503;
	// begin inline asm
	lop3.b32 %r4507, %r4460, %r4475, %r4411, 0x96;
	// end inline asm
	add.s32 	%r12732, %r12728, %r4507;
	// begin inline asm
	lop3.b32 %r4511, %r4464, %r4479, %r4415, 0x96;
	// end inline asm
	add.s32 	%r12733, %r12729, %r4511;
	// begin inline asm
	lop3.b32 %r4515, %r4468, %r4483, %r4419, 0x96;
	// end inline asm
	add.s32 	%r12734, %r12730, %r4515;
	// begin inline asm
	shf.l.wrap.b32 %r4519, %r4520, %r4520, %r12022;
	// end inline asm
	add.s32 	%r12735, %r12731, %r4519;
	// begin inline asm
	shf.l.wrap.b32 %r4523, %r4524, %r4524, %r12022;
	// end inline asm
	add.s32 	%r12736, %r12732, %r4523;
	// begin inline asm
	shf.l.wrap.b32 %r4527, %r4528, %r4528, %r12022;
	// end inline asm
	add.s32 	%r12737, %r12733, %r4527;
	// begin inline asm
	shf.l.wrap.b32 %r4531, %r4532, %r4532, %r12022;
	// end inline asm
	add.s32 	%r12738, %r12734, %r4531;
	add.s32 	%r4584, %r12735, 1859775393;
	add.s32 	%r4588, %r12736, 1859775393;
	add.s32 	%r4592, %r12737, 1859775393;
	add.s32 	%r4596, %r12738, 1859775393;
	// begin inline asm
	shf.l.wrap.b32 %r4535, %r4456, %r4456, %r12038;
	// end inline asm
	// begin inline asm
	shf.l.wrap.b32 %r4539, %r4460, %r4460, %r12038;
	// end inline asm
	// begin inline asm
	shf.l.wrap.b32 %r4543, %r4464, %r4464, %r12038;
	// end inline asm
	// begin inline asm
	shf.l.wrap.b32 %r4547, %r4468, %r4468, %r12038;
	// end inline asm
	xor.b32  	%r12739, %r3655, %r3527;
	xor.b32  	%r12740, %r12739, %r4039;
	xor.b32  	%r4553, %r12740, %r4359;
	xor.b32  	%r12741, %r3659, %r3531;
	xor.b32  	%r12742, %r12741, %r4043;
	xor.b32  	%r4557, %r12742, %r4363;
	xor.b32  	%r12743, %r3663, %r3535;
	xor.b32  	%r12744, %r12743, %r4047;
	xor.b32  	%r4561, %r12744, %r4367;
	xor.b32  	%r12745, %r3667, %r3539;
	xor.b32  	%r12746, %r12745, %r4051;
	xor.b32  	%r4565, %r12746, %r4371;
	// begin inline asm
	shf.l.wrap.b32 %r4551, %r4553, %r4553, %r11990;
	// end inline asm
	// begin inline asm
	shf.l.wrap.b32 %r4555, %r4557, %r4557, %r11990;
	// end inline asm
	// begin inline asm
	shf.l.wrap.b32 %r4559, %r4561, %r4561, %r11990;
	// end inline asm
	// begin inline asm
	shf.l.wrap.b32 %r4563, %r4565, %r4565, %r11990;
	// end inline asm
	add.s32 	%r12747, %r4407, %r4551;
	add.s32 	%r12748, %r4411, %r4555;
	add.s32 	%r12749, %r4415, %r4559;
	add.s32 	%r12750, %r4419, %r4563;
	// begin inline asm
	lop3.b32 %r4567, %r4520, %r4535, %r4471, 0x96;
	// end inline asm
	add.s32 	%r12751, %r12747, %r4567;
	// begin inline asm
	lop3.b32 %r4571, %r4524, %r4539, %r4475, 0x96;
	// end inline asm
	add.s32 	%r12752, %r12748, %r4571;
	// begin inline asm
	lop3.b32 %r4575, %r4528, %r4543, %r4479, 0x96;
	// end inline asm
	add.s32 	%r12753, %r12749, %r4575;
	// begin inline asm
	lop3.b32 %r4579, %r4532, %r4547, %r4483, 0x96;
	// end inline asm
	add.s32 	%r12754, %r12750, %r4579;
	// begin inline asm
	shf.l.wrap.b32 %r4583, %r4584, %r4584, %r12022;
	// end inline asm
	add.s32 	%r12755, %r12751, %r4583;
	// begin inline asm
	shf.l.wrap.b32 %r4587, %r4588, %r4588, %r12022;
	// end inline asm
	add.s32 	%r12756, %r12752, %r4587;
	// begin inline asm
	shf.l.wrap.b32 %r4591, %r4592, %r4592, %r12022;
	// end inline asm
	add.s32 	%r12757, %r12753, %r4591;
	// begin inline asm
	shf.l.wrap.b32 %r4595, %r4596, %r4596, %r12022;
	// end inline asm
	add.s32 	%r12758, %r12754, %r4595;
	add.s32 	%r4648, %r12755, 1859775393;
	add.s32 	%r4652, %r12756, 1859775393;
	add.s32 	%r4656, %r12757, 1859775393;
	add.s32 	%r4660, %r12758, 1859775393;
	// begin inline asm
	shf.l.wrap.b32 %r4599, %r4520, %r4520, %r12038;
	// end inline asm
	// begin inline asm
	shf.l.wrap.b32 %r4603, %r4524, %r4524, %r12038;
	// end inline asm
	// begin inline asm
	shf.l.wrap.b32 %r4607, %r4528, %r4528, %r12038;
	// end inline asm
	// begin inline asm
	shf.l.wrap.b32 %r4611, %r4532, %r4532, %r12038;
	// end inline asm
	xor.b32  	%r12759, %r3719, %r3591;
	xor.b32  	%r12760, %r12759, %r4103;
	xor.b32  	%r4617, %r12760, %r4423;
	xor.b32  	%r12761, %r3723, %r3595;
	xor.b32  	%r12762, %r12761, %r4107;
	xor.b32  	%r4621, %r12762, %r4427;
	xor.b32  	%r12763, %r3727, %r3599;
	xor.b32  	%r12764, %r12763, %r4111;
	xor.b32  	%r4625, %r12764, %r4431;
	xor.b32  	%r12765, %r3731, %r3603;
	xor.b32  	%r12766, %r12765, %r4115;
	xor.b32  	%r4629, %r12766, %r4435;
	// begin inline asm
	shf.l.wrap.b32 %r4615, %r4617, %r4617, %r11990;
	// end inline asm
	// begin inline asm
	shf.l.wrap.b32 %r4619, %r4621, %r4621, %r11990;
	// end inline asm
	// begin inline asm
	shf.l.wrap.b32 %r4623, %r4625, %r4625, %r11990;
	// end inline asm
	// begin inline asm
	shf.l.wrap.b32 %r4627, %r4629, %r4629, %r11990;
	// end inline asm
	add.s32 	%r12767, %r4471, %r4615;
	add.s32 	%r12768, %r4475, %r4619;
	add.s32 	%r12769, %r4479, %r4623;
	add.s32 	%r12770, %r4483, %r4627;
	// begin inline asm
	lop3.b32 %r4631, %r4584, %r4599, %r4535, 0xE8;
	// end inline asm
	add.s32 	%r12771, %r12767, %r4631;
	// begin inline asm
	lop3.b32 %r4635, %r4588, %r4603, %r4539, 0xE8;
	// end inline asm
	add.s32 	%r12772, %r12768, %r4635;
	// begin inline asm
	lop3.b32 %r4639, %r4592, %r4607, %r4543, 0xE8;
	// end inline asm
	add.s32 	%r12773, %r12769, %r4639;
	// begin inline asm
	lop3.b32 %r4643, %r4596, %r4611, %r4547, 0xE8;
	// end inline asm
	add.s32 	%r12774, %r12770, %r4643;
	// begin inline asm
	shf.l.wrap.b32 %r4647, %r4648, %r4648, %r12022;
	// end inline asm
	add.s32 	%r12775, %r12771, %r4647;
	// begin inline asm
	shf.l.wrap.b32 %r4651, %r4652, %r4652, %r12022;
	// end inline asm
	add.s32 	%r12776, %r12772, %r4651;
	// begin inline asm
	shf.l.wrap.b32 %r4655, %r4656, %r4656, %r12022;
	// end inline asm
	add.s32 	%r12777, %r12773, %r4655;
	// begin inline asm
	shf.l.wrap.b32 %r4659, %r4660, %r4660, %r12022;
	// end inline asm
	add.s32 	%r12778, %r12774, %r4659;
	add.s32 	%r4712, %r12775, -1894007588;
	add.s32 	%r4716, %r12776, -1894007588;
	add.s32 	%r4720, %r12777, -1894007588;
	add.s32 	%r4724, %r12778, -1894007588;
	// begin inline asm
	shf.l.wrap.b32 %r4663, %r4584, %r4584, %r12038;
	// end inline asm
	// begin inline asm
	shf.l.wrap.b32 %r4667, %r4588, %r4588, %r12038;
	// end inline asm
	// begin inline asm
	shf.l.wrap.b32 %r4671, %r4592, %r4592, %r12038;
	// end inline asm
	// begin inline asm
	shf.l.wrap.b32 %r4675, %r4596, %r4596, %r12038;
	// end inline asm
	xor.b32  	%r12779, %r3783, %r3655;
	xor.b32  	%r12780, %r12779, %r4167;
	xor.b32  	%r4681, %r12780, %r4487;
	xor.b32  	%r12781, %r3787, %r3659;
	xor.b32  	%r12782, %r12781, %r4171;
	xor.b32  	%r4685, %r12782, %r4491;
	xor.b32  	%r12783, %r3791, %r3663;
	xor.b32  	%r12784, %r12783, %r4175;
	xor.b32  	%r4689, %r12784, %r4495;
	xor.b32  	%r12785, %r3795, %r3667;
	xor.b32  	%r12786, %r12785, %r4179;
	xor.b32  	%r4693, %r12786, %r4499;
	// begin inline asm
	shf.l.wrap.b32 %r4679, %r4681, %r4681, %r11990;
	// end inline asm
	// begin inline asm
	shf.l.wrap.b32 %r4683, %r4685, %r4685, %r11990;
	// end inline asm
	// begin inline asm
	shf.l.wrap.b32 %r4687, %r4689, %r4689, %r11990;
	// end inline asm
	// begin inline asm
	shf.l.wrap.b32 %r4691, %r4693, %r4693, %r11990;
	// end inline asm
	add.s32 	%r12787, %r4535, %r4679;
	add.s32 	%r12788, %r4539, %r4683;
	add.s32 	%r12789, %r4543, %r4687;
	add.s32 	%r12790, %r4547, %r4691;
	// begin inline asm
	lop3.b32 %r4695, %r4648, %r4663, %r4599, 0xE8;
	// end inline asm
	add.s32 	%r12791, %r12787, %r4695;
	// begin inline asm
	lop3.b32 %r4699, %r4652, %r4667, %r4603, 0xE8;
	// end inline asm
	add.s32 	%r12792, %r12788, %r4699;
	// begin inline asm
	lop3.b32 %r4703, %r4656, %r4671, %r4607, 0xE8;
	// end inline asm
	add.s32 	%r12793, %r12789, %r4703;
	// begin inline asm
	lop3.b32 %r4707, %r4660, %r4675, %r4611, 0xE8;
	// end inline asm
	add.s32 	%r12794, %r12790, %r4707;
	// begin inline asm
	shf.l.wrap.b32 %r4711, %r4712, %r4712, %r12022;
	// end inline asm
	add.s32 	%r12795, %r12791, %r4711;
	// begin inline asm
	shf.l.wrap.b32 %r4715, %r4716, %r4716, %r12022;
	// end inline asm
	add.s32 	%r12796, %r12792, %r4715;
	// begin inline asm
	shf.l.wrap.b32 %r4719, %r4720, %r4720, %r12022;
	// end inline asm
	add.s32 	%r12797, %r12793, %r4719;
	// begin inline asm
	shf.l.wrap.b32 %r4723, %r4724, %r4724, %r12022;
	// end inline asm
	add.s32 	%r12798, %r12794, %r4723;
	add.s32 	%r4776, %r12795, -1894007588;
	add.s32 	%r4780, %r12796, -1894007588;
	add.s32 	%r4784, %r12797, -1894007588;
	add.s32 	%r4788, %r12798, -1894007588;
	// begin inline asm
	shf.l.wrap.b32 %r4727, %r4648, %r4648, %r12038;
	// end inline asm
	// begin inline asm
	shf.l.wrap.b32 %r4731, %r4652, %r4652, %r12038;
	// end inline asm
	// begin inline asm
	shf.l.wrap.b32 %r4735, %r4656, %r4656, %r12038;
	// end inline asm
	// begin inline asm
	shf.l.wrap.b32 %r4739, %r4660, %r4660, %r12038;
	// end inline asm
	xor.b32  	%r12799, %r3847, %r3719;
	xor.b32  	%r12800, %r12799, %r4231;
	xor.b32  	%r4745, %r12800, %r4551;
	xor.b32  	%r12801, %r3851, %r3723;
	xor.b32  	%r12802, %r12801, %r4235;
	xor.b32  	%r4749, %r12802, %r4555;
	xor.b32  	%r12803, %r3855, %r3727;
	xor.b32  	%r12804, %r12803, %r4239;
	xor.b32  	%r4753, %r12804, %r4559;
	xor.b32  	%r12805, %r3859, %r3731;
	xor.b32  	%r12806, %r12805, %r4243;
	xor.b32  	%r4757, %r12806, %r4563;
	// begin inline asm
	shf.l.wrap.b32 %r4743, %r4745, %r4745, %r11990;
	// end inline asm
	// begin inline asm
	shf.l.wrap.b32 %r4747, %r4749, %r4749, %r11990;
	// end inline asm
	// begin inline asm
	shf.l.wrap.b32 %r4751, %r4753, %r4753, %r11990;
	// end inline asm
	// begin inline asm
	shf.l.wrap.b32 %r4755, %r4757, %r4757, %r11990;
	// end inline asm
	add.s32 	%r12807, %r4599, %r4743;
	add.s32 	%r12808, %r4603, %r4747;
	add.s32 	%r12809, %r4607, %r4751;
	add.s32 	%r12810, %r4611, %r4755;
	// begin inline asm
	lop3.b32 %r4759, %r4712, %r4727, %r4663, 0xE8;
	// end inline asm
	add.s32 	%r12811, %r12807, %r4759;
	// begin inline asm
	lop3.b32 %r4763, %r4716, %r4731, %r4667, 0xE8;
	// end inline asm
	add.s32 	%r12812, %r12808, %r4763;
	// begin inline asm
	lop3.b32 %r4767, %r4720, %r4735, %r4671, 0xE8;
	// end inline asm
	add.s32 	%r12813, %r12809, %r4767;
	// begin inline asm
	lop3.b32 %r4771, %r4724, %r4739, %r4675, 0xE8;
	// end inline asm
	add.s32 	%r12814, %r12810, %r4771;
	// begin inline asm
	shf.l.wrap.b32 %r4775, %r4776, %r4776, %r12022;
	// end inline asm
	add.s32 	%r12815, %r12811, %r4775;
	// begin inline asm
	shf.l.wrap.b32 %r4779, %r4780, %r4780, %r12022;
	// end inline asm
	add.s32 	%r12816, %r12812, %r4779;
	// begin inline asm
	shf.l.wrap.b32 %r4783, %r4784, %r4784, %r12022;
	// end inline asm
	add.s32 	%r12817, %r12813, %r4783;
	// begin inline asm
	shf.l.wrap.b32 %r4787, %r4788, %r4788, %r12022;
	// end inline asm
	add.s32 	%r12818, %r12814, %r4787;
	add.s32 	%r4840, %r12815, -1894007588;
	add.s32 	%r4844, %r12816, -1894007588;
	add.s32 	%r4848, %r12817, -1894007588;
	add.s32 	%r4852, %r12818, -1894007588;
	// begin inline asm
	shf.l.wrap.b32 %r4791, %r4712, %r4712, %r12038;
	// end inline asm
	// begin inline asm
	shf.l.wrap.b32 %r4795, %r4716, %r4716, %r12038;
	// end inline asm
	// begin inline asm
	shf.l.wrap.b32 %r4799, %r4720, %r4720, %r12038;
	// end inline asm
	// begin inline asm
	shf.l.wrap.b32 %r4803, %r4724, %r4724, %r12038;
	// end inline asm
	xor.b32  	%r12819, %r3911, %r3783;
	xor.b32  	%r12820, %r12819, %r4295;
	xor.b32  	%r4809, %r12820, %r4615;
	xor.b32  	%r12821, %r3915, %r3787;
	xor.b32  	%r12822, %r12821, %r4299;
	xor.b32  	%r4813, %r12822, %r4619;
	xor.b32  	%r12823, %r3919, %r3791;
	xor.b32  	%r12824, %r12823, %r4303;
	xor.b32  	%r4817, %r12824, %r4623;
	xor.b32  	%r12825, %r3923, %r3795;
	xor.b32  	%r12826, %r12825, %r4307;
	xor.b32  	%r4821, %r12826, %r4627;
	// begin inline asm
	shf.l.wrap.b32 %r4807, %r4809, %r4809, %r11990;
	// end inline asm
	// begin inline asm
	shf.l.wrap.b32 %r4811, %r4813, %r4813, %r11990;
	// end inline asm
	// begin inline asm
	shf.l.wrap.b32 %r4815, %r4817, %r4817, %r11990;
	// end inline asm
	// begin inline asm
	shf.l.wrap.b32 %r4819, %r4821, %r4821, %r11990;
	// end inline asm
	add.s32 	%r12827, %r4663, %r4807;
	add.s32 	%r12828, %r4667, %r4811;
	add.s32 	%r12829, %r4671, %r4815;
	add.s32 	%r12830, %r4675, %r4819;
	// begin inline asm
	lop3.b32 %r4823, %r4776, %r4791, %r4727, 0xE8;
	// end inline asm
	add.s32 	%r12831, %r12827, %r4823;
	// begin inline asm
	lop3.b32 %r4827, %r4780, %r4795, %r4731, 0xE8;
	// end inline asm
	add.s32 	%r12832, %r12828, %r4827;
	// begin inline asm
	lop3.b32 %r4831, %r4784, %r4799, %r4735, 0xE8;
	// end inline asm
	add.s32 	%r12833, %r12829, %r4831;
	// begin inline asm
	lop3.b32 %r4835, %r4788, %r4803, %r4739, 0xE8;
	// end inline asm
	add.s32 	%r12834, %r12830, %r4835;
	// begin inline asm
	shf.l.wrap.b32 %r4839, %r4840, %r4840, %r12022;
	// end inline asm
	add.s32 	%r12835, %r12831, %r4839;
	// begin inline asm
	shf.l.wrap.b32 %r4843, %r4844, %r4844, %r12022;
	// end inline asm
	add.s32 	%r12836, %r12832, %r4843;
	// begin inline asm
	shf.l.wrap.b32 %r4847, %r4848, %r4848, %r12022;
	// end inline asm
	add.s32 	%r12837, %r12833, %r4847;
	// begin inline asm
	shf.l.wrap.b32 %r4851, %r4852, %r4852, %r12022;
	// end inline asm
	add.s32 	%r12838, %r12834, %r4851;
	add.s32 	%r4904, %r12835, -1894007588;
	add.s32 	%r4908, %r12836, -1894007588;
	add.s32 	%r4912, %r12837, -1894007588;
	add.s32 	%r4916, %r12838, -1894007588;
	// begin inline asm
	shf.l.wrap.b32 %r4855, %r4776, %r4776, %r12038;
	// end inline asm
	// begin inline asm
	shf.l.wrap.b32 %r4859, %r4780, %r4780, %r12038;
	// end inline asm
	// begin inline asm
	shf.l.wrap.b32 %r4863, %r4784, %r4784, %r12038;
	// end inline asm
	// begin inline asm
	shf.l.wrap.b32 %r4867, %r4788, %r4788, %r12038;
	// end inline asm
	xor.b32  	%r12839, %r3975, %r3847;
	xor.b32  	%r12840, %r12839, %r4359;
	xor.b32  	%r4873, %r12840, %r4679;
	xor.b32  	%r12841, %r3979, %r3851;
	xor.b32  	%r12842, %r12841, %r4363;
	xor.b32  	%r4877, %r12842, %r4683;
	xor.b32  	%r12843, %r3983, %r3855;
	xor.b32  	%r12844, %r12843, %r4367;
	xor.b32  	%r4881, %r12844, %r4687;
	xor.b32  	%r12845, %r3987, %r3859;
	xor.b32  	%r12846, %r12845, %r4371;
	xor.b32  	%r4885, %r12846, %r4691;
	// begin inline asm
	shf.l.wrap.b32 %r4871, %r4873, %r4873, %r11990;
	// end inline asm
	// begin inline asm
	shf.l.wrap.b32 %r4875, %r4877, %r4877, %r11990;
	// end inline asm
	// begin inline asm
	shf.l.wrap.b32 %r4879, %r4881, %r4881, %r11990;
	// end inline asm
	// begin inline asm
	shf.l.wrap.b32 %r4883, %r4885, %r4885, %r11990;
	// end inline asm
	add.s32 	%r12847, %r4727, %r4871;
	add.s32 	%r12848, %r4731, %r4875;
	add.s32 	%r12849, %r4735, %r4879;
	add.s32 	%r12850, %r4739, %r4883;
	// begin inline asm
	lop3.b32 %r4887, %r4840, %r4855, %r4791, 0xE8;
	// end inline asm
	add.s32 	%r12851, %r12847, %r4887;
	// begin inline asm
	lop3.b32 %r4891, %r4844, %r4859, %r4795, 0xE8;
	// end inline asm
	add.s32 	%r12852, %r12848, %r4891;
	// begin inline asm
	lop3.b32 %r4895, %r4848, %r4863, %r4799, 0xE8;
	// end inline asm
	add.s32 	%r12853, %r12849, %r4895;
	// begin inline asm
	lop3.b32 %r4899, %r4852, %r4867, %r4803, 0xE8;
	// end inline asm
	add.s32 	%r12854, %r12850, %r4899;
	// begin inline asm
	shf.l.wrap.b32 %r4903, %r4904, %r4904, %r12022;
	// end inline asm
	add.s32 	%r12855, %r12851, %r4903;
	// begin inline asm
	shf.l.wrap.b32 %r4907, %r4908, %r4908, %r12022;
	// end inline asm
	add.s32 	%r12856, %r12852, %r4907;
	// begin inline asm
	shf.l.wrap.b32 %r4911, %r4912, %r4912, %r12022;
	// end inline asm
	add.s32 	%r12857, %r12853, %r4911;
	// begin inline asm
	shf.l.wrap.b32 %r4915, %r4916, %r4916, %r12022;
	// end inline asm
	add.s32 	%r12858, %r12854, %r4915;
	add.s32 	%r4968, %r12855, -1894007588;
	add.s32 	%r4972, %r12856, -1894007588;
	add.s32 	%r4976, %r12857, -1894007588;
	add.s32 	%r4980, %r12858, -1894007588;
	// begin inline asm
	shf.l.wrap.b32 %r4919, %r4840, %r4840, %r12038;
	// end inline asm
	// begin inline asm
	shf.l.wrap.b32 %r4923, %r4844, %r4844, %r12038;
	// end inline asm
	// begin inline asm
	shf.l.wrap.b32 %r4927, %r4848, %r4848, %r12038;
	// end inline asm
	// begin inline asm
	shf.l.wrap.b32 %r4931, %r4852, %r4852, %r12038;
	// end inline asm
	xor.b32  	%r12859, %r4039, %r3911;
	xor.b32  	%r12860, %r12859, %r4423;
	xor.b32  	%r4937, %r12860, %r4743;
	xor.b32  	%r12861, %r4043, %r3915;
	xor.b32  	%r12862, %r12861, %r4427;
	xor.b32  	%r4941, %r12862, %r4747;
	xor.b32  	%r12863, %r4047, %r3919;
	xor.b32  	%r12864, %r12863, %r4431;
	xor.b32  	%r4945, %r12864, %r4751;
	xor.b32  	%r12865, %r4051, %r3923;
	xor.b32  	%r12866, %r12865, %r4435;
	xor.b32  	%r4949, %r12866, %r4755;
	// begin inline asm
	shf.l.wrap.b32 %r4935, %r4937, %r4937, %r11990;
	// end inline asm
	// begin inline asm
	shf.l.wrap.b32 %r4939, %r4941, %r4941, %r11990;
	// end inline asm
	// begin inline asm
	shf.l.wrap.b32 %r4943, %r4945, %r4945, %r11990;
	// end inline asm
	// begin inline asm
	shf.l.wrap.b32 %r4947, %r4949, %r4949, %r11990;
	// end inline asm
	add.s32 	%r12867, %r4791, %r4935;
	add.s32 	%r12868, %r4795, %r4939;
	add.s32 	%r12869, %r4799, %r4943;
	add.s32 	%r12870, %r4803, %r4947;
	// begin inline asm
	lop3.b32 %r4951, %r4904, %r4919, %r4855, 0xE8;
	// end inline asm
	add.s32 	%r12871, %r12867, %r4951;
	// begin inline asm
	lop3.b32 %r4955, %r4908, %r4923, %r4859, 0xE8;
	// end inline asm
	add.s32 	%r12872, %r12868, %r4955;
	// begin inline asm
	lop3.b32 %r4959, %r4912, %r4927, %r4863, 0xE8;
	// end inline asm
	add.s32 	%r12873, %r12869, %r4959;
	// begin inline asm
	lop3.b32 %r4963, %r4916, %r4931, %r4867, 0xE8;
	// end inline asm
	add.s32 	%r12874, %r12870, %r4963;
	// begin inline asm
	shf.l.wrap.b32 %r4967, %r4968, %r4968, %r12022;
	// end inline asm
	add.s32 	%r12875, %r12871, %r4967;
	// begin inline asm
	shf.l.wrap.b32 %r4971, %r4972, %r4972, %r12022;
	// end inline asm
	add.s32 	%r12876, %r12872, %r4971;
	// begin inline asm
	shf.l.wrap.b32 %r4975, %r4976, %r4976, %r12022;
	// end inline asm
	add.s32 	%r12877, %r12873, %r4975;
	// begin inline asm
	shf.l.wrap.b32 %r4979, %r4980, %r4980, %r12022;
	// end inline asm
	add.s32 	%r12878, %r12874, %r4979;
	add.s32 	%r5032, %r12875, -1894007588;
	add.s32 	%r5036, %r12876, -1894007588;
	add.s32 	%r5040, %r12877, -1894007588;
	add.s32 	%r5044, %r12878, -1894007588;
	// begin inline asm
	shf.l.wrap.b32 %r4983, %r4904, %r4904, %r12038;
	// end inline asm
	// begin inline asm
	shf.l.wrap.b32 %r4987, %r4908, %r4908, %r12038;
	// end inline asm
	// begin inline asm
	shf.l.wrap.b32 %r4991, %r4912, %r4912, %r12038;
	// end inline asm
	// begin inline asm
	shf.l.wrap.b32 %r4995, %r4916, %r4916, %r12038;
	// end inline asm
	xor.b32  	%r12879, %r4103, %r3975;
	xor.b32  	%r12880, %r12879, %r4487;
	xor.b32  	%r5001, %r12880, %r4807;
	xor.b32  	%r12881, %r4107, %r3979;
	xor.b32  	%r12882, %r12881, %r4491;
	xor.b32  	%r5005, %r12882, %r4811;
	xor.b32  	%r12883, %r4111, %r3983;
	xor.b32  	%r12884, %r12883, %r4495;
	xor.b32  	%r5009, %r12884, %r4815;
	xor.b32  	%r12885, %r4115, %r3987;
	xor.b32  	%r12886, %r12885, %r4499;
	xor.b32  	%r5013, %r12886, %r4819;
	// begin inline asm
	shf.l.wrap.b32 %r4999, %r5001, %r5001, %r11990;
	// end inline asm
	// begin inline asm
	shf.l.wrap.b32 %r5003, %r5005, %r5005, %r11990;
	// end inline asm
	// begin inline asm
	shf.l.wrap.b32 %r5007, %r5009, %r5009, %r11990;
	// end inline asm
	// begin inline asm
	shf.l.wrap.b32 %r5011, %r5013, %r5013, %r11990;
	// end inline asm
	add.s32 	%r12887, %r4855, %r4999;
	add.s32 	%r12888, %r4859, %r5003;
	add.s32 	%r12889, %r4863, %r5007;
	add.s32 	%r12890, %r4867, %r5011;
	// begin inline asm
	lop3.b32 %r5015, %r4968, %r4983, %r4919, 0xE8;
	// end inline asm
	add.s32 	%r12891, %r12887, %r5015;
	// begin inline asm
	lop3.b32 %r5019, %r4972, %r4987, %r4923, 0xE8;
	// end inline asm
	add.s32 	%r12892, %r12888, %r5019;
	// begin inline asm
	lop3.b32 %r5023, %r4976, %r4991, %r4927, 0xE8;
	// end inline asm
	add.s32 	%r12893, %r12889, %r5023;
	// begin inline asm
	lop3.b32 %r5027, %r4980, %r4995, %r4931, 0xE8;
	// end inline asm
	add.s32 	%r12894, %r12890, %r5027;
	// begin inline asm
	shf.l.wrap.b32 %r5031, %r5032, %r5032, %r12022;
	// end inline asm
	add.s32 	%r12895, %r12891, %r5031;
	// begin inline asm
	shf.l.wrap.b32 %r5035, %r5036, %r5036, %r12022;
	// end inline asm
	add.s32 	%r12896, %r12892, %r5035;
	// begin inline asm
	shf.l.wrap.b32 %r5039, %r5040, %r5040, %r12022;
	// end inline asm
	add.s32 	%r12897, %r12893, %r5039;
	// begin inline asm
	shf.l.wrap.b32 %r5043, %r5044, %r5044, %r12022;
	// end inline asm
	add.s32 	%r12898, %r12894, %r5043;
	add.s32 	%r5096, %r12895, -1894007588;
	add.s32 	%r5100, %r12896, -1894007588;
	add.s32 	%r5104, %r12897, -1894007588;
	add.s32 	%r5108, %r12898, -1894007588;
	// begin inline asm
	shf.l.wrap.b32 %r5047, %r4968, %r4968, %r12038;
	// end inline asm
	// begin inline asm
	shf.l.wrap.b32 %r5051, %r4972, %r4972, %r12038;
	// end inline asm
	// begin inline asm
	shf.l.wrap.b32 %r5055, %r4976, %r4976, %r12038;
	// end inline asm
	// begin inline asm
	shf.l.wrap.b32 %r5059, %r4980, %r4980, %r12038;
	// end inline asm
	xor.b32  	%r12899, %r4167, %r4039;
	xor.b32  	%r12900, %r12899, %r4551;
	xor.b32  	%r5065, %r12900, %r4871;
	xor.b32  	%r12901, %r4171, %r4043;
	xor.b32  	%r12902, %r12901, %r4555;
	xor.b32  	%r5069, %r12902, %r4875;
	xor.b32  	%r12903, %r4175, %r4047;
	xor.b32  	%r12904, %r12903, %r4559;
	xor.b32  	%r5073, %r12904, %r4879;
	xor.b32  	%r12905, %r4179, %r4051;
	xor.b32  	%r12906, %r12905, %r4563;
	xor.b32  	%r5077, %r12906, %r4883;
	// begin inline asm
	shf.l.wrap.b32 %r5063, %r5065, %r5065, %r11990;
	// end inline asm
	// begin inline asm
	shf.l.wrap.b32 %r5067, %r5069, %r5069, %r11990;
	// end inline asm
	// begin inline asm
	shf.l.wrap.b32 %r5071, %r5073, %r5073, %r11990;
	// end inline asm
	// begin inline asm
	shf.l.wrap.b32 %r5075, %r5077, %r5077, %r11990;
	// end inline asm
	add.s32 	%r12907, %r4919, %r5063;
	add.s32 	%r12908, %r4923, %r5067;
	add.s32 	%r12909, %r4927, %r5071;
	add.s32 	%r12910, %r4931, %r5075;
	// begin inline asm
	lop3.b32 %r5079, %r5032, %r5047, %r4983, 0xE8;
	// end inline asm
	add.s32 	%r12911, %r12907, %r5079;
	// begin inline asm
	lop3.b32 %r5083, %r5036, %r5051, %r4987, 0xE8;
	// end inline asm
	add.s32 	%r12912, %r12908, %r5083;
	// begin inline asm
	lop3.b32 %r5087, %r5040, %r5055, %r4991, 0xE8;
	// end inline asm
	add.s32 	%r12913, %r12909, %r5087;
	// begin inline asm
	lop3.b32 %r5091, %r5044, %r5059, %r4995, 0xE8;
	// end inline asm
	add.s32 	%r12914, %r12910, %r5091;
	// begin inline asm
	shf.l.wrap.b32 %r5095, %r5096, %r5096, %r12022;
	// end inline asm
	add.s32 	%r12915, %r12911, %r5095;
	// begin inline asm
	shf.l.wrap.b32 %r5099, %r5100, %r5100, %r12022;
	// end inline asm
	add.s32 	%r12916, %r12912, %r5099;
	// begin inline asm
	shf.l.wrap.b32 %r5103, %r5104, %r5104, %r12022;
	// end inline asm
	add.s32 	%r12917, %r12913, %r5103;
	// begin inline asm
	shf.l.wrap.b32 %r5107, %r5108, %r5108, %r12022;
	// end inline asm
	add.s32 	%r12918, %r12914, %r5107;
	add.s32 	%r5160, %r12915, -1894007588;
	add.s32 	%r5164, %r12916, -1894007588;
	add.s32 	%r5168, %r12917, -1894007588;
	add.s32 	%r5172, %r12918, -1894007588;
	// begin inline asm
	shf.l.wrap.b32 %r5111, %r5032, %r5032, %r12038;
	// end inline asm
	// begin inline asm
	shf.l.wrap.b32 %r5115, %r5036, %r5036, %r12038;
	// end inline asm
	// begin inline asm
	shf.l.wrap.b32 %r5119, %r5040, %r5040, %r12038;
	// end inline asm
	// begin inline asm
	shf.l.wrap.b32 %r5123, %r5044, %r5044, %r12038;
	// end inline asm
	xor.b32  	%r12919, %r4231, %r4103;
	xor.b32  	%r12920, %r12919, %r4615;
	xor.b32  	%r5129, %r12920, %r4935;
	xor.b32  	%r12921, %r4235, %r4107;
	xor.b32  	%r12922, %r12921, %r4619;
	xor.b32  	%r5133, %r12922, %r4939;
	xor.b32  	%r12923, %r4239, %r4111;
	xor.b32  	%r12924, %r12923, %r4623;
	xor.b32  	%r5137, %r12924, %r4943;
	xor.b32  	%r12925, %r4243, %r4115;
	xor.b32  	%r12926, %r12925, %r4627;
	xor.b32  	%r5141, %r12926, %r4947;
	// begin inline asm
	shf.l.wrap.b32 %r5127, %r5129, %r5129, %r11990;
	// end inline asm
	// begin inline asm
	shf.l.wrap.b32 %r5131, %r5133, %r5133, %r11990;
	// end inline asm
	// begin inline asm
	shf.l.wrap.b32 %r5135, %r5137, %r5137, %r11990;
	// end inline asm
	// begin inline asm
	shf.l.wrap.b32 %r5139, %r5141, %r5141, %r11990;
	// end inline asm
	add.s32 	%r12927, %r4983, %r5127;
	add.s32 	%r12928, %r4987, %r5131;
	add.s32 	%r12929, %r4991, %r5135;
	add.s32 	%r12930, %r4995, %r5139;
	// begin inline asm
	lop3.b32 %r5143, %r5096, %r5111, %r5047, 0xE8;
	// end inline asm
	add.s32 	%r12931, %r12927, %r5143;
	// begin inline asm
	lop3.b32 %r5147, %r5100, %r5115, %r5051, 0xE8;
	// end inline asm
	add.s32 	%r12932, %r12928, %r5147;
	// begin inline asm
	lop3.b32 %r5151, %r5104, %r5119, %r5055, 0xE8;
	// end inline asm
	add.s32 	%r12933, %r12929, %r5151;
	// begin inline asm
	lop3.b32 %r5155, %r5108, %r5123, %r5059, 0xE8;
	// end inline asm
	add.s32 	%r12934, %r12930, %r5155;
	// begin inline asm
	shf.l.wrap.b32 %r5159, %r5160, %r5160, %r12022;
	// end inline asm
	add.s32 	%r12935, %r12931, %r5159;
	// begin inline asm
	shf.l.wrap.b32 %r5163, %r5164, %r5164, %r12022;
	// end inline asm
	add.s32 	%r12936, %r12932, %r5163;
	// begin inline asm
	shf.l.wrap.b32 %r5167, %r5168, %r5168, %r12022;
	// end inline asm
	add.s32 	%r12937, %r12933, %r5167;
	// begin inline asm
	shf.l.wrap.b32 %r5171, %r5172, %r5172, %r12022;
	// end inline asm
	add.s32 	%r12938, %r12934, %r5171;
	add.s32 	%r5224, %r12935, -1894007588;
	add.s32 	%r5228, %r12936, -1894007588;
	add.s32 	%r5232, %r12937, -1894007588;
	add.s32 	%r5236, %r12938, -1894007588;
	// begin inline asm
	shf.l.wrap.b32 %r5175, %r5096, %r5096, %r12038;
	// end inline asm
	// begin inline asm
	shf.l.wrap.b32 %r5179, %r5100, %r5100, %r12038;
	// end inline asm
	// begin inline asm
	shf.l.wrap.b32 %r5183, %r5104, %r5104, %r12038;
	// end inline asm
	// begin inline asm
	shf.l.wrap.b32 %r5187, %r5108, %r5108, %r12038;
	// end inline asm
	xor.b32  	%r12939, %r4295, %r4167;
	xor.b32  	%r12940, %r12939, %r4679;
	xor.b32  	%r5193, %r12940, %r4999;
	xor.b32  	%r12941, %r4299, %r4171;
	xor.b32  	%r12942, %r12941, %r4683;
	xor.b32  	%r5197, %r12942, %r5003;
	xor.b32  	%r12943, %r4303, %r4175;
	xor.b32  	%r12944, %r12943, %r4687;
	xor.b32  	%r5201, %r12944, %r5007;
	xor.b32  	%r12945, %r4307, %r4179;
	xor.b32  	%r12946, %r12945, %r4691;
	xor.b32  	%r5205, %r12946, %r5011;
	// begin inline asm
	shf.l.wrap.b32 %r5191, %r5193, %r5193, %r11990;
	// end inline asm
	// begin inline asm
	shf.l.wrap.b32 %r5195, %r5197, %r5197, %r11990;
	// end inline asm
	// begin inline asm
	shf.l.wrap.b32 %r5199, %r5201, %r5201, %r11990;
	// end inline asm
	// begin inline asm
	shf.l.wrap.b32 %r5203, %r5205, %r5205, %r11990;
	// end inline asm
	add.s32 	%r12947, %r5047, %r5191;
	add.s32 	%r12948, %r5051, %r5195;
	add.s32 	%r12949, %r5055, %r5199;
	add.s32 	%r12950, %r5059, %r5203;
	// begin inline asm
	lop3.b32 %r5207, %r5160, %r5175, %r5111, 0xE8;
	// end inline asm
	add.s32 	%r12951, %r12947, %r5207;
	// begin inline asm
	lop3.b32 %r5211, %r5164, %r5179, %r5115, 0xE8;
	// end inline asm
	add.s32 	%r12952, %r12948, %r5211;
	// begin inline asm
	lop3.b32 %r5215, %r5168, %r5183, %r5119, 0xE8;
	// end inline asm
	add.s32 	%r12953, %r12949, %r5215;
	// begin inline asm
	lop3.b32 %r5219, %r5172, %r5187, %r5123, 0xE8;
	// end inline asm
	add.s32 	%r12954, %r12950, %r5219;
	// begin inline asm
	shf.l.wrap.b32 %r5223, %r5224, %r5224, %r12022;
	// end inline asm
	add.s32 	%r12955, %r12951, %r5223;
	// begin inline asm
	shf.l.wrap.b32 %r5227, %r5228, %r5228, %r12022;
	// end inline asm
	add.s32 	%r12956, %r12952, %r5227;
	// begin inline asm
	shf.l.wrap.b32 %r5231, %r5232, %r5232, %r12022;
	// end inline asm
	add.s32 	%r12957, %r12953, %r5231;
	// begin inline asm
	shf.l.wrap.b32 %r5235, %r5236, %r5236, %r12022;
	// end inline asm
	add.s32 	%r12958, %r12954, %r5235;
	add.s32 	%r5288, %r12955, -1894007588;
	add.s32 	%r5292, %r12956, -1894007588;
	add.s32 	%r5296, %r12957, -1894007588;
	add.s32 	%r5300, %r12958, -1894007588;
	// begin inline asm
	shf.l.wrap.b32 %r5239, %r5160, %r5160, %r12038;
	// end inline asm
	// begin inline asm
	shf.l.wrap.b32 %r5243, %r5164, %r5164, %r12038;
	// end inline asm
	// begin inline asm
	shf.l.wrap.b32 %r5247, %r5168, %r5168, %r12038;
	// end inline asm
	// begin inline asm
	shf.l.wrap.b32 %r5251, %r5172, %r5172, %r12038;
	// end inline asm
	xor.b32  	%r12959, %r4359, %r4231;
	xor.b32  	%r12960, %r12959, %r4743;
	xor.b32  	%r5257, %r12960, %r5063;
	xor.b32  	%r12961, %r4363, %r4235;
	xor.b32  	%r12962, %r12961, %r4747;
	xor.b32  	%r5261, %r12962, %r5067;
	xor.b32  	%r12963, %r4367, %r4239;
	xor.b32  	%r12964, %r12963, %r4751;
	xor.b32  	%r5265, %r12964, %r5071;
	xor.b32  	%r12965, %r4371, %r4243;
	xor.b32  	%r12966, %r12965, %r4755;
	xor.b32  	%r5269, %r12966, %r5075;
	// begin inline asm
	shf.l.wrap.b32 %r5255, %r5257, %r5257, %r11990;
	// end inline asm
	// begin inline asm
	shf.l.wrap.b32 %r5259, %r5261, %r5261, %r11990;
	// end inline asm
	// begin inline asm
	shf.l.wrap.b32 %r5263, %r5265, %r5265, %r11990;
	// end inline asm
	// begin inline asm
	shf.l.wrap.b32 %r5267, %r5269, %r5269, %r11990;
	// end inline asm
	add.s32 	%r12967, %r5111, %r5255;
	add.s32 	%r12968, %r5115, %r5259;
	add.s32 	%r12969, %r5119, %r5263;
	add.s32 	%r12970, %r5123, %r5267;
	// begin inline asm
	lop3.b32 %r5271, %r5224, %r5239, %r5175, 0xE8;
	// end inline asm
	add.s32 	%r12971, %r12967, %r5271;
	// begin inline asm
	lop3.b32 %r5275, %r5228, %r5243, %r5179, 0xE8;
	// end inline asm
	add.s32 	%r12972, %r12968, %r5275;
	// begin inline asm
	lop3.b32 %r5279, %r5232, %r5247, %r5183, 0xE8;
	// end inline asm
	add.s32 	%r12973, %r12969, %r5279;
	// begin inline asm
	lop3.b32 %r5283, %r5236, %r5251, %r5187, 0xE8;
	// end inline asm
	add.s32 	%r12974, %r12970, %r5283;
	// begin inline asm
	shf.l.wrap.b32 %r5287, %r5288, %r5288, %r12022;
	// end inline asm
	add.s32 	%r12975, %r12971, %r5287;
	// begin inline asm
	shf.l.wrap.b32 %r5291, %r5292, %r5292, %r12022;
	// end inline asm
	add.s32 	%r12976, %r12972, %r5291;
	// begin inline asm
	shf.l.wrap.b32 %r5295, %r5296, %r5296, %r12022;
	// end inline asm
	add.s32 	%r12977, %r12973, %r5295;
	// begin inline asm
	shf.l.wrap.b32 %r5299, %r5300, %r5300, %r12022;
	// end inline asm
	add.s32 	%r12978, %r12974, %r5299;
	add.s32 	%r5352, %r12975, -1894007588;
	add.s32 	%r5356, %r12976, -1894007588;
	add.s32 	%r5360, %r12977, -1894007588;
	add.s32 	%r5364, %r12978, -1894007588;
	// begin inline asm
	shf.l.wrap.b32 %r5303, %r5224, %r5224, %r12038;
	// end inline asm
	// begin inline asm
	shf.l.wrap.b32 %r5307, %r5228, %r5228, %r12038;
	// end inline asm
	// begin inline asm
	shf.l.wrap.b32 %r5311, %r5232, %r5232, %r12038;
	// end inline asm
	// begin inline asm
	shf.l.wrap.b32 %r5315, %r5236, %r5236, %r12038;
	// end inline asm
	xor.b32  	%r12979, %r4423, %r4295;
	xor.b32  	%r12980, %r12979, %r4807;
	xor.b32  	%r5321, %r12980, %r5127;
	xor.b32  	%r12981, %r4427, %r4299;
	xor.b32  	%r12982, %r12981, %r4811;
	xor.b32  	%r5325, %r12982, %r5131;
	xor.b32  	%r12983, %r4431, %r4303;
	xor.b32  	%r12984, %r12983, %r4815;
	xor.b32  	%r5329, %r12984, %r5135;
	xor.b32  	%r12985, %r4435, %r4307;
	xor.b32  	%r12986, %r12985, %r4819;
	xor.b32  	%r5333, %r12986, %r5139;
	// begin inline asm
	shf.l.wrap.b32 %r5319, %r5321, %r5321, %r11990;
	// end inline asm
	// begin inline asm
	shf.l.wrap.b32 %r5323, %r5325, %r5325, %r11990;
	// end inline asm
	// begin inline asm
	shf.l.wrap.b32 %r5327, %r5329, %r5329, %r11990;
	// end inline asm
	// begin inline asm
	shf.l.wrap.b32 %r5331, %r5333, %r5333, %r11990;
	// end inline asm
	add.s32 	%r12987, %r5175, %r5319;
	add.s32 	%r12988, %r5179, %r5323;
	add.s32 	%r12989, %r5183, %r5327;
	add.s32 	%r12990, %r5187, %r5331;
	// begin inline asm
	lop3.b32 %r5335, %r5288, %r5303, %r5239, 0xE8;
	// end inline asm
	add.s32 	%r12991, %r12987, %r5335;
	// begin inline asm
	lop3.b32 %r5339, %r5292, %r5307, %r5243, 0xE8;
	// end inline asm
	add.s32 	%r12992, %r12988, %r5339;
	// begin inline asm
	lop3.b32 %r5343, %r5296, %r5311, %r5247, 0xE8;
	// end inline asm
	add.s32 	%r12993, %r12989, %r5343;
	// begin inline asm
	lop3.b32 %r5347, %r5300, %r5315, %r5251, 0xE8;
	// end inline asm
	add.s32 	%r12994, %r12990, %r5347;
	// begin inline asm
	shf.l.wrap.b32 %r5351, %r5352, %r5352, %r12022;
	// end inline asm
	add.s32 	%r12995, %r12991, %r5351;
	// begin inline asm
	shf.l.wrap.b32 %r5355, %r5356, %r5356, %r12022;
	// end inline asm
	add.s32 	%r12996, %r12992, %r5355;
	// begin inline asm
	shf.l.wrap.b32 %r5359, %r5360, %r5360, %r12022;
	// end inline asm
	add.s32 	%r12997, %r12993, %r5359;
	// begin inline asm
	shf.l.wrap.b32 %r5363, %r5364, %r5364, %r12022;
	// end inline asm
	add.s32 	%r12998, %r12994, %r5363;
	add.s32 	%r5416, %r12995, -1894007588;
	add.s32 	%r5420, %r12996, -1894007588;
	add.s32 	%r5424, %r12997, -1894007588;
	add.s32 	%r5428, %r12998, -1894007588;
	// begin inline asm
	shf.l.wrap.b32 %r5367, %r5288, %r5288, %r12038;
	// end inline asm
	// begin inline asm
	shf.l.wrap.b32 %r5371, %r5292, %r5292, %r12038;
	// end inline asm
	// begin inline asm
	shf.l.wrap.b32 %r5375, %r5296, %r5296, %r12038;
	// end inline asm
	// begin inline asm
	shf.l.wrap.b32 %r5379, %r5300, %r5300, %r12038;
	// end inline asm
	xor.b32  	%r12999, %r4487, %r4359;
	xor.b32  	%r13000, %r12999, %r4871;
	xor.b32  	%r5385, %r13000, %r5191;
	xor.b32  	%r13001, %r4491, %r4363;
	xor.b32  	%r13002, %r13001, %r4875;
	xor.b32  	%r5389, %r13002, %r5195;
	xor.b32  	%r13003, %r4495, %r4367;
	xor.b32  	%r13004, %r13003, %r4879;
	xor.b32  	%r5393, %r13004, %r5199;
	xor.b32  	%r13005, %r4499, %r4371;
	xor.b32  	%r13006, %r13005, %r4883;
	xor.b32  	%r5397, %r13006, %r5203;
	// begin inline asm
	shf.l.wrap.b32 %r5383, %r5385, %r5385, %r11990;
	// end inline asm
	// begin inline asm
	shf.l.wrap.b32 %r5387, %r5389, %r5389, %r11990;
	// end inline asm
	// begin inline asm
	shf.l.wrap.b32 %r5391, %r5393, %r5393, %r11990;
	// end inline asm
	// begin inline asm
	shf.l.wrap.b32 %r5395, %r5397, %r5397, %r11990;
	// end inline asm
	add.s32 	%r13007, %r5239, %r5383;
	add.s32 	%r13008, %r5243, %r5387;
	add.s32 	%r13009, %r5247, %r5391;
	add.s32 	%r13010, %r5251, %r5395;
	// begin inline asm
	lop3.b32 %r5399, %r5352, %r5367, %r5303, 0xE8;
	// end inline asm
	add.s32 	%r13011, %r13007, %r5399;
	// begin inline asm
	lop3.b32 %r5403, %r5356, %r5371, %r5307, 0xE8;
	// end inline asm
	add.s32 	%r13012, %r13008, %r5403;
	// begin inline asm
	lop3.b32 %r5407, %r5360, %r5375, %r5311, 0xE8;
	// end inline asm
	add.s32 	%r13013, %r13009, %r5407;
	// begin inline asm
	lop3.b32 %r5411, %r5364, %r5379, %r5315, 0xE8;
	// end inline asm
	add.s32 	%r13014, %r13010, %r5411;
	// begin inline asm
	shf.l.wrap.b32 %r5415, %r5416, %r5416, %r12022;
	// end inline asm
	add.s32 	%r13015, %r13011, %r5415;
	// begin inline asm
	shf.l.wrap.b32 %r5419, %r5420, %r5420, %r12022;
	// end inline asm
	add.s32 	%r13016, %r13012, %r5419;
	// begin inline asm
	shf.l.wrap.b32 %r5423, %r5424, %r5424, %r12022;
	// end inline asm
	add.s32 	%r13017, %r13013, %r5423;
	// begin inline asm
	shf.l.wrap.b32 %r5427, %r5428, %r5428, %r12022;
	// end inline asm
	add.s32 	%r13018, %r13014, %r5427;
	add.s32 	%r5480, %r13015, -1894007588;
	add.s32 	%r5484, %r13016, -1894007588;
	add.s32 	%r5488, %r13017, -1894007588;
	add.s32 	%r5492, %r13018, -1894007588;
	// begin inline asm
	shf.l.wrap.b32 %r5431, %r5352, %r5352, %r12038;
	// end inline asm
	// begin inline asm
	shf.l.wrap.b32 %r5435, %r5356, %r5356, %r12038;
	// end inline asm
	// begin inline asm
	shf.l.wrap.b32 %r5439, %r5360, %r5360, %r12038;
	// end inline asm
	// begin inline asm
	shf.l.wrap.b32 %r5443, %r5364, %r5364, %r12038;
	// end inline asm
	xor.b32  	%r13019, %r4551, %r4423;
	xor.b32  	%r13020, %r13019, %r4935;
	xor.b32  	%r5449, %r13020, %r5255;
	xor.b32  	%r13021, %r4555, %r4427;
	xor.b32  	%r13022, %r13021, %r4939;
	xor.b32  	%r5453, %r13022, %r5259;
	xor.b32  	%r13023, %r4559, %r4431;
	xor.b32  	%r13024, %r13023, %r4943;
	xor.b32  	%r5457, %r13024, %r5263;
	xor.b32  	%r13025, %r4563, %r4435;
	xor.b32  	%r13026, %r13025, %r4947;
	xor.b32  	%r5461, %r13026, %r5267;
	// begin inline asm
	shf.l.wrap.b32 %r5447, %r5449, %r5449, %r11990;
	// end inline asm
	// begin inline asm
	shf.l.wrap.b32 %r5451, %r5453, %r5453, %r11990;
	// end inline asm
	// begin inline asm
	shf.l.wrap.b32 %r5455, %r5457, %r5457, %r11990;
	// end inline asm
	// begin inline asm
	shf.l.wrap.b32 %r5459, %r5461, %r5461, %r11990;
	// end inline asm
	add.s32 	%r13027, %r5303, %r5447;
	add.s32 	%r13028, %r5307, %r5451;
	add.s32 	%r13029, %r5311, %r5455;
	add.s32 	%r13030, %r5315, %r5459;
	// begin inline asm
	lop3.b32 %r5463, %r5416, %r5431, %r5367, 0xE8;
	// end inline asm
	add.s32 	%r13031, %r13027, %r5463;
	// begin inline asm
	lop3.b32 %r5467, %r5420, %r5435, %r5371, 0xE8;
	// end inline asm
	add.s32 	%r13032, %r13028, %r5467;
	// begin inline asm
	lop3.b32 %r5471, %r5424, %r5439, %r5375, 0xE8;
	// end inline asm
	add.s32 	%r13033, %r13029, %r5471;
	// begin inline asm
	lop3.b32 %r5475, %r5428, %r5443, %r5379, 0xE8;
	// end inline asm
	add.s32 	%r13034, %r13030, %r5475;
	// begin inline asm
	shf.l.wrap.b32 %r5479, %r5480, %r5480, %r12022;
	// end inline asm
	add.s32 	%r13035, %r13031, %r5479;
	// begin inline asm
	shf.l.wrap.b32 %r5483, %r5484, %r5484, %r12022;
	// end inline asm
	add.s32 	%r13036, %r13032, %r5483;
	// begin inline asm
	shf.l.wrap.b32 %r5487, %r5488, %r5488, %r12022;
	// end inline asm
	add.s32 	%r13037, %r13033, %r5487;
	// begin inline asm
	shf.l.wrap.b32 %r5491, %r5492, %r5492, %r12022;
	// end inline asm
	add.s32 	%r13038, %r13034, %r5491;
	add.s32 	%r5544, %r13035, -1894007588;
	add.s32 	%r5548, %r13036, -1894007588;
	add.s32 	%r5552, %r13037, -1894007588;
	add.s32 	%r5556, %r13038, -1894007588;
	// begin inline asm
	shf.l.wrap.b32 %r5495, %r5416, %r5416, %r12038;
	// end inline asm
	// begin inline asm
	shf.l.wrap.b32 %r5499, %r5420, %r5420, %r12038;
	// end inline asm
	// begin inline asm
	shf.l.wrap.b32 %r5503, %r5424, %r5424, %r12038;
	// end inline asm
	// begin inline asm
	shf.l.wrap.b32 %r5507, %r5428, %r5428, %r12038;
	// end inline asm
	xor.b32  	%r13039, %r4615, %r4487;
	xor.b32  	%r13040, %r13039, %r4999;
	xor.b32  	%r5513, %r13040, %r5319;
	xor.b32  	%r13041, %r4619, %r4491;
	xor.b32  	%r13042, %r13041, %r5003;
	xor.b32  	%r5517, %r13042, %r5323;
	xor.b32  	%r13043, %r4623, %r4495;
	xor.b32  	%r13044, %r13043, %r5007;
	xor.b32  	%r5521, %r13044, %r5327;
	xor.b32  	%r13045, %r4627, %r4499;
	xor.b32  	%r13046, %r13045, %r5011;
	xor.b32  	%r5525, %r13046, %r5331;
	// begin inline asm
	shf.l.wrap.b32 %r5511, %r5513, %r5513, %r11990;
	// end inline asm
	// begin inline asm
	shf.l.wrap.b32 %r5515, %r5517, %r5517, %r11990;
	// end inline asm
	// begin inline asm
	shf.l.wrap.b32 %r5519, %r5521, %r5521, %r11990;
	// end inline asm
	// begin inline asm
	shf.l.wrap.b32 %r5523, %r5525, %r5525, %r11990;
	// end inline asm
	add.s32 	%r13047, %r5367, %r5511;
	add.s32 	%r13048, %r5371, %r5515;
	add.s32 	%r13049, %r5375, %r5519;
	add.s32 	%r13050, %r5379, %r5523;
	// begin inline asm
	lop3.b32 %r5527, %r5480, %r5495, %r5431, 0xE8;
	// end inline asm
	add.s32 	%r13051, %r13047, %r5527;
	// begin inline asm
	lop3.b32 %r5531, %r5484, %r5499, %r5435, 0xE8;
	// end inline asm
	add.s32 	%r13052, %r13048, %r5531;
	// begin inline asm
	lop3.b32 %r5535, %r5488, %r5503, %r5439, 0xE8;
	// end inline asm
	add.s32 	%r13053, %r13049, %r5535;
	// begin inline asm
	lop3.b32 %r5539, %r5492, %r5507, %r5443, 0xE8;
	// end inline asm
	add.s32 	%r13054, %r13050, %r5539;
	// begin inline asm
	shf.l.wrap.b32 %r5543, %r5544, %r5544, %r12022;
	// end inline asm
	add.s32 	%r13055, %r13051, %r5543;
	// begin inline asm
	shf.l.wrap.b32 %r5547, %r5548, %r5548, %r12022;
	// end inline asm
	add.s32 	%r13056, %r13052, %r5547;
	// begin inline asm
	shf.l.wrap.b32 %r5551, %r5552, %r5552, %r12022;
	// end inline asm
	add.s32 	%r13057, %r13053, %r5551;
	// begin inline asm
	shf.l.wrap.b32 %r5555, %r5556, %r5556, %r12022;
	// end inline asm
	add.s32 	%r13058, %r13054, %r5555;
	add.s32 	%r5608, %r13055, -1894007588;
	add.s32 	%r5612, %r13056, -1894007588;
	add.s32 	%r5616, %r13057, -1894007588;
	add.s32 	%r5620, %r13058, -1894007588;
	// begin inline asm
	shf.l.wrap.b32 %r5559, %r5480, %r5480, %r12038;
	// end inline asm
	// begin inline asm
	shf.l.wrap.b32 %r5563, %r5484, %r5484, %r12038;
	// end inline asm
	// begin inline asm
	shf.l.wrap.b32 %r5567, %r5488, %r5488, %r12038;
	// end inline asm
	// begin inline asm
	shf.l.wrap.b32 %r5571, %r5492, %r5492, %r12038;
	// end inline asm
	xor.b32  	%r13059, %r4679, %r4551;
	xor.b32  	%r13060, %r13059, %r5063;
	xor.b32  	%r5577, %r13060, %r5383;
	xor.b32  	%r13061, %r4683, %r4555;
	xor.b32  	%r13062, %r13061, %r5067;
	xor.b32  	%r5581, %r13062, %r5387;
	xor.b32  	%r13063, %r4687, %r4559;
	xor.b32  	%r13064, %r13063, %r5071;
	xor.b32  	%r5585, %r13064, %r5391;
	xor.b32  	%r13065, %r4691, %r4563;
	xor.b32  	%r13066, %r13065, %r5075;
	xor.b32  	%r5589, %r13066, %r5395;
	// begin inline asm
	shf.l.wrap.b32 %r5575, %r5577, %r5577, %r11990;
	// end inline asm
	// begin inline asm
	shf.l.wrap.b32 %r5579, %r5581, %r5581, %r11990;
	// end inline asm
	// begin inline asm
	shf.l.wrap.b32 %r5583, %r5585, %r5585, %r11990;
	// end inline asm
	// begin inline asm
	shf.l.wrap.b32 %r5587, %r5589, %r5589, %r11990;
	// end inline asm
	add.s32 	%r13067, %r5431, %r5575;
	add.s32 	%r13068, %r5435, %r5579;
	add.s32 	%r13069, %r5439, %r5583;
	add.s32 	%r13070, %r5443, %r5587;
	// begin inline asm
	lop3.b32 %r5591, %r5544, %r5559, %r5495, 0xE8;
	// end inline asm
	add.s32 	%r13071, %r13067, %r5591;
	// begin inline asm
	lop3.b32 %r5595, %r5548, %r5563, %r5499, 0xE8;
	// end inline asm
	add.s32 	%r13072, %r13068, %r5595;
	// begin inline asm
	lop3.b32 %r5599, %r5552, %r5567, %r5503, 0xE8;
	// end inline asm
	add.s32 	%r13073, %r13069, %r5599;
	// begin inline asm
	lop3.b32 %r5603, %r5556, %r5571, %r5507, 0xE8;
	// end inline asm
	add.s32 	%r13074, %r13070, %r5603;
	// begin inline asm
	shf.l.wrap.b32 %r5607, %r5608, %r5608, %r12022;
	// end inline asm
	add.s32 	%r13075, %r13071, %r5607;
	// begin inline asm
	shf.l.wrap.b32 %r5611, %r5612, %r5612, %r12022;
	// end inline asm
	add.s32 	%r13076, %r13072, %r5611;
	// begin inline asm
	shf.l.wrap.b32 %r5615, %r5616, %r5616, %r12022;
	// end inline asm
	add.s32 	%r13077, %r13073, %r5615;
	// begin inline asm
	shf.l.wrap.b32 %r5619, %r5620, %r5620, %r12022;
	// end inline asm
	add.s32 	%r13078, %r13074, %r5619;
	add.s32 	%r5672, %r13075, -1894007588;
	add.s32 	%r5676, %r13076, -1894007588;
	add.s32 	%r5680, %r13077, -1894007588;
	add.s32 	%r5684, %r13078, -1894007588;
	// begin inline asm
	shf.l.wrap.b32 %r5623, %r5544, %r5544, %r12038;
	// end inline asm
	// begin inline asm
	shf.l.wrap.b32 %r5627, %r5548, %r5548, %r12038;
	// end inline asm
	// begin inline asm
	shf.l.wrap.b32 %r5631, %r5552, %r5552, %r12038;
	// end inline asm
	// begin inline asm
	shf.l.wrap.b32 %r5635, %r5556, %r5556, %r12038;
	// end inline asm
	xor.b32  	%r13079, %r4743, %r4615;
	xor.b32  	%r13080, %r13079, %r5127;
	xor.b32  	%r5641, %r13080, %r5447;
	xor.b32  	%r13081, %r4747, %r4619;
	xor.b32  	%r13082, %r13081, %r5131;
	xor.b32  	%r5645, %r13082, %r5451;
	xor.b32  	%r13083, %r4751, %r4623;
	xor.b32  	%r13084, %r13083, %r5135;
	xor.b32  	%r5649, %r13084, %r5455;
	xor.b32  	%r13085, %r4755, %r4627;
	xor.b32  	%r13086, %r13085, %r5139;
	xor.b32  	%r5653, %r13086, %r5459;
	// begin inline asm
	shf.l.wrap.b32 %r5639, %r5641, %r5641, %r11990;
	// end inline asm
	// begin inline asm
	shf.l.wrap.b32 %r5643, %r5645, %r5645, %r11990;
	// end inline asm
	// begin inline asm
	shf.l.wrap.b32 %r5647, %r5649, %r5649, %r11990;
	// end inline asm
	// begin inline asm
	shf.l.wrap.b32 %r5651, %r5653, %r5653, %r11990;
	// end inline asm
	add.s32 	%r13087, %r5495, %r5639;
	add.s32 	%r13088, %r5499, %r5643;
	add.s32 	%r13089, %r5503, %r5647;
	add.s32 	%r13090, %r5507, %r5651;
	// begin inline asm
	lop3.b32 %r5655, %r5608, %r5623, %r5559, 0xE8;
	// end inline asm
	add.s32 	%r13091, %r13087, %r5655;
	// begin inline asm
	lop3.b32 %r5659, %r5612, %r5627, %r5563, 0xE8;
	// end inline asm
	add.s32 	%r13092, %r13088, %r5659;
	// begin inline asm
	lop3.b32 %r5663, %r5616, %r5631, %r5567, 0xE8;
	// end inline asm
	add.s32 	%r13093, %r13089, %r5663;
	// begin inline asm
	lop3.b32 %r5667, %r5620, %r5635, %r5571, 0xE8;
	// end inline asm
	add.s32 	%r13094, %r13090, %r5667;
	// begin inline asm
	shf.l.wrap.b32 %r5671, %r5672, %r5672, %r12022;
	// end inline asm
	add.s32 	%r13095, %r13091, %r5671;
	// begin inline asm
	shf.l.wrap.b32 %r5675, %r5676, %r5676, %r12022;
	// end inline asm
	add.s32 	%r13096, %r13092, %r5675;
	// begin inline asm
	shf.l.wrap.b32 %r5679, %r5680, %r5680, %r12022;
	// end inline asm
	add.s32 	%r13097, %r13093, %r5679;
	// begin inline asm
	shf.l.wrap.b32 %r5683, %r5684, %r5684, %r12022;
	// end inline asm
	add.s32 	%r13098, %r13094, %r5683;
	add.s32 	%r5736, %r13095, -1894007588;
	add.s32 	%r5740, %r13096, -1894007588;
	add.s32 	%r5744, %r13097, -1894007588;
	add.s32 	%r5748, %r13098, -1894007588;
	// begin inline asm
	shf.l.wrap.b32 %r5687, %r5608, %r5608, %r12038;
	// end inline asm
	// begin inline asm
	shf.l.wrap.b32 %r5691, %r5612, %r5612, %r12038;
	// end inline asm
	// begin inline asm
	shf.l.wrap.b32 %r5695, %r5616, %r5616, %r12038;
	// end inline asm
	// begin inline asm
	shf.l.wrap.b32 %r5699, %r5620, %r5620, %r12038;
	// end inline asm
	xor.b32  	%r13099, %r4807, %r4679;
	xor.b32  	%r13100, %r13099, %r5191;
	xor.b32  	%r5705, %r13100, %r5511;
	xor.b32  	%r13101, %r4811, %r4683;
	xor.b32  	%r13102, %r13101, %r5195;
	xor.b32  	%r5709, %r13102, %r5515;
	xor.b32  	%r13103, %r4815, %r4687;
	xor.b32  	%r13104, %r13103, %r5199;
	xor.b32  	%r5713, %r13104, %r5519;
	xor.b32  	%r13105, %r4819, %r4691;
	xor.b32  	%r13106, %r13105, %r5203;
	xor.b32  	%r5717, %r13106, %r5523;
	// begin inline asm
	shf.l.wrap.b32 %r5703, %r5705, %r5705, %r11990;
	// end inline asm
	// begin inline asm
	shf.l.wrap.b32 %r5707, %r5709, %r5709, %r11990;
	// end inline asm
	// begin inline asm
	shf.l.wrap.b32 %r5711, %r5713, %r5713, %r11990;
	// end inline asm
	// begin inline asm
	shf.l.wrap.b32 %r5715, %r5717, %r5717, %r11990;
	// end inline asm
	add.s32 	%r13107, %r5559, %r5703;
	add.s32 	%r13108, %r5563, %r5707;
	add.s32 	%r13109, %r5567, %r5711;
	add.s32 	%r13110, %r5571, %r5715;
	// begin inline asm
	lop3.b32 %r5719, %r5672, %r5687, %r5623, 0xE8;
	// end inline asm
	add.s32 	%r13111, %r13107, %r5719;
	// begin inline asm
	lop3.b32 %r5723, %r5676, %r5691, %r5627, 0xE8;
	// end inline asm
	add.s32 	%r13112, %r13108, %r5723;
	// begin inline asm
	lop3.b32 %r5727, %r5680, %r5695, %r5631, 0xE8;
	// end inline asm
	add.s32 	%r13113, %r13109, %r5727;
	// begin inline asm
	lop3.b32 %r5731, %r5684, %r5699, %r5635, 0xE8;
	// end inline asm
	add.s32 	%r13114, %r13110, %r5731;
	// begin inline asm
	shf.l.wrap.b32 %r5735, %r5736, %r5736, %r12022;
	// end inline asm
	add.s32 	%r13115, %r13111, %r5735;
	// begin inline asm
	shf.l.wrap.b32 %r5739, %r5740, %r5740, %r12022;
	// end inline asm
	add.s32 	%r13116, %r13112, %r5739;
	// begin inline asm
	shf.l.wrap.b32 %r5743, %r5744, %r5744, %r12022;
	// end inline asm
	add.s32 	%r13117, %r13113, %r5743;
	// begin inline asm
	shf.l.wrap.b32 %r5747, %r5748, %r5748, %r12022;
	// end inline asm
	add.s32 	%r13118, %r13114, %r5747;
	add.s32 	%r5800, %r13115, -1894007588;
	add.s32 	%r5804, %r13116, -1894007588;
	add.s32 	%r5808, %r13117, -1894007588;
	add.s32 	%r5812, %r13118, -1894007588;
	// begin inline asm
	shf.l.wrap.b32 %r5751, %r5672, %r5672, %r12038;
	// end inline asm
	// begin inline asm
	shf.l.wrap.b32 %r5755, %r5676, %r5676, %r12038;
	// end inline asm
	// begin inline asm
	shf.l.wrap.b32 %r5759, %r5680, %r5680, %r12038;
	// end inline asm
	// begin inline asm
	shf.l.wrap.b32 %r5763, %r5684, %r5684, %r12038;
	// end inline asm
	xor.b32  	%r13119, %r4871, %r4743;
	xor.b32  	%r13120, %r13119, %r5255;
	xor.b32  	%r5769, %r13120, %r5575;
	xor.b32  	%r13121, %r4875, %r4747;
	xor.b32  	%r13122, %r13121, %r5259;
	xor.b32  	%r5773, %r13122, %r5579;
	xor.b32  	%r13123, %r4879, %r4751;
	xor.b32  	%r13124, %r13123, %r5263;
	xor.b32  	%r5777, %r13124, %r5583;
	xor.b32  	%r13125, %r4883, %r4755;
	xor.b32  	%r13126, %r13125, %r5267;
	xor.b32  	%r5781, %r13126, %r5587;
	// begin inline asm
	shf.l.wrap.b32 %r5767, %r5769, %r5769, %r11990;
	// end inline asm
	// begin inline asm
	shf.l.wrap.b32 %r5771, %r5773, %r5773, %r11990;
	// end inline asm
	// begin inline asm
	shf.l.wrap.b32 %r5775, %r5777, %r5777, %r11990;
	// end inline asm
	// begin inline asm
	shf.l.wrap.b32 %r5779, %r5781, %r5781, %r11990;
	// end inline asm
	add.s32 	%r13127, %r5623, %r5767;
	add.s32 	%r13128, %r5627, %r5771;
	add.s32 	%r13129, %r5631, %r5775;
	add.s32 	%r13130, %r5635, %r5779;
	// begin inline asm
	lop3.b32 %r5783, %r5736, %r5751, %r5687, 0xE8;
	// end inline asm
	add.s32 	%r13131, %r13127, %r5783;
	// begin inline asm
	lop3.b32 %r5787, %r5740, %r5755, %r5691, 0xE8;
	// end inline asm
	add.s32 	%r13132, %r13128, %r5787;
	// begin inline asm
	lop3.b32 %r5791, %r5744, %r5759, %r5695, 0xE8;
	// end inline asm
	add.s32 	%r13133, %r13129, %r5791;
	// begin inline asm
	lop3.b32 %r5795, %r5748, %r5763, %r5699, 0xE8;
	// end inline asm
	add.s32 	%r13134, %r13130, %r5795;
	// begin inline asm
	shf.l.wrap.b32 %r5799, %r5800, %r5800, %r12022;
	// end inline asm
	add.s32 	%r13135, %r13131, %r5799;
	// begin inline asm
	shf.l.wrap.b32 %r5803, %r5804, %r5804, %r12022;
	// end inline asm
	add.s32 	%r13136, %r13132, %r5803;
	// begin inline asm
	shf.l.wrap.b32 %r5807, %r5808, %r5808, %r12022;
	// end inline asm
	add.s32 	%r13137, %r13133, %r5807;
	// begin inline asm
	shf.l.wrap.b32 %r5811, %r5812, %r5812, %r12022;
	// end inline asm
	add.s32 	%r13138, %r13134, %r5811;
	add.s32 	%r5864, %r13135, -1894007588;
	add.s32 	%r5868, %r13136, -1894007588;
	add.s32 	%r5872, %r13137, -1894007588;
	add.s32 	%r5876, %r13138, -1894007588;
	// begin inline asm
	shf.l.wrap.b32 %r5815, %r5736, %r5736, %r12038;
	// end inline asm
	// begin inline asm
	shf.l.wrap.b32 %r5819, %r5740, %r5740, %r12038;
	// end inline asm
	// begin inline asm
	shf.l.wrap.b32 %r5823, %r5744, %r5744, %r12038;
	// end inline asm
	// begin inline asm
	shf.l.wrap.b32 %r5827, %r5748, %r5748, %r12038;
	// end inline asm
	xor.b32  	%r13139, %r4935, %r4807;
	xor.b32  	%r13140, %r13139, %r5319;
	xor.b32  	%r5833, %r13140, %r5639;
	xor.b32  	%r13141, %r4939, %r4811;
	xor.b32  	%r13142, %r13141, %r5323;
	xor.b32  	%r5837, %r13142, %r5643;
	xor.b32  	%r13143, %r4943, %r4815;
	xor.b32  	%r13144, %r13143, %r5327;
	xor.b32  	%r5841, %r13144, %r5647;
	xor.b32  	%r13145, %r4947, %r4819;
	xor.b32  	%r13146, %r13145, %r5331;
	xor.b32  	%r5845, %r13146, %r5651;
	// begin inline asm
	shf.l.wrap.b32 %r5831, %r5833, %r5833, %r11990;
	// end inline asm
	// begin inline asm
	shf.l.wrap.b32 %r5835, %r5837, %r5837, %r11990;
	// end inline asm
	// begin inline asm
	shf.l.wrap.b32 %r5839, %r5841, %r5841, %r11990;
	// end inline asm
	// begin inline asm
	shf.l.wrap.b32 %r5843, %r5845, %r5845, %r11990;
	// end inline asm
	add.s32 	%r13147, %r5687, %r5831;
	add.s32 	%r13148, %r5691, %r5835;
	add.s32 	%r13149, %r5695, %r5839;
	add.s32 	%r13150, %r5699, %r5843;
	// begin inline asm
	lop3.b32 %r5847, %r5800, %r5815, %r5751, 0xE8;
	// end inline asm
	add.s32 	%r13151, %r13147, %r5847;
	// begin inline asm
	lop3.b32 %r5851, %r5804, %r5819, %r5755, 0xE8;
	// end inline asm
	add.s32 	%r13152, %r13148, %r5851;
	// begin inline asm
	lop3.b32 %r5855, %r5808, %r5823, %r5759, 0xE8;
	// end inline asm
	add.s32 	%r13153, %r13149, %r5855;
	// begin inline asm
	lop3.b32 %r5859, %r5812, %r5827, %r5763, 0xE8;
	// end inline asm
	add.s32 	%r13154, %r13150, %r5859;
	// begin inline asm
	shf.l.wrap.b32 %r5863, %r5864, %r5864, %r12022;
	// end inline asm
	add.s32 	%r13155, %r13151, %r5863;
	// begin inline asm
	shf.l.wrap.b32 %r5867, %r5868, %r5868, %r12022;
	// end inline asm
	add.s32 	%r13156, %r13152, %r5867;
	// begin inline asm
	shf.l.wrap.b32 %r5871, %r5872, %r5872, %r12022;
	// end inline asm
	add.s32 	%r13157, %r13153, %r5871;
	// begin inline asm
	shf.l.wrap.b32 %r5875, %r5876, %r5876, %r12022;
	// end inline asm
	add.s32 	%r13158, %r13154, %r5875;
	add.s32 	%r5928, %r13155, -1894007588;
	add.s32 	%r5932, %r13156, -1894007588;
	add.s32 	%r5936, %r13157, -1894007588;
	add.s32 	%r5940, %r13158, -1894007588;
	// begin inline asm
	shf.l.wrap.b32 %r5879, %r5800, %r5800, %r12038;
	// end inline asm
	// begin inline asm
	shf.l.wrap.b32 %r5883, %r5804, %r5804, %r12038;
	// end inline asm
	// begin inline asm
	shf.l.wrap.b32 %r5887, %r5808, %r5808, %r12038;
	// end inline asm
	// begin inline asm
	shf.l.wrap.b32 %r5891, %r5812, %r5812, %r12038;
	// end inline asm
	xor.b32  	%r13159, %r4999, %r4871;
	xor.b32  	%r13160, %r13159, %r5383;
	xor.b32  	%r5897, %r13160, %r5703;
	xor.b32  	%r13161, %r5003, %r4875;
	xor.b32  	%r13162, %r13161, %r5387;
	xor.b32  	%r5901, %r13162, %r5707;
	xor.b32  	%r13163, %r5007, %r4879;
	xor.b32  	%r13164, %r13163, %r5391;
	xor.b32  	%r5905, %r13164, %r5711;
	xor.b32  	%r13165, %r5011, %r4883;
	xor.b32  	%r13166, %r13165, %r5395;
	xor.b32  	%r5909, %r13166, %r5715;
	// begin inline asm
	shf.l.wrap.b32 %r5895, %r5897, %r5897, %r11990;
	// end inline asm
	// begin inline asm
	shf.l.wrap.b32 %r5899, %r5901, %r5901, %r11990;
	// end inline asm
	// begin inline asm
	shf.l.wrap.b32 %r5903, %r5905, %r5905, %r11990;
	// end inline asm
	// begin inline asm
	shf.l.wrap.b32 %r5907, %r5909, %r5909, %r11990;
	// end inline asm
	add.s32 	%r13167, %r5751, %r5895;
	add.s32 	%r13168, %r5755, %r5899;
	add.s32 	%r13169, %r5759, %r5903;
	add.s32 	%r13170, %r5763, %r5907;
	// begin inline asm
	lop3.b32 %r5911, %r5864, %r5879, %r5815, 0x96;
	// end inline asm
	add.s32 	%r13171, %r13167, %r5911;
	// begin inline asm
	lop3.b32 %r5915, %r5868, %r5883, %r5819, 0x96;
	// end inline asm
	add.s32 	%r13172, %r13168, %r5915;
	// begin inline asm
	lop3.b32 %r5919, %r5872, %r5887, %r5823, 0x96;
	// end inline asm
	add.s32 	%r13173, %r13169, %r5919;
	// begin inline asm
	lop3.b32 %r5923, %r5876, %r5891, %r5827, 0x96;
	// end inline asm
	add.s32 	%r13174, %r13170, %r5923;
	// begin inline asm
	shf.l.wrap.b32 %r5927, %r5928, %r5928, %r12022;
	// end inline asm
	add.s32 	%r13175, %r13171, %r5927;
	// begin inline asm
	shf.l.wrap.b32 %r5931, %r5932, %r5932, %r12022;
	// end inline asm
	add.s32 	%r13176, %r13172, %r5931;
	// begin inline asm
	shf.l.wrap.b32 %r5935, %r5936, %r5936, %r12022;
	// end inline asm
	add.s32 	%r13177, %r13173, %r5935;
	// begin inline asm
	shf.l.wrap.b32 %r5939, %r5940, %r5940, %r12022;
	// end inline asm
	add.s32 	%r13178, %r13174, %r5939;
	add.s32 	%r5992, %r13175, -899497514;
	add.s32 	%r5996, %r13176, -899497514;
	add.s32 	%r6000, %r13177, -899497514;
	add.s32 	%r6004, %r13178, -899497514;
	// begin inline asm
	shf.l.wrap.b32 %r5943, %r5864, %r5864, %r12038;
	// end inline asm
	// begin inline asm
	shf.l.wrap.b32 %r5947, %r5868, %r5868, %r12038;
	// end inline asm
	// begin inline asm
	shf.l.wrap.b32 %r5951, %r5872, %r5872, %r12038;
	// end inline asm
	// begin inline asm
	shf.l.wrap.b32 %r5955, %r5876, %r5876, %r12038;
	// end inline asm
	xor.b32  	%r13179, %r5063, %r4935;
	xor.b32  	%r13180, %r13179, %r5447;
	xor.b32  	%r5961, %r13180, %r5767;
	xor.b32  	%r13181, %r5067, %r4939;
	xor.b32  	%r13182, %r13181, %r5451;
	xor.b32  	%r5965, %r13182, %r5771;
	xor.b32  	%r13183, %r5071, %r4943;
	xor.b32  	%r13184, %r13183, %r5455;
	xor.b32  	%r5969, %r13184, %r5775;
	xor.b32  	%r13185, %r5075, %r4947;
	xor.b32  	%r13186, %r13185, %r5459;
	xor.b32  	%r5973, %r13186, %r5779;
	// begin inline asm
	shf.l.wrap.b32 %r5959, %r5961, %r5961, %r11990;
	// end inline asm
	// begin inline asm
	shf.l.wrap.b32 %r5963, %r5965, %r5965, %r11990;
	// end inline asm
	// begin inline asm
	shf.l.wrap.b32 %r5967, %r5969, %r5969, %r11990;
	// end inline asm
	// begin inline asm
	shf.l.wrap.b32 %r5971, %r5973, %r5973, %r11990;
	// end inline asm
	add.s32 	%r13187, %r5815, %r5959;
	add.s32 	%r13188, %r5819, %r5963;
	add.s32 	%r13189, %r5823, %r5967;
	add.s32 	%r13190, %r5827, %r5971;
	// begin inline asm
	lop3.b32 %r5975, %r5928, %r5943, %r5879, 0x96;
	// end inline asm
	add.s32 	%r13191, %r13187, %r5975;
	// begin inline asm
	lop3.b32 %r5979, %r5932, %r5947, %r5883, 0x96;
	// end inline asm
	add.s32 	%r13192, %r13188, %r5979;
	// begin inline asm
	lop3.b32 %r5983, %r5936, %r5951, %r5887, 0x96;
	// end inline asm
	add.s32 	%r13193, %r13189, %r5983;
	// begin inline asm
	lop3.b32 %r5987, %r5940, %r5955, %r5891, 0x96;
	// end inline asm
	add.s32 	%r13194, %r13190, %r5987;
	// begin inline asm
	shf.l.wrap.b32 %r5991, %r5992, %r5992, %r12022;
	// end inline asm
	add.s32 	%r13195, %r13191, %r5991;
	// begin inline asm
	shf.l.wrap.b32 %r5995, %r5996, %r5996, %r12022;
	// end inline asm
	add.s32 	%r13196, %r13192, %r5995;
	// begin inline asm
	shf.l.wrap.b32 %r5999, %r6000, %r6000, %r12022;
	// end inline asm
	add.s32 	%r13197, %r13193, %r5999;
	// begin inline asm
	shf.l.wrap.b32 %r6003, %r6004, %r6004, %r12022;
	// end inline asm
	add.s32 	%r13198, %r13194, %r6003;
	add.s32 	%r6056, %r13195, -899497514;
	add.s32 	%r6060, %r13196, -899497514;
	add.s32 	%r6064, %r13197, -899497514;
	add.s32 	%r6068, %r13198, -899497514;
	// begin inline asm
	shf.l.wrap.b32 %r6007, %r5928, %r5928, %r12038;
	// end inline asm
	// begin inline asm
	shf.l.wrap.b32 %r6011, %r5932, %r5932, %r12038;
	// end inline asm
	// begin inline asm
	shf.l.wrap.b32 %r6015, %r5936, %r5936, %r12038;
	// end inline asm
	// begin inline asm
	shf.l.wrap.b32 %r6019, %r5940, %r5940, %r12038;
	// end inline asm
	xor.b32  	%r13199, %r5127, %r4999;
	xor.b32  	%r13200, %r13199, %r5511;
	xor.b32  	%r6025, %r13200, %r5831;
	xor.b32  	%r13201, %r5131, %r5003;
	xor.b32  	%r13202, %r13201, %r5515;
	xor.b32  	%r6029, %r13202, %r5835;
	xor.b32  	%r13203, %r5135, %r5007;
	xor.b32  	%r13204, %r13203, %r5519;
	xor.b32  	%r6033, %r13204, %r5839;
	xor.b32  	%r13205, %r5139, %r5011;
	xor.b32  	%r13206, %r13205, %r5523;
	xor.b32  	%r6037, %r13206, %r5843;
	// begin inline asm
	shf.l.wrap.b32 %r6023, %r6025, %r6025, %r11990;
	// end inline asm
	// begin inline asm
	shf.l.wrap.b32 %r6027, %r6029, %r6029, %r11990;
	// end inline asm
	// begin inline asm
	shf.l.wrap.b32 %r6031, %r6033, %r6033, %r11990;
	// end inline asm
	// begin inline asm
	shf.l.wrap.b32 %r6035, %r6037, %r6037, %r11990;
	// end inline asm
	add.s32 	%r13207, %r5879, %r6023;
	add.s32 	%r13208, %r5883, %r6027;
	add.s32 	%r13209, %r5887, %r6031;
	add.s32 	%r13210, %r5891, %r6035;
	// begin inline asm
	lop3.b32 %r6039, %r5992, %r6007, %r5943, 0x96;
	// end inline asm
	add.s32 	%r13211, %r13207, %r6039;
	// begin inline asm
	lop3.b32 %r6043, %r5996, %r6011, %r5947, 0x96;
	// end inline asm
	add.s32 	%r13212, %r13208, %r6043;
	// begin inline asm
	lop3.b32 %r6047, %r6000, %r6015, %r5951, 0x96;
	// end inline asm
	add.s32 	%r13213, %r13209, %r6047;
	// begin inline asm
	lop3.b32 %r6051, %r6004, %r6019, %r5955, 0x96;
	// end inline asm
	add.s32 	%r13214, %r13210, %r6051;
	// begin inline asm
	shf.l.wrap.b32 %r6055, %r6056, %r6056, %r12022;
	// end inline asm
	add.s32 	%r13215, %r13211, %r6055;
	// begin inline asm
	shf.l.wrap.b32 %r6059, %r6060, %r6060, %r12022;
	// end inline asm
	add.s32 	%r13216, %r13212, %r6059;
	// begin inline asm
	shf.l.wrap.b32 %r6063, %r6064, %r6064, %r12022;
	// end inline asm
	add.s32 	%r13217, %r13213, %r6063;
	// begin inline asm
	shf.l.wrap.b32 %r6067, %r6068, %r6068, %r12022;
	// end inline asm
	add.s32 	%r13218, %r13214, %r6067;
	add.s32 	%r6120, %r13215, -899497514;
	add.s32 	%r6124, %r13216, -899497514;
	add.s32 	%r6128, %r13217, -899497514;
	add.s32 	%r6132, %r13218, -899497514;
	// begin inline asm
	shf.l.wrap.b32 %r6071, %r5992, %r5992, %r12038;
	// end inline asm
	// begin inline asm
	shf.l.wrap.b32 %r6075, %r5996, %r5996, %r12038;
	// end inline asm
	// begin inline asm
	shf.l.wrap.b32 %r6079, %r6000, %r6000, %r12038;
	// end inline asm
	// begin inline asm
	shf.l.wrap.b32 %r6083, %r6004, %r6004, %r12038;
	// end inline asm
	xor.b32  	%r13219, %r5191, %r5063;
	xor.b32  	%r13220, %r13219, %r5575;
	xor.b32  	%r6089, %r13220, %r5895;
	xor.b32  	%r13221, %r5195, %r5067;
	xor.b32  	%r13222, %r13221, %r5579;
	xor.b32  	%r6093, %r13222, %r5899;
	xor.b32  	%r13223, %r5199, %r5071;
	xor.b32  	%r13224, %r13223, %r5583;
	xor.b32  	%r6097, %r13224, %r5903;
	xor.b32  	%r13225, %r5203, %r5075;
	xor.b32  	%r13226, %r13225, %r5587;
	xor.b32  	%r6101, %r13226, %r5907;
	// begin inline asm
	shf.l.wrap.b32 %r6087, %r6089, %r6089, %r11990;
	// end inline asm
	// begin inline asm
	shf.l.wrap.b32 %r6091, %r6093, %r6093, %r11990;
	// end inline asm
	// begin inline asm
	shf.l.wrap.b32 %r6095, %r6097, %r6097, %r11990;
	// end inline asm
	// begin inline asm
	shf.l.wrap.b32 %r6099, %r6101, %r6101, %r11990;
	// end inline asm
	add.s32 	%r13227, %r5943, %r6087;
	add.s32 	%r13228, %r5947, %r6091;
	add.s32 	%r13229, %r5951, %r6095;
	add.s32 	%r13230, %r5955, %r6099;
	// begin inline asm
	lop3.b32 %r6103, %r6056, %r6071, %r6007, 0x96;
	// end inline asm
	add.s32 	%r13231, %r13227, %r6103;
	// begin inline asm
	lop3.b32 %r6107, %r6060, %r6075, %r6011, 0x96;
	// end inline asm
	add.s32 	%r13232, %r13228, %r6107;
	// begin inline asm
	lop3.b32 %r6111, %r6064, %r6079, %r6015, 0x96;
	// end inline asm
	add.s32 	%r13233, %r13229, %r6111;
	// begin inline asm
	lop3.b32 %r6115, %r6068, %r6083, %r6019, 0x96;
	// end inline asm
	add.s32 	%r13234, %r13230, %r6115;
	// begin inline asm
	shf.l.wrap.b32 %r6119, %r6120, %r6120, %r12022;
	// end inline asm
	add.s32 	%r13235, %r13231, %r6119;
	// begin inline asm
	shf.l.wrap.b32 %r6123, %r6124, %r6124, %r12022;
	// end inline asm
	add.s32 	%r13236, %r13232, %r6123;
	// begin inline asm
	shf.l.wrap.b32 %r6127, %r6128, %r6128, %r12022;
	// end inline asm
	add.s32 	%r13237, %r13233, %r6127;
	// begin inline asm
	shf.l.wrap.b32 %r6131, %r6132, %r6132, %r12022;
	// end inline asm
	add.s32 	%r13238, %r13234, %r6131;
	add.s32 	%r6184, %r13235, -899497514;
	add.s32 	%r6188, %r13236, -899497514;
	add.s32 	%r6192, %r13237, -899497514;
	add.s32 	%r6196, %r13238, -899497514;
	// begin inline asm
	shf.l.wrap.b32 %r6135, %r6056, %r6056, %r12038;
	// end inline asm
	// begin inline asm
	shf.l.wrap.b32 %r6139, %r6060, %r6060, %r12038;
	// end inline asm
	// begin inline asm
	shf.l.wrap.b32 %r6143, %r6064, %r6064, %r12038;
	// end inline asm
	// begin inline asm
	shf.l.wrap.b32 %r6147, %r6068, %r6068, %r12038;
	// end inline asm
	xor.b32  	%r13239, %r5255, %r5127;
	xor.b32  	%r13240, %r13239, %r5639;
	xor.b32  	%r6153, %r13240, %r5959;
	xor.b32  	%r13241, %r5259, %r5131;
	xor.b32  	%r13242, %r13241, %r5643;
	xor.b32  	%r6157, %r13242, %r5963;
	xor.b32  	%r13243, %r5263, %r5135;
	xor.b32  	%r13244, %r13243, %r5647;
	xor.b32  	%r6161, %r13244, %r5967;
	xor.b32  	%r13245, %r5267, %r5139;
	xor.b32  	%r13246, %r13245, %r5651;
	xor.b32  	%r6165, %r13246, %r5971;
	// begin inline asm
	shf.l.wrap.b32 %r6151, %r6153, %r6153, %r11990;
	// end inline asm
	// begin inline asm
	shf.l.wrap.b32 %r6155, %r6157, %r6157, %r11990;
	// end inline asm
	// begin inline asm
	shf.l.wrap.b32 %r6159, %r6161, %r6161, %r11990;
	// end inline asm
	// begin inline asm
	shf.l.wrap.b32 %r6163, %r6165, %r6165, %r11990;
	// end inline asm
	add.s32 	%r13247, %r6007, %r6151;
	add.s32 	%r13248, %r6011, %r6155;
	add.s32 	%r13249, %r6015, %r6159;
	add.s32 	%r13250, %r6019, %r6163;
	// begin inline asm
	lop3.b32 %r6167, %r6120, %r6135, %r6071, 0x96;
	// end inline asm
	add.s32 	%r13251, %r13247, %r6167;
	// begin inline asm
	lop3.b32 %r6171, %r6124, %r6139, %r6075, 0x96;
	// end inline asm
	add.s32 	%r13252, %r13248, %r6171;
	// begin inline asm
	lop3.b32 %r6175, %r6128, %r6143, %r6079, 0x96;
	// end inline asm
	add.s32 	%r13253, %r13249, %r6175;
	// begin inline asm
	lop3.b32 %r6179, %r6132, %r6147, %r6083, 0x96;
	// end inline asm
	add.s32 	%r13254, %r13250, %r6179;
	// begin inline asm
	shf.l.wrap.b32 %r6183, %r6184, %r6184, %r12022;
	// end inline asm
	add.s32 	%r13255, %r13251, %r6183;
	// begin inline asm
	shf.l.wrap.b32 %r6187, %r6188, %r6188, %r12022;
	// end inline asm
	add.s32 	%r13256, %r13252, %r6187;
	// begin inline asm
	shf.l.wrap.b32 %r6191, %r6192, %r6192, %r12022;
	// end inline asm
	add.s32 	%r13257, %r13253, %r6191;
	// begin inline asm
	shf.l.wrap.b32 %r6195, %r6196, %r6196, %r12022;
	// end inline asm
	add.s32 	%r13258, %r13254, %r6195;
	add.s32 	%r6248, %r13255, -899497514;
	add.s32 	%r6252, %r13256, -899497514;
	add.s32 	%r6256, %r13257, -899497514;
	add.s32 	%r6260, %r13258, -899497514;
	// begin inline asm
	shf.l.wrap.b32 %r6199, %r6120, %r6120, %r12038;
	// end inline asm
	// begin inline asm
	shf.l.wrap.b32 %r6203, %r6124, %r6124, %r12038;
	// end inline asm
	// begin inline asm
	shf.l.wrap.b32 %r6207, %r6128, %r6128, %r12038;
	// end inline asm
	// begin inline asm
	shf.l.wrap.b32 %r6211, %r6132, %r6132, %r12038;
	// end inline asm
	xor.b32  	%r13259, %r5319, %r5191;
	xor.b32  	%r13260, %r13259, %r5703;
	xor.b32  	%r6217, %r13260, %r6023;
	xor.b32  	%r13261, %r5323, %r5195;
	xor.b32  	%r13262, %r13261, %r5707;
	xor.b32  	%r6221, %r13262, %r6027;
	xor.b32  	%r13263, %r5327, %r5199;
	xor.b32  	%r13264, %r13263, %r5711;
	xor.b32  	%r6225, %r13264, %r6031;
	xor.b32  	%r13265, %r5331, %r5203;
	xor.b32  	%r13266, %r13265, %r5715;
	xor.b32  	%r6229, %r13266, %r6035;
	// begin inline asm
	shf.l.wrap.b32 %r6215, %r6217, %r6217, %r11990;
	// end inline asm
	// begin inline asm
	shf.l.wrap.b32 %r6219, %r6221, %r6221, %r11990;
	// end inline asm
	// begin inline asm
	shf.l.wrap.b32 %r6223, %r6225, %r6225, %r11990;
	// end inline asm
	// begin inline asm
	shf.l.wrap.b32 %r6227, %r6229, %r6229, %r11990;
	// end inline asm
	add.s32 	%r13267, %r6071, %r6215;
	add.s32 	%r13268, %r6075, %r6219;
	add.s32 	%r13269, %r6079, %r6223;
	add.s32 	%r13270, %r6083, %r6227;
	// begin inline asm
	lop3.b32 %r6231, %r6184, %r6199, %r6135, 0x96;
	// end inline asm
	add.s32 	%r13271, %r13267, %r6231;
	// begin inline asm
	lop3.b32 %r6235, %r6188, %r6203, %r6139, 0x96;
	// end inline asm
	add.s32 	%r13272, %r13268, %r6235;
	// begin inline asm
	lop3.b32 %r6239, %r6192, %r6207, %r6143, 0x96;
	// end inline asm
	add.s32 	%r13273, %r13269, %r6239;
	// begin inline asm
	lop3.b32 %r6243, %r6196, %r6211, %r6147, 0x96;
	// end inline asm
	add.s32 	%r13274, %r13270, %r6243;
	// begin inline asm
	shf.l.wrap.b32 %r6247, %r6248, %r6248, %r12022;
	// end inline asm
	add.s32 	%r13275, %r13271, %r6247;
	// begin inline asm
	shf.l.wrap.b32 %r6251, %r6252, %r6252, %r12022;
	// end inline asm
	add.s32 	%r13276, %r13272, %r6251;
	// begin inline asm
	shf.l.wrap.b32 %r6255, %r6256, %r6256, %r12022;
	// end inline asm
	add.s32 	%r13277, %r13273, %r6255;
	// begin inline asm
	shf.l.wrap.b32 %r6259, %r6260, %r6260, %r12022;
	// end inline asm
	add.s32 	%r13278, %r13274, %r6259;
	add.s32 	%r6312, %r13275, -899497514;
	add.s32 	%r6316, %r13276, -899497514;
	add.s32 	%r6320, %r13277, -899497514;
	add.s32 	%r6324, %r13278, -899497514;
	// begin inline asm
	shf.l.wrap.b32 %r6263, %r6184, %r6184, %r12038;
	// end inline asm
	// begin inline asm
	shf.l.wrap.b32 %r6267, %r6188, %r6188, %r12038;
	// end inline asm
	// begin inline asm
	shf.l.wrap.b32 %r6271, %r6192, %r6192, %r12038;
	// end inline asm
	// begin inline asm
	shf.l.wrap.b32 %r6275, %r6196, %r6196, %r12038;
	// end inline asm
	xor.b32  	%r13279, %r5383, %r5255;
	xor.b32  	%r13280, %r13279, %r5767;
	xor.b32  	%r6281, %r13280, %r6087;
	xor.b32  	%r13281, %r5387, %r5259;
	xor.b32  	%r13282, %r13281, %r5771;
	xor.b32  	%r6285, %r13282, %r6091;
	xor.b32  	%r13283, %r5391, %r5263;
	xor.b32  	%r13284, %r13283, %r5775;
	xor.b32  	%r6289, %r13284, %r6095;
	xor.b32  	%r13285, %r5395, %r5267;
	xor.b32  	%r13286, %r13285, %r5779;
	xor.b32  	%r6293, %r13286, %r6099;
	// begin inline asm
	shf.l.wrap.b32 %r6279, %r6281, %r6281, %r11990;
	// end inline asm
	// begin inline asm
	shf.l.wrap.b32 %r6283, %r6285, %r6285, %r11990;
	// end inline asm
	// begin inline asm
	shf.l.wrap.b32 %r6287, %r6289, %r6289, %r11990;
	// end inline asm
	// begin inline asm
	shf.l.wrap.b32 %r6291, %r6293, %r6293, %r11990;
	// end inline asm
	add.s32 	%r13287, %r6135, %r6279;
	add.s32 	%r13288, %r6139, %r6283;
	add.s32 	%r13289, %r6143, %r6287;
	add.s32 	%r13290, %r6147, %r6291;
	// begin inline asm
	lop3.b32 %r6295, %r6248, %r6263, %r6199, 0x96;
	// end inline asm
	add.s32 	%r13291, %r13287, %r6295;
	// begin inline asm
	lop3.b32 %r6299, %r6252, %r6267, %r6203, 0x96;
	// end inline asm
	add.s32 	%r13292, %r13288, %r6299;
	// begin inline asm
	lop3.b32 %r6303, %r6256, %r6271, %r6207, 0x96;
	// end inline asm
	add.s32 	%r13293, %r13289, %r6303;
	// begin inline asm
	lop3.b32 %r6307, %r6260, %r6275, %r6211, 0x96;
	// end inline asm
	add.s32 	%r13294, %r13290, %r6307;
	// begin inline asm
	shf.l.wrap.b32 %r6311, %r6312, %r6312, %r12022;
	// end inline asm
	add.s32 	%r13295, %r13291, %r6311;
	// begin inline asm
	shf.l.wrap.b32 %r6315, %r6316, %r6316, %r12022;
	// end inline asm
	add.s32 	%r13296, %r13292, %r6315;
	// begin inline asm
	shf.l.wrap.b32 %r6319, %r6320, %r6320, %r12022;
	// end inline asm
	add.s32 	%r13297, %r13293, %r6319;
	// begin inline asm
	shf.l.wrap.b32 %r6323, %r6324, %r6324, %r12022;
	// end inline asm
	add.s32 	%r13298, %r13294, %r6323;
	add.s32 	%r6376, %r13295, -899497514;
	add.s32 	%r6380, %r13296, -899497514;
	add.s32 	%r6384, %r13297, -899497514;
	add.s32 	%r6388, %r13298, -899497514;
	// begin inline asm
	shf.l.wrap.b32 %r6327, %r6248, %r6248, %r12038;
	// end inline asm
	// begin inline asm
	shf.l.wrap.b32 %r6331, %r6252, %r6252, %r12038;
	// end inline asm
	// begin inline asm
	shf.l.wrap.b32 %r6335, %r6256, %r6256, %r12038;
	// end inline asm
	// begin inline asm
	shf.l.wrap.b32 %r6339, %r6260, %r6260, %r12038;
	// end inline asm
	xor.b32  	%r13299, %r5447, %r5319;
	xor.b32  	%r13300, %r13299, %r5831;
	xor.b32  	%r6345, %r13300, %r6151;
	xor.b32  	%r13301, %r5451, %r5323;
	xor.b32  	%r13302, %r13301, %r5835;
	xor.b32  	%r6349, %r13302, %r6155;
	xor.b32  	%r13303, %r5455, %r5327;
	xor.b32  	%r13304, %r13303, %r5839;
	xor.b32  	%r6353, %r13304, %r6159;
	xor.b32  	%r13305, %r5459, %r5331;
	xor.b32  	%r13306, %r13305, %r5843;
	xor.b32  	%r6357, %r13306, %r6163;
	// begin inline asm
	shf.l.wrap.b32 %r6343, %r6345, %r6345, %r11990;
	// end inline asm
	// begin inline asm
	shf.l.wrap.b32 %r6347, %r6349, %r6349, %r11990;
	// end inline asm
	// begin inline asm
	shf.l.wrap.b32 %r6351, %r6353, %r6353, %r11990;
	// end inline asm
	// begin inline asm
	shf.l.wrap.b32 %r6355, %r6357, %r6357, %r11990;
	// end inline asm
	add.s32 	%r13307, %r6199, %r6343;
	add.s32 	%r13308, %r6203, %r6347;
	add.s32 	%r13309, %r6207, %r6351;
	add.s32 	%r13310, %r6211, %r6355;
	// begin inline asm
	lop3.b32 %r6359, %r6312, %r6327, %r6263, 0x96;
	// end inline asm
	add.s32 	%r13311, %r13307, %r6359;
	// begin inline asm
	lop3.b32 %r6363, %r6316, %r6331, %r6267, 0x96;
	// end inline asm
	add.s32 	%r13312, %r13308, %r6363;
	// begin inline asm
	lop3.b32 %r6367, %r6320, %r6335, %r6271, 0x96;
	// end inline asm
	add.s32 	%r13313, %r13309, %r6367;
	// begin inline asm
	lop3.b32 %r6371, %r6324, %r6339, %r6275, 0x96;
	// end inline asm
	add.s32 	%r13314, %r13310, %r6371;
	// begin inline asm
	shf.l.wrap.b32 %r6375, %r6376, %r6376, %r12022;
	// end inline asm
	add.s32 	%r13315, %r13311, %r6375;
	// begin inline asm
	shf.l.wrap.b32 %r6379, %r6380, %r6380, %r12022;
	// end inline asm
	add.s32 	%r13316, %r13312, %r6379;
	// begin inline asm
	shf.l.wrap.b32 %r6383, %r6384, %r6384, %r12022;
	// end inline asm
	add.s32 	%r13317, %r13313, %r6383;
	// begin inline asm
	shf.l.wrap.b32 %r6387, %r6388, %r6388, %r12022;
	// end inline asm
	add.s32 	%r13318, %r13314, %r6387;
	add.s32 	%r6440, %r13315, -899497514;
	add.s32 	%r6444, %r13316, -899497514;
	add.s32 	%r6448, %r13317, -899497514;
	add.s32 	%r6452, %r13318, -899497514;
	// begin inline asm
	shf.l.wrap.b32 %r6391, %r6312, %r6312, %r12038;
	// end inline asm
	// begin inline asm
	shf.l.wrap.b32 %r6395, %r6316, %r6316, %r12038;
	// end inline asm
	// begin inline asm
	shf.l.wrap.b32 %r6399, %r6320, %r6320, %r12038;
	// end inline asm
	// begin inline asm
	shf.l.wrap.b32 %r6403, %r6324, %r6324, %r12038;
	// end inline asm
	xor.b32  	%r13319, %r5511, %r5383;
	xor.b32  	%r13320, %r13319, %r5895;
	xor.b32  	%r6409, %r13320, %r6215;
	xor.b32  	%r13321, %r5515, %r5387;
	xor.b32  	%r13322, %r13321, %r5899;
	xor.b32  	%r6413, %r13322, %r6219;
	xor.b32  	%r13323, %r5519, %r5391;
	xor.b32  	%r13324, %r13323, %r5903;
	xor.b32  	%r6417, %r13324, %r6223;
	xor.b32  	%r13325, %r5523, %r5395;
	xor.b32  	%r13326, %r13325, %r5907;
	xor.b32  	%r6421, %r13326, %r6227;
	// begin inline asm
	shf.l.wrap.b32 %r6407, %r6409, %r6409, %r11990;
	// end inline asm
	// begin inline asm
	shf.l.wrap.b32 %r6411, %r6413, %r6413, %r11990;
	// end inline asm
	// begin inline asm
	shf.l.wrap.b32 %r6415, %r6417, %r6417, %r11990;
	// end inline asm
	// begin inline asm
	shf.l.wrap.b32 %r6419, %r6421, %r6421, %r11990;
	// end inline asm
	add.s32 	%r13327, %r6263, %r6407;
	add.s32 	%r13328, %r6267, %r6411;
	add.s32 	%r13329, %r6271, %r6415;
	add.s32 	%r13330, %r6275, %r6419;
	// begin inline asm
	lop3.b32 %r6423, %r6376, %r6391, %r6327, 0x96;
	// end inline asm
	add.s32 	%r13331, %r13327, %r6423;
	// begin inline asm
	lop3.b32 %r6427, %r6380, %r6395, %r6331, 0x96;
	// end inline asm
	add.s32 	%r13332, %r13328, %r6427;
	// begin inline asm
	lop3.b32 %r6431, %r6384, %r6399, %r6335, 0x96;
	// end inline asm
	add.s32 	%r13333, %r13329, %r6431;
	// begin inline asm
	lop3.b32 %r6435, %r6388, %r6403, %r6339, 0x96;
	// end inline asm
	add.s32 	%r13334, %r13330, %r6435;
	// begin inline asm
	shf.l.wrap.b32 %r6439, %r6440, %r6440, %r12022;
	// end inline asm
	add.s32 	%r13335, %r13331, %r6439;
	// begin inline asm
	shf.l.wrap.b32 %r6443, %r6444, %r6444, %r12022;
	// end inline asm
	add.s32 	%r13336, %r13332, %r6443;
	// begin inline asm
	shf.l.wrap.b32 %r6447, %r6448, %r6448, %r12022;
	// end inline asm
	add.s32 	%r13337, %r13333, %r6447;
	// begin inline asm
	shf.l.wrap.b32 %r6451, %r6452, %r6452, %r12022;
	// end inline asm
	add.s32 	%r13338, %r13334, %r6451;
	add.s32 	%r6504, %r13335, -899497514;
	add.s32 	%r6508, %r13336, -899497514;
	add.s32 	%r6512, %r13337, -899497514;
	add.s32 	%r6516, %r13338, -899497514;
	// begin inline asm
	shf.l.wrap.b32 %r6455, %r6376, %r6376, %r12038;
	// end inline asm
	// begin inline asm
	shf.l.wrap.b32 %r6459, %r6380, %r6380, %r12038;
	// end inline asm
	// begin inline asm
	shf.l.wrap.b32 %r6463, %r6384, %r6384, %r12038;
	// end inline asm
	// begin inline asm
	shf.l.wrap.b32 %r6467, %r6388, %r6388, %r12038;
	// end inline asm
	xor.b32  	%r13339, %r5575, %r5447;
	xor.b32  	%r13340, %r13339, %r5959;
	xor.b32  	%r6473, %r13340, %r6279;
	xor.b32  	%r13341, %r5579, %r5451;
	xor.b32  	%r13342, %r13341, %r5963;
	xor.b32  	%r6477, %r13342, %r6283;
	xor.b32  	%r13343, %r5583, %r5455;
	xor.b32  	%r13344, %r13343, %r5967;
	xor.b32  	%r6481, %r13344, %r6287;
	xor.b32  	%r13345, %r5587, %r5459;
	xor.b32  	%r13346, %r13345, %r5971;
	xor.b32  	%r6485, %r13346, %r6291;
	// begin inline asm
	shf.l.wrap.b32 %r6471, %r6473, %r6473, %r11990;
	// end inline asm
	// begin inline asm
	shf.l.wrap.b32 %r6475, %r6477, %r6477, %r11990;
	// end inline asm
	// begin inline asm
	shf.l.wrap.b32 %r6479, %r6481, %r6481, %r11990;
	// end inline asm
	// begin inline asm
	shf.l.wrap.b32 %r6483, %r6485, %r6485, %r11990;
	// end inline asm
	add.s32 	%r13347, %r6327, %r6471;
	add.s32 	%r13348, %r6331, %r6475;
	add.s32 	%r13349, %r6335, %r6479;
	add.s32 	%r13350, %r6339, %r6483;
	// begin inline asm
	lop3.b32 %r6487, %r6440, %r6455, %r6391, 0x96;
	// end inline asm
	add.s32 	%r13351, %r13347, %r6487;
	// begin inline asm
	lop3.b32 %r6491, %r6444, %r6459, %r6395, 0x96;
	// end inline asm
	add.s32 	%r13352, %r13348, %r6491;
	// begin inline asm
	lop3.b32 %r6495, %r6448, %r6463, %r6399, 0x96;
	// end inline asm
	add.s32 	%r13353, %r13349, %r6495;
	// begin inline asm
	lop3.b32 %r6499, %r6452, %r6467, %r6403, 0x96;
	// end inline asm
	add.s32 	%r13354, %r13350, %r6499;
	// begin inline asm
	shf.l.wrap.b32 %r6503, %r6504, %r6504, %r12022;
	// end inline asm
	add.s32 	%r13355, %r13351, %r6503;
	// begin inline asm
	shf.l.wrap.b32 %r6507, %r6508, %r6508, %r12022;
	// end inline asm
	add.s32 	%r13356, %r13352, %r6507;
	// begin inline asm
	shf.l.wrap.b32 %r6511, %r6512, %r6512, %r12022;
	// end inline asm
	add.s32 	%r13357, %r13353, %r6511;
	// begin inline asm
	shf.l.wrap.b32 %r6515, %r6516, %r6516, %r12022;
	// end inline asm
	add.s32 	%r13358, %r13354, %r6515;
	add.s32 	%r6568, %r13355, -899497514;
	add.s32 	%r6572, %r13356, -899497514;
	add.s32 	%r6576, %r13357, -899497514;
	add.s32 	%r6580, %r13358, -899497514;
	// begin inline asm
	shf.l.wrap.b32 %r6519, %r6440, %r6440, %r12038;
	// end inline asm
	// begin inline asm
	shf.l.wrap.b32 %r6523, %r6444, %r6444, %r12038;
	// end inline asm
	// begin inline asm
	shf.l.wrap.b32 %r6527, %r6448, %r6448, %r12038;
	// end inline asm
	// begin inline asm
	shf.l.wrap.b32 %r6531, %r6452, %r6452, %r12038;
	// end inline asm
	xor.b32  	%r13359, %r5639, %r5511;
	xor.b32  	%r13360, %r13359, %r6023;
	xor.b32  	%r6537, %r13360, %r6343;
	xor.b32  	%r13361, %r5643, %r5515;
	xor.b32  	%r13362, %r13361, %r6027;
	xor.b32  	%r6541, %r13362, %r6347;
	xor.b32  	%r13363, %r5647, %r5519;
	xor.b32  	%r13364, %r13363, %r6031;
	xor.b32  	%r6545, %r13364, %r6351;
	xor.b32  	%r13365, %r5651, %r5523;
	xor.b32  	%r13366, %r13365, %r6035;
	xor.b32  	%r6549, %r13366, %r6355;
	// begin inline asm
	shf.l.wrap.b32 %r6535, %r6537, %r6537, %r11990;
	// end inline asm
	// begin inline asm
	shf.l.wrap.b32 %r6539, %r6541, %r6541, %r11990;
	// end inline asm
	// begin inline asm
	shf.l.wrap.b32 %r6543, %r6545, %r6545, %r11990;
	// end inline asm
	// begin inline asm
	shf.l.wrap.b32 %r6547, %r6549, %r6549, %r11990;
	// end inline asm
	add.s32 	%r13367, %r6391, %r6535;
	add.s32 	%r13368, %r6395, %r6539;
	add.s32 	%r13369, %r6399, %r6543;
	add.s32 	%r13370, %r6403, %r6547;
	// begin inline asm
	lop3.b32 %r6551, %r6504, %r6519, %r6455, 0x96;
	// end inline asm
	add.s32 	%r13371, %r13367, %r6551;
	// begin inline asm
	lop3.b32 %r6555, %r6508, %r6523, %r6459, 0x96;
	// end inline asm
	add.s32 	%r13372, %r13368, %r6555;
	// begin inline asm
	lop3.b32 %r6559, %r6512, %r6527, %r6463, 0x96;
	// end inline asm
	add.s32 	%r13373, %r13369, %r6559;
	// begin inline asm
	lop3.b32 %r6563, %r6516, %r6531, %r6467, 0x96;
	// end inline asm
	add.s32 	%r13374, %r13370, %r6563;
	// begin inline asm
	shf.l.wrap.b32 %r6567, %r6568, %r6568, %r12022;
	// end inline asm
	add.s32 	%r13375, %r13371, %r6567;
	// begin inline asm
	shf.l.wrap.b32 %r6571, %r6572, %r6572, %r12022;
	// end inline asm
	add.s32 	%r13376, %r13372, %r6571;
	// begin inline asm
	shf.l.wrap.b32 %r6575, %r6576, %r6576, %r12022;
	// end inline asm
	add.s32 	%r13377, %r13373, %r6575;
	// begin inline asm
	shf.l.wrap.b32 %r6579, %r6580, %r6580, %r12022;
	// end inline asm
	add.s32 	%r13378, %r13374, %r6579;
	add.s32 	%r6632, %r13375, -899497514;
	add.s32 	%r6636, %r13376, -899497514;
	add.s32 	%r6640, %r13377, -899497514;
	add.s32 	%r6644, %r13378, -899497514;
	// begin inline asm
	shf.l.wrap.b32 %r6583, %r6504, %r6504, %r12038;
	// end inline asm
	// begin inline asm
	shf.l.wrap.b32 %r6587, %r6508, %r6508, %r12038;
	// end inline asm
	// begin inline asm
	shf.l.wrap.b32 %r6591, %r6512, %r6512, %r12038;
	// end inline asm
	// begin inline asm
	shf.l.wrap.b32 %r6595, %r6516, %r6516, %r12038;
	// end inline asm
	xor.b32  	%r13379, %r5703, %r5575;
	xor.b32  	%r13380, %r13379, %r6087;
	xor.b32  	%r6601, %r13380, %r6407;
	xor.b32  	%r13381, %r5707, %r5579;
	xor.b32  	%r13382, %r13381, %r6091;
	xor.b32  	%r6605, %r13382, %r6411;
	xor.b32  	%r13383, %r5711, %r5583;
	xor.b32  	%r13384, %r13383, %r6095;
	xor.b32  	%r6609, %r13384, %r6415;
	xor.b32  	%r13385, %r5715, %r5587;
	xor.b32  	%r13386, %r13385, %r6099;
	xor.b32  	%r6613, %r13386, %r6419;
	// begin inline asm
	shf.l.wrap.b32 %r6599, %r6601, %r6601, %r11990;
	// end inline asm
	// begin inline asm
	shf.l.wrap.b32 %r6603, %r6605, %r6605, %r11990;
	// end inline asm
	// begin inline asm
	shf.l.wrap.b32 %r6607, %r6609, %r6609, %r11990;
	// end inline asm
	// begin inline asm
	shf.l.wrap.b32 %r6611, %r6613, %r6613, %r11990;
	// end inline asm
	add.s32 	%r13387, %r6455, %r6599;
	add.s32 	%r13388, %r6459, %r6603;
	add.s32 	%r13389, %r6463, %r6607;
	add.s32 	%r13390, %r6467, %r6611;
	// begin inline asm
	lop3.b32 %r6615, %r6568, %r6583, %r6519, 0x96;
	// end inline asm
	add.s32 	%r13391, %r13387, %r6615;
	// begin inline asm
	lop3.b32 %r6619, %r6572, %r6587, %r6523, 0x96;
	// end inline asm
	add.s32 	%r13392, %r13388, %r6619;
	// begin inline asm
	lop3.b32 %r6623, %r6576, %r6591, %r6527, 0x96;
	// end inline asm
	add.s32 	%r13393, %r13389, %r6623;
	// begin inline asm
	lop3.b32 %r6627, %r6580, %r6595, %r6531, 0x96;
	// end inline asm
	add.s32 	%r13394, %r13390, %r6627;
	// begin inline asm
	shf.l.wrap.b32 %r6631, %r6632, %r6632, %r12022;
	// end inline asm
	add.s32 	%r13395, %r13391, %r6631;
	// begin inline asm
	shf.l.wrap.b32 %r6635, %r6636, %r6636, %r12022;
	// end inline asm
	add.s32 	%r13396, %r13392, %r6635;
	// begin inline asm
	shf.l.wrap.b32 %r6639, %r6640, %r6640, %r12022;
	// end inline asm
	add.s32 	%r13397, %r13393, %r6639;
	// begin inline asm
	shf.l.wrap.b32 %r6643, %r6644, %r6644, %r12022;
	// end inline asm
	add.s32 	%r13398, %r13394, %r6643;
	add.s32 	%r6696, %r13395, -899497514;
	add.s32 	%r6700, %r13396, -899497514;
	add.s32 	%r6704, %r13397, -899497514;
	add.s32 	%r6708, %r13398, -899497514;
	// begin inline asm
	shf.l.wrap.b32 %r6647, %r6568, %r6568, %r12038;
	// end inline asm
	// begin inline asm
	shf.l.wrap.b32 %r6651, %r6572, %r6572, %r12038;
	// end inline asm
	// begin inline asm
	shf.l.wrap.b32 %r6655, %r6576, %r6576, %r12038;
	// end inline asm
	// begin inline asm
	shf.l.wrap.b32 %r6659, %r6580, %r6580, %r12038;
	// end inline asm
	xor.b32  	%r13399, %r5767, %r5639;
	xor.b32  	%r13400, %r13399, %r6151;
	xor.b32  	%r6665, %r13400, %r6471;
	xor.b32  	%r13401, %r5771, %r5643;
	xor.b32  	%r13402, %r13401, %r6155;
	xor.b32  	%r6669, %r13402, %r6475;
	xor.b32  	%r13403, %r5775, %r5647;
	xor.b32  	%r13404, %r13403, %r6159;
	xor.b32  	%r6673, %r13404, %r6479;
	xor.b32  	%r13405, %r5779, %r5651;
	xor.b32  	%r13406, %r13405, %r6163;
	xor.b32  	%r6677, %r13406, %r6483;
	// begin inline asm
	shf.l.wrap.b32 %r6663, %r6665, %r6665, %r11990;
	// end inline asm
	// begin inline asm
	shf.l.wrap.b32 %r6667, %r6669, %r6669, %r11990;
	// end inline asm
	// begin inline asm
	shf.l.wrap.b32 %r6671, %r6673, %r6673, %r11990;
	// end inline asm
	// begin inline asm
	shf.l.wrap.b32 %r6675, %r6677, %r6677, %r11990;
	// end inline asm
	add.s32 	%r13407, %r6519, %r6663;
	add.s32 	%r13408, %r6523, %r6667;
	add.s32 	%r13409, %r6527, %r6671;
	add.s32 	%r13410, %r6531, %r6675;
	// begin inline asm
	lop3.b32 %r6679, %r6632, %r6647, %r6583, 0x96;
	// end inline asm
	add.s32 	%r13411, %r13407, %r6679;
	// begin inline asm
	lop3.b32 %r6683, %r6636, %r6651, %r6587, 0x96;
	// end inline asm
	add.s32 	%r13412, %r13408, %r6683;
	// begin inline asm
	lop3.b32 %r6687, %r6640, %r6655, %r6591, 0x96;
	// end inline asm
	add.s32 	%r13413, %r13409, %r6687;
	// begin inline asm
	lop3.b32 %r6691, %r6644, %r6659, %r6595, 0x96;
	// end inline asm
	add.s32 	%r13414, %r13410, %r6691;
	// begin inline asm
	shf.l.wrap.b32 %r6695, %r6696, %r6696, %r12022;
	// end inline asm
	add.s32 	%r13415, %r13411, %r6695;
	// begin inline asm
	shf.l.wrap.b32 %r6699, %r6700, %r6700, %r12022;
	// end inline asm
	add.s32 	%r13416, %r13412, %r6699;
	// begin inline asm
	shf.l.wrap.b32 %r6703, %r6704, %r6704, %r12022;
	// end inline asm
	add.s32 	%r13417, %r13413, %r6703;
	// begin inline asm
	shf.l.wrap.b32 %r6707, %r6708, %r6708, %r12022;
	// end inline asm
	add.s32 	%r13418, %r13414, %r6707;
	add.s32 	%r6760, %r13415, -899497514;
	add.s32 	%r6764, %r13416, -899497514;
	add.s32 	%r6768, %r13417, -899497514;
	add.s32 	%r6772, %r13418, -899497514;
	// begin inline asm
	shf.l.wrap.b32 %r6711, %r6632, %r6632, %r12038;
	// end inline asm
	// begin inline asm
	shf.l.wrap.b32 %r6715, %r6636, %r6636, %r12038;
	// end inline asm
	// begin inline asm
	shf.l.wrap.b32 %r6719, %r6640, %r6640, %r12038;
	// end inline asm
	// begin inline asm
	shf.l.wrap.b32 %r6723, %r6644, %r6644, %r12038;
	// end inline asm
	xor.b32  	%r13419, %r5831, %r5703;
	xor.b32  	%r13420, %r13419, %r6215;
	xor.b32  	%r6729, %r13420, %r6535;
	xor.b32  	%r13421, %r5835, %r5707;
	xor.b32  	%r13422, %r13421, %r6219;
	xor.b32  	%r6733, %r13422, %r6539;
	xor.b32  	%r13423, %r5839, %r5711;
	xor.b32  	%r13424, %r13423, %r6223;
	xor.b32  	%r6737, %r13424, %r6543;
	xor.b32  	%r13425, %r5843, %r5715;
	xor.b32  	%r13426, %r13425, %r6227;
	xor.b32  	%r6741, %r13426, %r6547;
	// begin inline asm
	shf.l.wrap.b32 %r6727, %r6729, %r6729, %r11990;
	// end inline asm
	// begin inline asm
	shf.l.wrap.b32 %r6731, %r6733, %r6733, %r11990;
	// end inline asm
	// begin inline asm
	shf.l.wrap.b32 %r6735, %r6737, %r6737, %r11990;
	// end inline asm
	// begin inline asm
	shf.l.wrap.b32 %r6739, %r6741, %r6741, %r11990;
	// end inline asm
	add.s32 	%r13427, %r6583, %r6727;
	add.s32 	%r13428, %r6587, %r6731;
	add.s32 	%r13429, %r6591, %r6735;
	add.s32 	%r13430, %r6595, %r6739;
	// begin inline asm
	lop3.b32 %r6743, %r6696, %r6711, %r6647, 0x96;
	// end inline asm
	add.s32 	%r13431, %r13427, %r6743;
	// begin inline asm
	lop3.b32 %r6747, %r6700, %r6715, %r6651, 0x96;
	// end inline asm
	add.s32 	%r13432, %r13428, %r6747;
	// begin inline asm
	lop3.b32 %r6751, %r6704, %r6719, %r6655, 0x96;
	// end inline asm
	add.s32 	%r13433, %r13429, %r6751;
	// begin inline asm
	lop3.b32 %r6755, %r6708, %r6723, %r6659, 0x96;
	// end inline asm
	add.s32 	%r13434, %r13430, %r6755;
	// begin inline asm
	shf.l.wrap.b32 %r6759, %r6760, %r6760, %r12022;
	// end inline asm
	add.s32 	%r13435, %r13431, %r6759;
	// begin inline asm
	shf.l.wrap.b32 %r6763, %r6764, %r6764, %r12022;
	// end inline asm
	add.s32 	%r13436, %r13432, %r6763;
	// begin inline asm
	shf.l.wrap.b32 %r6767, %r6768, %r6768, %r12022;
	// end inline asm
	add.s32 	%r13437, %r13433, %r6767;
	// begin inline asm
	shf.l.wrap.b32 %r6771, %r6772, %r6772, %r12022;
	// end inline asm
	add.s32 	%r13438, %r13434, %r6771;
	add.s32 	%r6824, %r13435, -899497514;
	add.s32 	%r6828, %r13436, -899497514;
	add.s32 	%r6832, %r13437, -899497514;
	add.s32 	%r6836, %r13438, -899497514;
	// begin inline asm
	shf.l.wrap.b32 %r6775, %r6696, %r6696, %r12038;
	// end inline asm
	// begin inline asm
	shf.l.wrap.b32 %r6779, %r6700, %r6700, %r12038;
	// end inline asm
	// begin inline asm
	shf.l.wrap.b32 %r6783, %r6704, %r6704, %r12038;
	// end inline asm
	// begin inline asm
	shf.l.wrap.b32 %r6787, %r6708, %r6708, %r12038;
	// end inline asm
	xor.b32  	%r13439, %r5895, %r5767;
	xor.b32  	%r13440, %r13439, %r6279;
	xor.b32  	%r6793, %r13440, %r6599;
	xor.b32  	%r13441, %r5899, %r5771;
	xor.b32  	%r13442, %r13441, %r6283;
	xor.b32  	%r6797, %r13442, %r6603;
	xor.b32  	%r13443, %r5903, %r5775;
	xor.b32  	%r13444, %r13443, %r6287;
	xor.b32  	%r6801, %r13444, %r6607;
	xor.b32  	%r13445, %r5907, %r5779;
	xor.b32  	%r13446, %r13445, %r6291;
	xor.b32  	%r6805, %r13446, %r6611;
	// begin inline asm
	shf.l.wrap.b32 %r6791, %r6793, %r6793, %r11990;
	// end inline asm
	// begin inline asm
	shf.l.wrap.b32 %r6795, %r6797, %r6797, %r11990;
	// end inline asm
	// begin inline asm
	shf.l.wrap.b32 %r6799, %r6801, %r6801, %r11990;
	// end inline asm
	// begin inline asm
	shf.l.wrap.b32 %r6803, %r6805, %r6805, %r11990;
	// end inline asm
	add.s32 	%r13447, %r6647, %r6791;
	add.s32 	%r13448, %r6651, %r6795;
	add.s32 	%r13449, %r6655, %r6799;
	add.s32 	%r13450, %r6659, %r6803;
	// begin inline asm
	lop3.b32 %r6807, %r6760, %r6775, %r6711, 0x96;
	// end inline asm
	add.s32 	%r13451, %r13447, %r6807;
	// begin inline asm
	lop3.b32 %r6811, %r6764, %r6779, %r6715, 0x96;
	// end inline asm
	add.s32 	%r13452, %r13448, %r6811;
	// begin inline asm
	lop3.b32 %r6815, %r6768, %r6783, %r6719, 0x96;
	// end inline asm
	add.s32 	%r13453, %r13449, %r6815;
	// begin inline asm
	lop3.b32 %r6819, %r6772, %r6787, %r6723, 0x96;
	// end inline asm
	add.s32 	%r13454, %r13450, %r6819;
	// begin inline asm
	shf.l.wrap.b32 %r6823, %r6824, %r6824, %r12022;
	// end inline asm
	add.s32 	%r13455, %r13451, %r6823;
	// begin inline asm
	shf.l.wrap.b32 %r6827, %r6828, %r6828, %r12022;
	// end inline asm
	add.s32 	%r13456, %r13452, %r6827;
	// begin inline asm
	shf.l.wrap.b32 %r6831, %r6832, %r6832, %r12022;
	// end inline asm
	add.s32 	%r13457, %r13453, %r6831;
	// begin inline asm
	shf.l.wrap.b32 %r6835, %r6836, %r6836, %r12022;
	// end inline asm
	add.s32 	%r13458, %r13454, %r6835;
	add.s32 	%r6888, %r13455, -899497514;
	add.s32 	%r6892, %r13456, -899497514;
	add.s32 	%r6896, %r13457, -899497514;
	add.s32 	%r6900, %r13458, -899497514;
	// begin inline asm
	shf.l.wrap.b32 %r6839, %r6760, %r6760, %r12038;
	// end inline asm
	// begin inline asm
	shf.l.wrap.b32 %r6843, %r6764, %r6764, %r12038;
	// end inline asm
	// begin inline asm
	shf.l.wrap.b32 %r6847, %r6768, %r6768, %r12038;
	// end inline asm
	// begin inline asm
	shf.l.wrap.b32 %r6851, %r6772, %r6772, %r12038;
	// end inline asm
	xor.b32  	%r13459, %r5959, %r5831;
	xor.b32  	%r13460, %r13459, %r6343;
	xor.b32  	%r6857, %r13460, %r6663;
	xor.b32  	%r13461, %r5963, %r5835;
	xor.b32  	%r13462, %r13461, %r6347;
	xor.b32  	%r6861, %r13462, %r6667;
	xor.b32  	%r13463, %r5967, %r5839;
	xor.b32  	%r13464, %r13463, %r6351;
	xor.b32  	%r6865, %r13464, %r6671;
	xor.b32  	%r13465, %r5971, %r5843;
	xor.b32  	%r13466, %r13465, %r6355;
	xor.b32  	%r6869, %r13466, %r6675;
	// begin inline asm
	shf.l.wrap.b32 %r6855, %r6857, %r6857, %r11990;
	// end inline asm
	// begin inline asm
	shf.l.wrap.b32 %r6859, %r6861, %r6861, %r11990;
	// end inline asm
	// begin inline asm
	shf.l.wrap.b32 %r6863, %r6865, %r6865, %r11990;
	// end inline asm
	// begin inline asm
	shf.l.wrap.b32 %r6867, %r6869, %r6869, %r11990;
	// end inline asm
	add.s32 	%r13467, %r6711, %r6855;
	add.s32 	%r13468, %r6715, %r6859;
	add.s32 	%r13469, %r6719, %r6863;
	add.s32 	%r13470, %r6723, %r6867;
	// begin inline asm
	lop3.b32 %r6871, %r6824, %r6839, %r6775, 0x96;
	// end inline asm
	add.s32 	%r13471, %r13467, %r6871;
	// begin inline asm
	lop3.b32 %r6875, %r6828, %r6843, %r6779, 0x96;
	// end inline asm
	add.s32 	%r13472, %r13468, %r6875;
	// begin inline asm
	lop3.b32 %r6879, %r6832, %r6847, %r6783, 0x96;
	// end inline asm
	add.s32 	%r13473, %r13469, %r6879;
	// begin inline asm
	lop3.b32 %r6883, %r6836, %r6851, %r6787, 0x96;
	// end inline asm
	add.s32 	%r13474, %r13470, %r6883;
	// begin inline asm
	shf.l.wrap.b32 %r6887, %r6888, %r6888, %r12022;
	// end inline asm
	add.s32 	%r13475, %r13471, %r6887;
	// begin inline asm
	shf.l.wrap.b32 %r6891, %r6892, %r6892, %r12022;
	// end inline asm
	add.s32 	%r13476, %r13472, %r6891;
	// begin inline asm
	shf.l.wrap.b32 %r6895, %r6896, %r6896, %r12022;
	// end inline asm
	add.s32 	%r13477, %r13473, %r6895;
	// begin inline asm
	shf.l.wrap.b32 %r6899, %r6900, %r6900, %r12022;
	// end inline asm
	add.s32 	%r13478, %r13474, %r6899;
	add.s32 	%r6952, %r13475, -899497514;
	add.s32 	%r6956, %r13476, -899497514;
	add.s32 	%r6960, %r13477, -899497514;
	add.s32 	%r6964, %r13478, -899497514;
	// begin inline asm
	shf.l.wrap.b32 %r6903, %r6824, %r6824, %r12038;
	// end inline asm
	// begin inline asm
	shf.l.wrap.b32 %r6907, %r6828, %r6828, %r12038;
	// end inline asm
	// begin inline asm
	shf.l.wrap.b32 %r6911, %r6832, %r6832, %r12038;
	// end inline asm
	// begin inline asm
	shf.l.wrap.b32 %r6915, %r6836, %r6836, %r12038;
	// end inline asm
	xor.b32  	%r13479, %r6023, %r5895;
	xor.b32  	%r13480, %r13479, %r6407;
	xor.b32  	%r6921, %r13480, %r6727;
	xor.b32  	%r13481, %r6027, %r5899;
	xor.b32  	%r13482, %r13481, %r6411;
	xor.b32  	%r6925, %r13482, %r6731;
	xor.b32  	%r13483, %r6031, %r5903;
	xor.b32  	%r13484, %r13483, %r6415;
	xor.b32  	%r6929, %r13484, %r6735;
	xor.b32  	%r13485, %r6035, %r5907;
	xor.b32  	%r13486, %r13485, %r6419;
	xor.b32  	%r6933, %r13486, %r6739;
	// begin inline asm
	shf.l.wrap.b32 %r6919, %r6921, %r6921, %r11990;
	// end inline asm
	// begin inline asm
	shf.l.wrap.b32 %r6923, %r6925, %r6925, %r11990;
	// end inline asm
	// begin inline asm
	shf.l.wrap.b32 %r6927, %r6929, %r6929, %r11990;
	// end inline asm
	// begin inline asm
	shf.l.wrap.b32 %r6931, %r6933, %r6933, %r11990;
	// end inline asm
	add.s32 	%r13487, %r6775, %r6919;
	add.s32 	%r13488, %r6779, %r6923;
	add.s32 	%r13489, %r6783, %r6927;
	add.s32 	%r13490, %r6787, %r6931;
	// begin inline asm
	lop3.b32 %r6935, %r6888, %r6903, %r6839, 0x96;
	// end inline asm
	add.s32 	%r13491, %r13487, %r6935;
	// begin inline asm
	lop3.b32 %r6939, %r6892, %r6907, %r6843, 0x96;
	// end inline asm
	add.s32 	%r13492, %r13488, %r6939;
	// begin inline asm
	lop3.b32 %r6943, %r6896, %r6911, %r6847, 0x96;
	// end inline asm
	add.s32 	%r13493, %r13489, %r6943;
	// begin inline asm
	lop3.b32 %r6947, %r6900, %r6915, %r6851, 0x96;
	// end inline asm
	add.s32 	%r13494, %r13490, %r6947;
	// begin inline asm
	shf.l.wrap.b32 %r6951, %r6952, %r6952, %r12022;
	// end inline asm
	add.s32 	%r13495, %r13491, %r6951;
	// begin inline asm
	shf.l.wrap.b32 %r6955, %r6956, %r6956, %r12022;
	// end inline asm
	add.s32 	%r13496, %r13492, %r6955;
	// begin inline asm
	shf.l.wrap.b32 %r6959, %r6960, %r6960, %r12022;
	// end inline asm
	add.s32 	%r13497, %r13493, %r6959;
	// begin inline asm
	shf.l.wrap.b32 %r6963, %r6964, %r6964, %r12022;
	// end inline asm
	add.s32 	%r13498, %r13494, %r6963;
	add.s32 	%r7016, %r13495, -899497514;
	add.s32 	%r7020, %r13496, -899497514;
	add.s32 	%r7024, %r13497, -899497514;
	add.s32 	%r7028, %r13498, -899497514;
	// begin inline asm
	shf.l.wrap.b32 %r6967, %r6888, %r6888, %r12038;
	// end inline asm
	// begin inline asm
	shf.l.wrap.b32 %r6971, %r6892, %r6892, %r12038;
	// end inline asm
	// begin inline asm
	shf.l.wrap.b32 %r6975, %r6896, %r6896, %r12038;
	// end inline asm
	// begin inline asm
	shf.l.wrap.b32 %r6979, %r6900, %r6900, %r12038;
	// end inline asm
	xor.b32  	%r13499, %r6087, %r5959;
	xor.b32  	%r13500, %r13499, %r6471;
	xor.b32  	%r6985, %r13500, %r6791;
	xor.b32  	%r13501, %r6091, %r5963;
	xor.b32  	%r13502, %r13501, %r6475;
	xor.b32  	%r6989, %r13502, %r6795;
	xor.b32  	%r13503, %r6095, %r5967;
	xor.b32  	%r13504, %r13503, %r6479;
	xor.b32  	%r6993, %r13504, %r6799;
	xor.b32  	%r13505, %r6099, %r5971;
	xor.b32  	%r13506, %r13505, %r6483;
	xor.b32  	%r6997, %r13506, %r6803;
	// begin inline asm
	shf.l.wrap.b32 %r6983, %r6985, %r6985, %r11990;
	// end inline asm
	// begin inline asm
	shf.l.wrap.b32 %r6987, %r6989, %r6989, %r11990;
	// end inline asm
	// begin inline asm
	shf.l.wrap.b32 %r6991, %r6993, %r6993, %r11990;
	// end inline asm
	// begin inline asm
	shf.l.wrap.b32 %r6995, %r6997, %r6997, %r11990;
	// end inline asm
	add.s32 	%r13507, %r6839, %r6983;
	add.s32 	%r13508, %r6843, %r6987;
	add.s32 	%r13509, %r6847, %r6991;
	add.s32 	%r13510, %r6851, %r6995;
	// begin inline asm
	lop3.b32 %r6999, %r6952, %r6967, %r6903, 0x96;
	// end inline asm
	add.s32 	%r13511, %r13507, %r6999;
	// begin inline asm
	lop3.b32 %r7003, %r6956, %r6971, %r6907, 0x96;
	// end inline asm
	add.s32 	%r13512, %r13508, %r7003;
	// begin inline asm
	lop3.b32 %r7007, %r6960, %r6975, %r6911, 0x96;
	// end inline asm
	add.s32 	%r13513, %r13509, %r7007;
	// begin inline asm
	lop3.b32 %r7011, %r6964, %r6979, %r6915, 0x96;
	// end inline asm
	add.s32 	%r13514, %r13510, %r7011;
	// begin inline asm
	shf.l.wrap.b32 %r7015, %r7016, %r7016, %r12022;
	// end inline asm
	add.s32 	%r13515, %r13511, %r7015;
	// begin inline asm
	shf.l.wrap.b32 %r7019, %r7020, %r7020, %r12022;
	// end inline asm
	add.s32 	%r13516, %r13512, %r7019;
	// begin inline asm
	shf.l.wrap.b32 %r7023, %r7024, %r7024, %r12022;
	// end inline asm
	add.s32 	%r13517, %r13513, %r7023;
	// begin inline asm
	shf.l.wrap.b32 %r7027, %r7028, %r7028, %r12022;
	// end inline asm
	add.s32 	%r13518, %r13514, %r7027;
	add.s32 	%r7080, %r13515, -899497514;
	add.s32 	%r7084, %r13516, -899497514;
	add.s32 	%r7088, %r13517, -899497514;
	add.s32 	%r7092, %r13518, -899497514;
	// begin inline asm
	shf.l.wrap.b32 %r7031, %r6952, %r6952, %r12038;
	// end inline asm
	// begin inline asm
	shf.l.wrap.b32 %r7035, %r6956, %r6956, %r12038;
	// end inline asm
	// begin inline asm
	shf.l.wrap.b32 %r7039, %r6960, %r6960, %r12038;
	// end inline asm
	// begin inline asm
	shf.l.wrap.b32 %r7043, %r6964, %r6964, %r12038;
	// end inline asm
	xor.b32  	%r13519, %r6151, %r6023;
	xor.b32  	%r13520, %r13519, %r6535;
	xor.b32  	%r7049, %r13520, %r6855;
	xor.b32  	%r13521, %r6155, %r6027;
	xor.b32  	%r13522, %r13521, %r6539;
	xor.b32  	%r7053, %r13522, %r6859;
	xor.b32  	%r13523, %r6159, %r6031;
	xor.b32  	%r13524, %r13523, %r6543;
	xor.b32  	%r7057, %r13524, %r6863;
	xor.b32  	%r13525, %r6163, %r6035;
	xor.b32  	%r13526, %r13525, %r6547;
	xor.b32  	%r7061, %r13526, %r6867;
	// begin inline asm
	shf.l.wrap.b32 %r7047, %r7049, %r7049, %r11990;
	// end inline asm
	// begin inline asm
	shf.l.wrap.b32 %r7051, %r7053, %r7053, %r11990;
	// end inline asm
	// begin inline asm
	shf.l.wrap.b32 %r7055, %r7057, %r7057, %r11990;
	// end inline asm
	// begin inline asm
	shf.l.wrap.b32 %r7059, %r7061, %r7061, %r11990;
	// end inline asm
	add.s32 	%r13527, %r6903, %r7047;
	add.s32 	%r13528, %r6907, %r7051;
	add.s32 	%r13529, %r6911, %r7055;
	add.s32 	%r13530, %r6915, %r7059;
	// begin inline asm
	lop3.b32 %r7063, %r7016, %r7031, %r6967, 0x96;
	// end inline asm
	add.s32 	%r13531, %r13527, %r7063;
	// begin inline asm
	lop3.b32 %r7067, %r7020, %r7035, %r6971, 0x96;
	// end inline asm
	add.s32 	%r13532, %r13528, %r7067;
	// begin inline asm
	lop3.b32 %r7071, %r7024, %r7039, %r6975, 0x96;
	// end inline asm
	add.s32 	%r13533, %r13529, %r7071;
	// begin inline asm
	lop3.b32 %r7075, %r7028, %r7043, %r6979, 0x96;
	// end inline asm
	add.s32 	%r13534, %r13530, %r7075;
	// begin inline asm
	shf.l.wrap.b32 %r7079, %r7080, %r7080, %r12022;
	// end inline asm
	add.s32 	%r13535, %r13531, %r7079;
	// begin inline asm
	shf.l.wrap.b32 %r7083, %r7084, %r7084, %r12022;
	// end inline asm
	add.s32 	%r13536, %r13532, %r7083;
	// begin inline asm
	shf.l.wrap.b32 %r7087, %r7088, %r7088, %r12022;
	// end inline asm
	add.s32 	%r13537, %r13533, %r7087;
	// begin inline asm
	shf.l.wrap.b32 %r7091, %r7092, %r7092, %r12022;
	// end inline asm
	add.s32 	%r13538, %r13534, %r7091;
	add.s32 	%r7144, %r13535, -899497514;
	add.s32 	%r7148, %r13536, -899497514;
	add.s32 	%r7152, %r13537, -899497514;
	add.s32 	%r7156, %r13538, -899497514;
	// begin inline asm
	shf.l.wrap.b32 %r7095, %r7016, %r7016, %r12038;
	// end inline asm
	// begin inline asm
	shf.l.wrap.b32 %r7099, %r7020, %r7020, %r12038;
	// end inline asm
	// begin inline asm
	shf.l.wrap.b32 %r7103, %r7024, %r7024, %r12038;
	// end inline asm
	// begin inline asm
	shf.l.wrap.b32 %r7107, %r7028, %r7028, %r12038;
	// end inline asm
	xor.b32  	%r13539, %r6215, %r6087;
	xor.b32  	%r13540, %r13539, %r6599;
	xor.b32  	%r7113, %r13540, %r6919;
	xor.b32  	%r13541, %r6219, %r6091;
	xor.b32  	%r13542, %r13541, %r6603;
	xor.b32  	%r7117, %r13542, %r6923;
	xor.b32  	%r13543, %r6223, %r6095;
	xor.b32  	%r13544, %r13543, %r6607;
	xor.b32  	%r7121, %r13544, %r6927;
	xor.b32  	%r13545, %r6227, %r6099;
	xor.b32  	%r13546, %r13545, %r6611;
	xor.b32  	%r7125, %r13546, %r6931;
	// begin inline asm
	shf.l.wrap.b32 %r7111, %r7113, %r7113, %r11990;
	// end inline asm
	// begin inline asm
	shf.l.wrap.b32 %r7115, %r7117, %r7117, %r11990;
	// end inline asm
	// begin inline asm
	shf.l.wrap.b32 %r7119, %r7121, %r7121, %r11990;
	// end inline asm
	// begin inline asm
	shf.l.wrap.b32 %r7123, %r7125, %r7125, %r11990;
	// end inline asm
	add.s32 	%r13547, %r6967, %r7111;
	add.s32 	%r13548, %r6971, %r7115;
	add.s32 	%r13549, %r6975, %r7119;
	add.s32 	%r13550, %r6979, %r7123;
	// begin inline asm
	lop3.b32 %r7127, %r7080, %r7095, %r7031, 0x96;
	// end inline asm
	add.s32 	%r13551, %r13547, %r7127;
	// begin inline asm
	lop3.b32 %r7131, %r7084, %r7099, %r7035, 0x96;
	// end inline asm
	add.s32 	%r13552, %r13548, %r7131;
	// begin inline asm
	lop3.b32 %r7135, %r7088, %r7103, %r7039, 0x96;
	// end inline asm
	add.s32 	%r13553, %r13549, %r7135;
	// begin inline asm
	lop3.b32 %r7139, %r7092, %r7107, %r7043, 0x96;
	// end inline asm
	add.s32 	%r13554, %r13550, %r7139;
	// begin inline asm
	shf.l.wrap.b32 %r7143, %r7144, %r7144, %r12022;
	// end inline asm
	add.s32 	%r13555, %r13551, %r7143;
	// begin inline asm
	shf.l.wrap.b32 %r7147, %r7148, %r7148, %r12022;
	// end inline asm
	add.s32 	%r13556, %r13552, %r7147;
	// begin inline asm
	shf.l.wrap.b32 %r7151, %r7152, %r7152, %r12022;
	// end inline asm
	add.s32 	%r13557, %r13553, %r7151;
	// begin inline asm
	shf.l.wrap.b32 %r7155, %r7156, %r7156, %r12022;
	// end inline asm
	add.s32 	%r13558, %r13554, %r7155;
	add.s32 	%r13559, %r13555, %r81;
	add.s32 	%r13560, %r13556, %r81;
	add.s32 	%r13561, %r13557, %r81;
	add.s32 	%r13562, %r13558, %r81;
	// begin inline asm
	shf.l.wrap.b32 %r7159, %r7080, %r7080, %r12038;
	// end inline asm
	// begin inline asm
	shf.l.wrap.b32 %r7163, %r7084, %r7084, %r12038;
	// end inline asm
	// begin inline asm
	shf.l.wrap.b32 %r7167, %r7088, %r7088, %r12038;
	// end inline asm
	// begin inline asm
	shf.l.wrap.b32 %r7171, %r7092, %r7092, %r12038;
	// end inline asm
	add.s32 	%r7192, %r13559, -899497514;
	add.s32 	%r7196, %r13560, -899497514;
	add.s32 	%r7200, %r13561, -899497514;
	add.s32 	%r7204, %r13562, -899497514;
	add.s32 	%r7209, %r6, %r7144;
	add.s32 	%r7213, %r6, %r7148;
	add.s32 	%r7217, %r6, %r7152;
	add.s32 	%r7221, %r6, %r7156;
	add.s32 	%r7226, %r7, %r7159;
	add.s32 	%r7230, %r7, %r7163;
	add.s32 	%r7234, %r7, %r7167;
	add.s32 	%r7238, %r7, %r7171;
	add.s32 	%r7178, %r8, %r7095;
	add.s32 	%r7182, %r8, %r7099;
	add.s32 	%r7186, %r8, %r7103;
	add.s32 	%r7190, %r8, %r7107;
	add.s32 	%r13563, %r7031, %r92;
	add.s32 	%r13564, %r7035, %r93;
	add.s32 	%r13565, %r7039, %r94;
	add.s32 	%r13566, %r7043, %r95;
	// begin inline asm
	lop3.b32 %r7175, %r7209, %r7226, %r7178, 0xCA;
	// end inline asm
	// begin inline asm
	lop3.b32 %r7179, %r7213, %r7230, %r7182, 0xCA;
	// end inline asm
	// begin inline asm
	lop3.b32 %r7183, %r7217, %r7234, %r7186, 0xCA;
	// end inline asm
	// begin inline asm
	lop3.b32 %r7187, %r7221, %r7238, %r7190, 0xCA;
	// end inline asm
	add.s32 	%r13567, %r13563, %r7175;
	add.s32 	%r13568, %r13564, %r7179;
	add.s32 	%r13569, %r13565, %r7183;
	add.s32 	%r13570, %r13566, %r7187;
	// begin inline asm
	shf.l.wrap.b32 %r7191, %r7192, %r7192, %r12022;
	// end inline asm
	// begin inline asm
	shf.l.wrap.b32 %r7195, %r7196, %r7196, %r12022;
	// end inline asm
	// begin inline asm
	shf.l.wrap.b32 %r7199, %r7200, %r7200, %r12022;
	// end inline asm
	// begin inline asm
	shf.l.wrap.b32 %r7203, %r7204, %r7204, %r12022;
	// end inline asm
	add.s32 	%r7305, %r13567, %r7191;
	add.s32 	%r7309, %r13568, %r7195;
	add.s32 	%r7313, %r13569, %r7199;
	add.s32 	%r7317, %r13570, %r7203;
	// begin inline asm
	shf.l.wrap.b32 %r7207, %r7209, %r7209, %r12038;
	// end inline asm
	// begin inline asm
	shf.l.wrap.b32 %r7211, %r7213, %r7213, %r12038;
	// end inline asm
	// begin inline asm
	shf.l.wrap.b32 %r7215, %r7217, %r7217, %r12038;
	// end inline asm
	// begin inline asm
	shf.l.wrap.b32 %r7219, %r7221, %r7221, %r12038;
	// end inline asm
	add.s32 	%r13571, %r7178, %r96;
	add.s32 	%r13572, %r7182, %r97;
	add.s32 	%r13573, %r7186, %r98;
	add.s32 	%r13574, %r7190, %r99;
	// begin inline asm
	lop3.b32 %r7223, %r7192, %r7207, %r7226, 0xCA;
	// end inline asm
	// begin inline asm
	lop3.b32 %r7227, %r7196, %r7211, %r7230, 0xCA;
	// end inline asm
	// begin inline asm
	lop3.b32 %r7231, %r7200, %r7215, %r7234, 0xCA;
	// end inline asm
	// begin inline asm
	lop3.b32 %r7235, %r7204, %r7219, %r7238, 0xCA;
	// end inline asm
	add.s32 	%r13575, %r13571, %r7223;
	add.s32 	%r13576, %r13572, %r7227;
	add.s32 	%r13577, %r13573, %r7231;
	add.s32 	%r13578, %r13574, %r7235;
	// begin inline asm
	shf.l.wrap.b32 %r7239, %r7305, %r7305, %r12022;
	// end inline asm
	// begin inline asm
	shf.l.wrap.b32 %r7243, %r7309, %r7309, %r12022;
	// end inline asm
	// begin inline asm
	shf.l.wrap.b32 %r7247, %r7313, %r7313, %r12022;
	// end inline asm
	// begin inline asm
	shf.l.wrap.b32 %r7251, %r7317, %r7317, %r12022;
	// end inline asm
	add.s32 	%r7353, %r13575, %r7239;
	add.s32 	%r7357, %r13576, %r7243;
	add.s32 	%r7361, %r13577, %r7247;
	add.s32 	%r7365, %r13578, %r7251;
	// begin inline asm
	shf.l.wrap.b32 %r7255, %r7192, %r7192, %r12038;
	// end inline asm
	// begin inline asm
	shf.l.wrap.b32 %r7259, %r7196, %r7196, %r12038;
	// end inline asm
	// begin inline asm
	shf.l.wrap.b32 %r7263, %r7200, %r7200, %r12038;
	// end inline asm
	// begin inline asm
	shf.l.wrap.b32 %r7267, %r7204, %r7204, %r12038;
	// end inline asm
	add.s32 	%r13579, %r7226, %r100;
	add.s32 	%r13580, %r7230, %r101;
	add.s32 	%r13581, %r7234, %r102;
	add.s32 	%r13582, %r7238, %r103;
	// begin inline asm
	lop3.b32 %r7271, %r7305, %r7255, %r7207, 0xCA;
	// end inline asm
	// begin inline asm
	lop3.b32 %r7275, %r7309, %r7259, %r7211, 0xCA;
	// end inline asm
	// begin inline asm
	lop3.b32 %r7279, %r7313, %r7263, %r7215, 0xCA;
	// end inline asm
	// begin inline asm
	lop3.b32 %r7283, %r7317, %r7267, %r7219, 0xCA;
	// end inline asm
	add.s32 	%r13583, %r13579, %r7271;
	add.s32 	%r13584, %r13580, %r7275;
	add.s32 	%r13585, %r13581, %r7279;
	add.s32 	%r13586, %r13582, %r7283;
	// begin inline asm
	shf.l.wrap.b32 %r7287, %r7353, %r7353, %r12022;
	// end inline asm
	// begin inline asm
	shf.l.wrap.b32 %r7291, %r7357, %r7357, %r12022;
	// end inline asm
	// begin inline asm
	shf.l.wrap.b32 %r7295, %r7361, %r7361, %r12022;
	// end inline asm
	// begin inline asm
	shf.l.wrap.b32 %r7299, %r7365, %r7365, %r12022;
	// end inline asm
	add.s32 	%r7401, %r13583, %r7287;
	add.s32 	%r7405, %r13584, %r7291;
	add.s32 	%r7409, %r13585, %r7295;
	add.s32 	%r7413, %r13586, %r7299;
	// begin inline asm
	shf.l.wrap.b32 %r7303, %r7305, %r7305, %r12038;
	// end inline asm
	// begin inline asm
	shf.l.wrap.b32 %r7307, %r7309, %r7309, %r12038;
	// end inline asm
	// begin inline asm
	shf.l.wrap.b32 %r7311, %r7313, %r7313, %r12038;
	// end inline asm
	// begin inline asm
	shf.l.wrap.b32 %r7315, %r7317, %r7317, %r12038;
	// end inline asm
	// begin inline asm
	lop3.b32 %r7319, %r7353, %r7303, %r7255, 0xCA;
	// end inline asm
	// begin inline asm
	lop3.b32 %r7323, %r7357, %r7307, %r7259, 0xCA;
	// end inline asm
	// begin inline asm
	lop3.b32 %r7327, %r7361, %r7311, %r7263, 0xCA;
	// end inline asm
	// begin inline asm
	lop3.b32 %r7331, %r7365, %r7315, %r7267, 0xCA;
	// end inline asm
	// begin inline asm
	shf.l.wrap.b32 %r7335, %r7401, %r7401, %r12022;
	// end inline asm
	// begin inline asm
	shf.l.wrap.b32 %r7339, %r7405, %r7405, %r12022;
	// end inline asm
	// begin inline asm
	shf.l.wrap.b32 %r7343, %r7409, %r7409, %r12022;
	// end inline asm
	// begin inline asm
	shf.l.wrap.b32 %r7347, %r7413, %r7413, %r12022;
	// end inline asm
	add.s32 	%r13587, %r104, %r7207;
	add.s32 	%r13588, %r13587, %r7319;
	add.s32 	%r7449, %r13588, %r7335;
	add.s32 	%r13589, %r105, %r7211;
	add.s32 	%r13590, %r13589, %r7323;
	add.s32 	%r7453, %r13590, %r7339;
	add.s32 	%r13591, %r106, %r7215;
	add.s32 	%r13592, %r13591, %r7327;
	add.s32 	%r7457, %r13592, %r7343;
	add.s32 	%r13593, %r107, %r7219;
	add.s32 	%r13594, %r13593, %r7331;
	add.s32 	%r7461, %r13594, %r7347;
	// begin inline asm
	shf.l.wrap.b32 %r7351, %r7353, %r7353, %r12038;
	// end inline asm
	// begin inline asm
	shf.l.wrap.b32 %r7355, %r7357, %r7357, %r12038;
	// end inline asm
	// begin inline asm
	shf.l.wrap.b32 %r7359, %r7361, %r7361, %r12038;
	// end inline asm
	// begin inline asm
	shf.l.wrap.b32 %r7363, %r7365, %r7365, %r12038;
	// end inline asm
	// begin inline asm
	lop3.b32 %r7367, %r7401, %r7351, %r7303, 0xCA;
	// end inline asm
	// begin inline asm
	lop3.b32 %r7371, %r7405, %r7355, %r7307, 0xCA;
	// end inline asm
	// begin inline asm
	lop3.b32 %r7375, %r7409, %r7359, %r7311, 0xCA;
	// end inline asm
	// begin inline asm
	lop3.b32 %r7379, %r7413, %r7363, %r7315, 0xCA;
	// end inline asm
	// begin inline asm
	shf.l.wrap.b32 %r7383, %r7449, %r7449, %r12022;
	// end inline asm
	// begin inline asm
	shf.l.wrap.b32 %r7387, %r7453, %r7453, %r12022;
	// end inline asm
	// begin inline asm
	shf.l.wrap.b32 %r7391, %r7457, %r7457, %r12022;
	// end inline asm
	// begin inline asm
	shf.l.wrap.b32 %r7395, %r7461, %r7461, %r12022;
	// end inline asm
	add.s32 	%r13595, %r108, %r7255;
	add.s32 	%r13596, %r13595, %r7367;
	add.s32 	%r7497, %r13596, %r7383;
	add.s32 	%r13597, %r109, %r7259;
	add.s32 	%r13598, %r13597, %r7371;
	add.s32 	%r7501, %r13598, %r7387;
	add.s32 	%r13599, %r110, %r7263;
	add.s32 	%r13600, %r13599, %r7375;
	add.s32 	%r7505, %r13600, %r7391;
	add.s32 	%r13601, %r111, %r7267;
	add.s32 	%r13602, %r13601, %r7379;
	add.s32 	%r7509, %r13602, %r7395;
	// begin inline asm
	shf.l.wrap.b32 %r7399, %r7401, %r7401, %r12038;
	// end inline asm
	// begin inline asm
	shf.l.wrap.b32 %r7403, %r7405, %r7405, %r12038;
	// end inline asm
	// begin inline asm
	shf.l.wrap.b32 %r7407, %r7409, %r7409, %r12038;
	// end inline asm
	// begin inline asm
	shf.l.wrap.b32 %r7411, %r7413, %r7413, %r12038;
	// end inline asm
	// begin inline asm
	lop3.b32 %r7415, %r7449, %r7399, %r7351, 0xCA;
	// end inline asm
	// begin inline asm
	lop3.b32 %r7419, %r7453, %r7403, %r7355, 0xCA;
	// end inline asm
	// begin inline asm
	lop3.b32 %r7423, %r7457, %r7407, %r7359, 0xCA;
	// end inline asm
	// begin inline asm
	lop3.b32 %r7427, %r7461, %r7411, %r7363, 0xCA;
	// end inline asm
	// begin inline asm
	shf.l.wrap.b32 %r7431, %r7497, %r7497, %r12022;
	// end inline asm
	// begin inline asm
	shf.l.wrap.b32 %r7435, %r7501, %r7501, %r12022;
	// end inline asm
	// begin inline asm
	shf.l.wrap.b32 %r7439, %r7505, %r7505, %r12022;
	// end inline asm
	// begin inline asm
	shf.l.wrap.b32 %r7443, %r7509, %r7509, %r12022;
	// end inline asm
	add.s32 	%r13603, %r112, %r7303;
	add.s32 	%r13604, %r13603, %r7415;
	add.s32 	%r7545, %r13604, %r7431;
	add.s32 	%r13605, %r113, %r7307;
	add.s32 	%r13606, %r13605, %r7419;
	add.s32 	%r7549, %r13606, %r7435;
	add.s32 	%r13607, %r114, %r7311;
	add.s32 	%r13608, %r13607, %r7423;
	add.s32 	%r7553, %r13608, %r7439;
	add.s32 	%r13609, %r115, %r7315;
	add.s32 	%r13610, %r13609, %r7427;
	add.s32 	%r7557, %r13610, %r7443;
	// begin inline asm
	shf.l.wrap.b32 %r7447, %r7449, %r7449, %r12038;
	// end inline asm
	// begin inline asm
	shf.l.wrap.b32 %r7451, %r7453, %r7453, %r12038;
	// end inline asm
	// begin inline asm
	shf.l.wrap.b32 %r7455, %r7457, %r7457, %r12038;
	// end inline asm
	// begin inline asm
	shf.l.wrap.b32 %r7459, %r7461, %r7461, %r12038;
	// end inline asm
	// begin inline asm
	lop3.b32 %r7463, %r7497, %r7447, %r7399, 0xCA;
	// end inline asm
	// begin inline asm
	lop3.b32 %r7467, %r7501, %r7451, %r7403, 0xCA;
	// end inline asm
	// begin inline asm
	lop3.b32 %r7471, %r7505, %r7455, %r7407, 0xCA;
	// end inline asm
	// begin inline asm
	lop3.b32 %r7475, %r7509, %r7459, %r7411, 0xCA;
	// end inline asm
	// begin inline asm
	shf.l.wrap.b32 %r7479, %r7545, %r7545, %r12022;
	// end inline asm
	// begin inline asm
	shf.l.wrap.b32 %r7483, %r7549, %r7549, %r12022;
	// end inline asm
	// begin inline asm
	shf.l.wrap.b32 %r7487, %r7553, %r7553, %r12022;
	// end inline asm
	// begin inline asm
	shf.l.wrap.b32 %r7491, %r7557, %r7557, %r12022;
	// end inline asm
	add.s32 	%r13611, %r116, %r7351;
	add.s32 	%r13612, %r13611, %r7463;
	add.s32 	%r7593, %r13612, %r7479;
	add.s32 	%r13613, %r117, %r7355;
	add.s32 	%r13614, %r13613, %r7467;
	add.s32 	%r7597, %r13614, %r7483;
	add.s32 	%r13615, %r118, %r7359;
	add.s32 	%r13616, %r13615, %r7471;
	add.s32 	%r7601, %r13616, %r7487;
	add.s32 	%r13617, %r119, %r7363;
	add.s32 	%r13618, %r13617, %r7475;
	add.s32 	%r7605, %r13618, %r7491;
	// begin inline asm
	shf.l.wrap.b32 %r7495, %r7497, %r7497, %r12038;
	// end inline asm
	// begin inline asm
	shf.l.wrap.b32 %r7499, %r7501, %r7501, %r12038;
	// end inline asm
	// begin inline asm
	shf.l.wrap.b32 %r7503, %r7505, %r7505, %r12038;
	// end inline asm
	// begin inline asm
	shf.l.wrap.b32 %r7507, %r7509, %r7509, %r12038;
	// end inline asm
	// begin inline asm
	lop3.b32 %r7511, %r7545, %r7495, %r7447, 0xCA;
	// end inline asm
	// begin inline asm
	lop3.b32 %r7515, %r7549, %r7499, %r7451, 0xCA;
	// end inline asm
	// begin inline asm
	lop3.b32 %r7519, %r7553, %r7503, %r7455, 0xCA;
	// end inline asm
	// begin inline asm
	lop3.b32 %r7523, %r7557, %r7507, %r7459, 0xCA;
	// end inline asm
	// begin inline asm
	shf.l.wrap.b32 %r7527, %r7593, %r7593, %r12022;
	// end inline asm
	// begin inline asm
	shf.l.wrap.b32 %r7531, %r7597, %r7597, %r12022;
	// end inline asm
	// begin inline asm
	shf.l.wrap.b32 %r7535, %r7601, %r7601, %r12022;
	// end inline asm
	// begin inline asm
	shf.l.wrap.b32 %r7539, %r7605, %r7605, %r12022;
	// end inline asm
	add.s32 	%r13619, %r120, %r7399;
	add.s32 	%r13620, %r13619, %r7511;
	add.s32 	%r7641, %r13620, %r7527;
	add.s32 	%r13621, %r121, %r7403;
	add.s32 	%r13622, %r13621, %r7515;
	add.s32 	%r7645, %r13622, %r7531;
	add.s32 	%r13623, %r122, %r7407;
	add.s32 	%r13624, %r13623, %r7519;
	add.s32 	%r7649, %r13624, %r7535;
	add.s32 	%r13625, %r123, %r7411;
	add.s32 	%r13626, %r13625, %r7523;
	add.s32 	%r7653, %r13626, %r7539;
	// begin inline asm
	shf.l.wrap.b32 %r7543, %r7545, %r7545, %r12038;
	// end inline asm
	// begin inline asm
	shf.l.wrap.b32 %r7547, %r7549, %r7549, %r12038;
	// end inline asm
	// begin inline asm
	shf.l.wrap.b32 %r7551, %r7553, %r7553, %r12038;
	// end inline asm
	// begin inline asm
	shf.l.wrap.b32 %r7555, %r7557, %r7557, %r12038;
	// end inline asm
	// begin inline asm
	lop3.b32 %r7559, %r7593, %r7543, %r7495, 0xCA;
	// end inline asm
	// begin inline asm
	lop3.b32 %r7563, %r7597, %r7547, %r7499, 0xCA;
	// end inline asm
	// begin inline asm
	lop3.b32 %r7567, %r7601, %r7551, %r7503, 0xCA;
	// end inline asm
	// begin inline asm
	lop3.b32 %r7571, %r7605, %r7555, %r7507, 0xCA;
	// end inline asm
	// begin inline asm
	shf.l.wrap.b32 %r7575, %r7641, %r7641, %r12022;
	// end inline asm
	// begin inline asm
	shf.l.wrap.b32 %r7579, %r7645, %r7645, %r12022;
	// end inline asm
	// begin inline asm
	shf.l.wrap.b32 %r7583, %r7649, %r7649, %r12022;
	// end inline asm
	// begin inline asm
	shf.l.wrap.b32 %r7587, %r7653, %r7653, %r12022;
	// end inline asm
	add.s32 	%r13627, %r124, %r7447;
	add.s32 	%r13628, %r13627, %r7559;
	add.s32 	%r7689, %r13628, %r7575;
	add.s32 	%r13629, %r125, %r7451;
	add.s32 	%r13630, %r13629, %r7563;
	add.s32 	%r7693, %r13630, %r7579;
	add.s32 	%r13631, %r126, %r7455;
	add.s32 	%r13632, %r13631, %r7567;
	add.s32 	%r7697, %r13632, %r7583;
	add.s32 	%r13633, %r127, %r7459;
	add.s32 	%r13634, %r13633, %r7571;
	add.s32 	%r7701, %r13634, %r7587;
	// begin inline asm
	shf.l.wrap.b32 %r7591, %r7593, %r7593, %r12038;
	// end inline asm
	// begin inline asm
	shf.l.wrap.b32 %r7595, %r7597, %r7597, %r12038;
	// end inline asm
	// begin inline asm
	shf.l.wrap.b32 %r7599, %r7601, %r7601, %r12038;
	// end inline asm
	// begin inline asm
	shf.l.wrap.b32 %r7603, %r7605, %r7605, %r12038;
	// end inline asm
	// begin inline asm
	lop3.b32 %r7607, %r7641, %r7591, %r7543, 0xCA;
	// end inline asm
	// begin inline asm
	lop3.b32 %r7611, %r7645, %r7595, %r7547, 0xCA;
	// end inline asm
	// begin inline asm
	lop3.b32 %r7615, %r7649, %r7599, %r7551, 0xCA;
	// end inline asm
	// begin inline asm
	lop3.b32 %r7619, %r7653, %r7603, %r7555, 0xCA;
	// end inline asm
	// begin inline asm
	shf.l.wrap.b32 %r7623, %r7689, %r7689, %r12022;
	// end inline asm
	// begin inline asm
	shf.l.wrap.b32 %r7627, %r7693, %r7693, %r12022;
	// end inline asm
	// begin inline asm
	shf.l.wrap.b32 %r7631, %r7697, %r7697, %r12022;
	// end inline asm
	// begin inline asm
	shf.l.wrap.b32 %r7635, %r7701, %r7701, %r12022;
	// end inline asm
	add.s32 	%r13635, %r128, %r7495;
	add.s32 	%r13636, %r13635, %r7607;
	add.s32 	%r7737, %r13636, %r7623;
	add.s32 	%r13637, %r129, %r7499;
	add.s32 	%r13638, %r13637, %r7611;
	add.s32 	%r7741, %r13638, %r7627;
	add.s32 	%r13639, %r130, %r7503;
	add.s32 	%r13640, %r13639, %r7615;
	add.s32 	%r7745, %r13640, %r7631;
	add.s32 	%r13641, %r131, %r7507;
	add.s32 	%r13642, %r13641, %r7619;
	add.s32 	%r7749, %r13642, %r7635;
	// begin inline asm
	shf.l.wrap.b32 %r7639, %r7641, %r7641, %r12038;
	// end inline asm
	// begin inline asm
	shf.l.wrap.b32 %r7643, %r7645, %r7645, %r12038;
	// end inline asm
	// begin inline asm
	shf.l.wrap.b32 %r7647, %r7649, %r7649, %r12038;
	// end inline asm
	// begin inline asm
	shf.l.wrap.b32 %r7651, %r7653, %r7653, %r12038;
	// end inline asm
	// begin inline asm
	lop3.b32 %r7655, %r7689, %r7639, %r7591, 0xCA;
	// end inline asm
	// begin inline asm
	lop3.b32 %r7659, %r7693, %r7643, %r7595, 0xCA;
	// end inline asm
	// begin inline asm
	lop3.b32 %r7663, %r7697, %r7647, %r7599, 0xCA;
	// end inline asm
	// begin inline asm
	lop3.b32 %r7667, %r7701, %r7651, %r7603, 0xCA;
	// end inline asm
	// begin inline asm
	shf.l.wrap.b32 %r7671, %r7737, %r7737, %r12022;
	// end inline asm
	// begin inline asm
	shf.l.wrap.b32 %r7675, %r7741, %r7741, %r12022;
	// end inline asm
	// begin inline asm
	shf.l.wrap.b32 %r7679, %r7745, %r7745, %r12022;
	// end inline asm
	// begin inline asm
	shf.l.wrap.b32 %r7683, %r7749, %r7749, %r12022;
	// end inline asm
	add.s32 	%r13643, %r132, %r7543;
	add.s32 	%r13644, %r13643, %r7655;
	add.s32 	%r7785, %r13644, %r7671;
	add.s32 	%r13645, %r133, %r7547;
	add.s32 	%r13646, %r13645, %r7659;
	add.s32 	%r7789, %r13646, %r7675;
	add.s32 	%r13647, %r134, %r7551;
	add.s32 	%r13648, %r13647, %r7663;
	add.s32 	%r7793, %r13648, %r7679;
	add.s32 	%r13649, %r135, %r7555;
	add.s32 	%r13650, %r13649, %r7667;
	add.s32 	%r7797, %r13650, %r7683;
	// begin inline asm
	shf.l.wrap.b32 %r7687, %r7689, %r7689, %r12038;
	// end inline asm
	// begin inline asm
	shf.l.wrap.b32 %r7691, %r7693, %r7693, %r12038;
	// end inline asm
	// begin inline asm
	shf.l.wrap.b32 %r7695, %r7697, %r7697, %r12038;
	// end inline asm
	// begin inline asm
	shf.l.wrap.b32 %r7699, %r7701, %r7701, %r12038;
	// end inline asm
	// begin inline asm
	lop3.b32 %r7703, %r7737, %r7687, %r7639, 0xCA;
	// end inline asm
	// begin inline asm
	lop3.b32 %r7707, %r7741, %r7691, %r7643, 0xCA;
	// end inline asm
	// begin inline asm
	lop3.b32 %r7711, %r7745, %r7695, %r7647, 0xCA;
	// end inline asm
	// begin inline asm
	lop3.b32 %r7715, %r7749, %r7699, %r7651, 0xCA;
	// end inline asm
	// begin inline asm
	shf.l.wrap.b32 %r7719, %r7785, %r7785, %r12022;
	// end inline asm
	// begin inline asm
	shf.l.wrap.b32 %r7723, %r7789, %r7789, %r12022;
	// end inline asm
	// begin inline asm
	shf.l.wrap.b32 %r7727, %r7793, %r7793, %r12022;
	// end inline asm
	// begin inline asm
	shf.l.wrap.b32 %r7731, %r7797, %r7797, %r12022;
	// end inline asm
	add.s32 	%r13651, %r136, %r7591;
	add.s32 	%r13652, %r13651, %r7703;
	add.s32 	%r7833, %r13652, %r7719;
	add.s32 	%r13653, %r137, %r7595;
	add.s32 	%r13654, %r13653, %r7707;
	add.s32 	%r7837, %r13654, %r7723;
	add.s32 	%r13655, %r138, %r7599;
	add.s32 	%r13656, %r13655, %r7711;
	add.s32 	%r7841, %r13656, %r7727;
	add.s32 	%r13657, %r139, %r7603;
	add.s32 	%r13658, %r13657, %r7715;
	add.s32 	%r7845, %r13658, %r7731;
	// begin inline asm
	shf.l.wrap.b32 %r7735, %r7737, %r7737, %r12038;
	// end inline asm
	// begin inline asm
	shf.l.wrap.b32 %r7739, %r7741, %r7741, %r12038;
	// end inline asm
	// begin inline asm
	shf.l.wrap.b32 %r7743, %r7745, %r7745, %r12038;
	// end inline asm
	// begin inline asm
	shf.l.wrap.b32 %r7747, %r7749, %r7749, %r12038;
	// end inline asm
	// begin inline asm
	lop3.b32 %r7751, %r7785, %r7735, %r7687, 0xCA;
	// end inline asm
	// begin inline asm
	lop3.b32 %r7755, %r7789, %r7739, %r7691, 0xCA;
	// end inline asm
	// begin inline asm
	lop3.b32 %r7759, %r7793, %r7743, %r7695, 0xCA;
	// end inline asm
	// begin inline asm
	lop3.b32 %r7763, %r7797, %r7747, %r7699, 0xCA;
	// end inline asm
	// begin inline asm
	shf.l.wrap.b32 %r7767, %r7833, %r7833, %r12022;
	// end inline asm
	// begin inline asm
	shf.l.wrap.b32 %r7771, %r7837, %r7837, %r12022;
	// end inline asm
	// begin inline asm
	shf.l.wrap.b32 %r7775, %r7841, %r7841, %r12022;
	// end inline asm
	// begin inline asm
	shf.l.wrap.b32 %r7779, %r7845, %r7845, %r12022;
	// end inline asm
	add.s32 	%r13659, %r140, %r7639;
	add.s32 	%r13660, %r13659, %r7751;
	add.s32 	%r7881, %r13660, %r7767;
	add.s32 	%r13661, %r141, %r7643;
	add.s32 	%r13662, %r13661, %r7755;
	add.s32 	%r7885, %r13662, %r7771;
	add.s32 	%r13663, %r142, %r7647;
	add.s32 	%r13664, %r13663, %r7759;
	add.s32 	%r7889, %r13664, %r7775;
	add.s32 	%r13665, %r143, %r7651;
	add.s32 	%r13666, %r13665, %r7763;
	add.s32 	%r7893, %r13666, %r7779;
	// begin inline asm
	shf.l.wrap.b32 %r7783, %r7785, %r7785, %r12038;
	// end inline asm
	// begin inline asm
	shf.l.wrap.b32 %r7787, %r7789, %r7789, %r12038;
	// end inline asm
	// begin inline asm
	shf.l.wrap.b32 %r7791, %r7793, %r7793, %r12038;
	// end inline asm
	// begin inline asm
	shf.l.wrap.b32 %r7795, %r7797, %r7797, %r12038;
	// end inline asm
	// begin inline asm
	lop3.b32 %r7799, %r7833, %r7783, %r7735, 0xCA;
	// end inline asm
	// begin inline asm
	lop3.b32 %r7803, %r7837, %r7787, %r7739, 0xCA;
	// end inline asm
	// begin inline asm
	lop3.b32 %r7807, %r7841, %r7791, %r7743, 0xCA;
	// end inline asm
	// begin inline asm
	lop3.b32 %r7811, %r7845, %r7795, %r7747, 0xCA;
	// end inline asm
	// begin inline asm
	shf.l.wrap.b32 %r7815, %r7881, %r7881, %r12022;
	// end inline asm
	// begin inline asm
	shf.l.wrap.b32 %r7819, %r7885, %r7885, %r12022;
	// end inline asm
	// begin inline asm
	shf.l.wrap.b32 %r7823, %r7889, %r7889, %r12022;
	// end inline asm
	// begin inline asm
	shf.l.wrap.b32 %r7827, %r7893, %r7893, %r12022;
	// end inline asm
	add.s32 	%r13667, %r144, %r7687;
	add.s32 	%r13668, %r13667, %r7799;
	add.s32 	%r7929, %r13668, %r7815;
	add.s32 	%r13669, %r145, %r7691;
	add.s32 	%r13670, %r13669, %r7803;
	add.s32 	%r7933, %r13670, %r7819;
	add.s32 	%r13671, %r146, %r7695;
	add.s32 	%r13672, %r13671, %r7807;
	add.s32 	%r7937, %r13672, %r7823;
	add.s32 	%r13673, %r147, %r7699;
	add.s32 	%r13674, %r13673, %r7811;
	add.s32 	%r7941, %r13674, %r7827;
	// begin inline asm
	shf.l.wrap.b32 %r7831, %r7833, %r7833, %r12038;
	// end inline asm
	// begin inline asm
	shf.l.wrap.b32 %r7835, %r7837, %r7837, %r12038;
	// end inline asm
	// begin inline asm
	shf.l.wrap.b32 %r7839, %r7841, %r7841, %r12038;
	// end inline asm
	// begin inline asm
	shf.l.wrap.b32 %r7843, %r7845, %r7845, %r12038;
	// end inline asm
	// begin inline asm
	lop3.b32 %r7847, %r7881, %r7831, %r7783, 0xCA;
	// end inline asm
	// begin inline asm
	lop3.b32 %r7851, %r7885, %r7835, %r7787, 0xCA;
	// end inline asm
	// begin inline asm
	lop3.b32 %r7855, %r7889, %r7839, %r7791, 0xCA;
	// end inline asm
	// begin inline asm
	lop3.b32 %r7859, %r7893, %r7843, %r7795, 0xCA;
	// end inline asm
	// begin inline asm
	shf.l.wrap.b32 %r7863, %r7929, %r7929, %r12022;
	// end inline asm
	// begin inline asm
	shf.l.wrap.b32 %r7867, %r7933, %r7933, %r12022;
	// end inline asm
	// begin inline asm
	shf.l.wrap.b32 %r7871, %r7937, %r7937, %r12022;
	// end inline asm
	// begin inline asm
	shf.l.wrap.b32 %r7875, %r7941, %r7941, %r12022;
	// end inline asm
	add.s32 	%r13675, %r205, %r7735;
	add.s32 	%r13676, %r13675, %r7847;
	add.s32 	%r13677, %r13676, %r7863;
	add.s32 	%r7912, %r13677, 1518500249;
	add.s32 	%r13678, %r207, %r7739;
	add.s32 	%r13679, %r13678, %r7851;
	add.s32 	%r13680, %r13679, %r7867;
	add.s32 	%r7916, %r13680, 1518500249;
	add.s32 	%r13681, %r209, %r7743;
	add.s32 	%r13682, %r13681, %r7855;
	add.s32 	%r13683, %r13682, %r7871;
	add.s32 	%r7920, %r13683, 1518500249;
	add.s32 	%r13684, %r211, %r7747;
	add.s32 	%r13685, %r13684, %r7859;
	add.s32 	%r13686, %r13685, %r7875;
	add.s32 	%r7924, %r13686, 1518500249;
	// begin inline asm
	shf.l.wrap.b32 %r7879, %r7881, %r7881, %r12038;
	// end inline asm
	// begin inline asm
	shf.l.wrap.b32 %r7883, %r7885, %r7885, %r12038;
	// end inline asm
	// begin inline asm
	shf.l.wrap.b32 %r7887, %r7889, %r7889, %r12038;
	// end inline asm
	// begin inline asm
	shf.l.wrap.b32 %r7891, %r7893, %r7893, %r12038;
	// end inline asm
	// begin inline asm
	lop3.b32 %r7895, %r7929, %r7879, %r7831, 0xCA;
	// end inline asm
	// begin inline asm
	lop3.b32 %r7899, %r7933, %r7883, %r7835, 0xCA;
	// end inline asm
	// begin inline asm
	lop3.b32 %r7903, %r7937, %r7887, %r7839, 0xCA;
	// end inline asm
	// begin inline asm
	lop3.b32 %r7907, %r7941, %r7891, %r7843, 0xCA;
	// end inline asm
	// begin inline asm
	shf.l.wrap.b32 %r7911, %r7912, %r7912, %r12022;
	// end inline asm
	// begin inline asm
	shf.l.wrap.b32 %r7915, %r7916, %r7916, %r12022;
	// end inline asm
	// begin inline asm
	shf.l.wrap.b32 %r7919, %r7920, %r7920, %r12022;
	// end inline asm
	// begin inline asm
	shf.l.wrap.b32 %r7923, %r7924, %r7924, %r12022;
	// end inline asm
	add.s32 	%r13687, %r206, %r7783;
	add.s32 	%r13688, %r13687, %r7895;
	add.s32 	%r13689, %r13688, %r7911;
	add.s32 	%r7976, %r13689, 1518500249;
	add.s32 	%r13690, %r148, %r7787;
	add.s32 	%r13691, %r13690, %r7899;
	add.s32 	%r8061, %r13691, %r7915;
	add.s32 	%r13692, %r210, %r7791;
	add.s32 	%r13693, %r13692, %r7903;
	add.s32 	%r13694, %r13693, %r7919;
	add.s32 	%r7984, %r13694, 1518500249;
	add.s32 	%r13695, %r212, %r7795;
	add.s32 	%r13696, %r13695, %r7907;
	add.s32 	%r13697, %r13696, %r7923;
	add.s32 	%r7988, %r13697, 1518500249;
	// begin inline asm
	shf.l.wrap.b32 %r7927, %r7929, %r7929, %r12038;
	// end inline asm
	// begin inline asm
	shf.l.wrap.b32 %r7931, %r7933, %r7933, %r12038;
	// end inline asm
	// begin inline asm
	shf.l.wrap.b32 %r7935, %r7937, %r7937, %r12038;
	// end inline asm
	// begin inline asm
	shf.l.wrap.b32 %r7939, %r7941, %r7941, %r12038;
	// end inline asm
	// begin inline asm
	shf.l.wrap.b32 %r7943, %r149, %r149, %r11990;
	// end inline asm
	// begin inline asm
	shf.l.wrap.b32 %r7947, %r150, %r150, %r11990;
	// end inline asm
	// begin inline asm
	shf.l.wrap.b32 %r7951, %r151, %r151, %r11990;
	// end inline asm
	// begin inline asm
	shf.l.wrap.b32 %r7955, %r152, %r152, %r11990;
	// end inline asm
	add.s32 	%r13698, %r7831, %r7943;
	add.s32 	%r13699, %r7835, %r7947;
	add.s32 	%r13700, %r7839, %r7951;
	add.s32 	%r13701, %r7843, %r7955;
	// begin inline asm
	lop3.b32 %r7959, %r7912, %r7927, %r7879, 0xCA;
	// end inline asm
	add.s32 	%r13702, %r13698, %r7959;
	// begin inline asm
	lop3.b32 %r7963, %r7916, %r7931, %r7883, 0xCA;
	// end inline asm
	add.s32 	%r13703, %r13699, %r7963;
	// begin inline asm
	lop3.b32 %r7967, %r7920, %r7935, %r7887, 0xCA;
	// end inline asm
	add.s32 	%r13704, %r13700, %r7967;
	// begin inline asm
	lop3.b32 %r7971, %r7924, %r7939, %r7891, 0xCA;
	// end inline asm
	add.s32 	%r13705, %r13701, %r7971;
	// begin inline asm
	shf.l.wrap.b32 %r7975, %r7976, %r7976, %r12022;
	// end inline asm
	add.s32 	%r13706, %r13702, %r7975;
	// begin inline asm
	shf.l.wrap.b32 %r7979, %r8061, %r8061, %r12022;
	// end inline asm
	add.s32 	%r13707, %r13703, %r7979;
	// begin inline asm
	shf.l.wrap.b32 %r7983, %r7984, %r7984, %r12022;
	// end inline asm
	add.s32 	%r13708, %r13704, %r7983;
	// begin inline asm
	shf.l.wrap.b32 %r7987, %r7988, %r7988, %r12022;
	// end inline asm
	add.s32 	%r13709, %r13705, %r7987;
	add.s32 	%r8040, %r13706, 1518500249;
	add.s32 	%r8044, %r13707, 1518500249;
	add.s32 	%r8048, %r13708, 1518500249;
	add.s32 	%r8052, %r13709, 1518500249;
	// begin inline asm
	shf.l.wrap.b32 %r7991, %r7912, %r7912, %r12038;
	// end inline asm
	// begin inline asm
	shf.l.wrap.b32 %r7995, %r7916, %r7916, %r12038;
	// end inline asm
	// begin inline asm
	shf.l.wrap.b32 %r7999, %r7920, %r7920, %r12038;
	// end inline asm
	// begin inline asm
	shf.l.wrap.b32 %r8003, %r7924, %r7924, %r12038;
	// end inline asm
	// begin inline asm
	shf.l.wrap.b32 %r8007, %r153, %r153, %r11990;
	// end inline asm
	// begin inline asm
	shf.l.wrap.b32 %r8011, %r154, %r154, %r11990;
	// end inline asm
	// begin inline asm
	shf.l.wrap.b32 %r8015, %r155, %r155, %r11990;
	// end inline asm
	// begin inline asm
	shf.l.wrap.b32 %r8019, %r156, %r156, %r11990;
	// end inline asm
	add.s32 	%r13710, %r7879, %r8007;
	add.s32 	%r13711, %r7883, %r8011;
	add.s32 	%r13712, %r7887, %r8015;
	add.s32 	%r13713, %r7891, %r8019;
	// begin inline asm
	lop3.b32 %r8023, %r7976, %r7991, %r7927, 0xCA;
	// end inline asm
	add.s32 	%r13714, %r13710, %r8023;
	// begin inline asm
	lop3.b32 %r8027, %r8061, %r7995, %r7931, 0xCA;
	// end inline asm
	add.s32 	%r13715, %r13711, %r8027;
	// begin inline asm
	lop3.b32 %r8031, %r7984, %r7999, %r7935, 0xCA;
	// end inline asm
	add.s32 	%r13716, %r13712, %r8031;
	// begin inline asm
	lop3.b32 %r8035, %r7988, %r8003, %r7939, 0xCA;
	// end inline asm
	add.s32 	%r13717, %r13713, %r8035;
	// begin inline asm
	shf.l.wrap.b32 %r8039, %r8040, %r8040, %r12022;
	// end inline asm
	add.s32 	%r13718, %r13714, %r8039;
	// begin inline asm
	shf.l.wrap.b32 %r8043, %r8044, %r8044, %r12022;
	// end inline asm
	add.s32 	%r13719, %r13715, %r8043;
	// begin inline asm
	shf.l.wrap.b32 %r8047, %r8048, %r8048, %r12022;
	// end inline asm
	add.s32 	%r13720, %r13716, %r8047;
	// begin inline asm
	shf.l.wrap.b32 %r8051, %r8052, %r8052, %r12022;
	// end inline asm
	add.s32 	%r13721, %r13717, %r8051;
	add.s32 	%r8104, %r13718, 1518500249;
	add.s32 	%r8108, %r13719, 1518500249;
	add.s32 	%r8112, %r13720, 1518500249;
	add.s32 	%r8116, %r13721, 1518500249;
	// begin inline asm
	shf.l.wrap.b32 %r8055, %r7976, %r7976, %r12038;
	// end inline asm
	// begin inline asm
	shf.l.wrap.b32 %r8059, %r8061, %r8061, %r12038;
	// end inline asm
	// begin inline asm
	shf.l.wrap.b32 %r8063, %r7984, %r7984, %r12038;
	// end inline asm
	// begin inline asm
	shf.l.wrap.b32 %r8067, %r7988, %r7988, %r12038;
	// end inline asm
	// begin inline asm
	shf.l.wrap.b32 %r8071, %r157, %r157, %r11990;
	// end inline asm
	// begin inline asm
	shf.l.wrap.b32 %r8075, %r158, %r158, %r11990;
	// end inline asm
	// begin inline asm
	shf.l.wrap.b32 %r8079, %r159, %r159, %r11990;
	// end inline asm
	// begin inline asm
	shf.l.wrap.b32 %r8083, %r160, %r160, %r11990;
	// end inline asm
	add.s32 	%r13722, %r7927, %r8071;
	add.s32 	%r13723, %r7931, %r8075;
	add.s32 	%r13724, %r7935, %r8079;
	add.s32 	%r13725, %r7939, %r8083;
	// begin inline asm
	lop3.b32 %r8087, %r8040, %r8055, %r7991, 0xCA;
	// end inline asm
	add.s32 	%r13726, %r13722, %r8087;
	// begin inline asm
	lop3.b32 %r8091, %r8044, %r8059, %r7995, 0xCA;
	// end inline asm
	add.s32 	%r13727, %r13723, %r8091;
	// begin inline asm
	lop3.b32 %r8095, %r8048, %r8063, %r7999, 0xCA;
	// end inline asm
	add.s32 	%r13728, %r13724, %r8095;
	// begin inline asm
	lop3.b32 %r8099, %r8052, %r8067, %r8003, 0xCA;
	// end inline asm
	add.s32 	%r13729, %r13725, %r8099;
	// begin inline asm
	shf.l.wrap.b32 %r8103, %r8104, %r8104, %r12022;
	// end inline asm
	add.s32 	%r13730, %r13726, %r8103;
	// begin inline asm
	shf.l.wrap.b32 %r8107, %r8108, %r8108, %r12022;
	// end inline asm
	add.s32 	%r13731, %r13727, %r8107;
	// begin inline asm
	shf.l.wrap.b32 %r8111, %r8112, %r8112, %r12022;
	// end inline asm
	add.s32 	%r13732, %r13728, %r8111;
	// begin inline asm
	shf.l.wrap.b32 %r8115, %r8116, %r8116, %r12022;
	// end inline asm
	add.s32 	%r13733, %r13729, %r8115;
	add.s32 	%r8168, %r13730, 1518500249;
	add.s32 	%r8172, %r13731, 1518500249;
	add.s32 	%r8176, %r13732, 1518500249;
	add.s32 	%r8180, %r13733, 1518500249;
	// begin inline asm
	shf.l.wrap.b32 %r8119, %r8040, %r8040, %r12038;
	// end inline asm
	// begin inline asm
	shf.l.wrap.b32 %r8123, %r8044, %r8044, %r12038;
	// end inline asm
	// begin inline asm
	shf.l.wrap.b32 %r8127, %r8048, %r8048, %r12038;
	// end inline asm
	// begin inline asm
	shf.l.wrap.b32 %r8131, %r8052, %r8052, %r12038;
	// end inline asm
	xor.b32  	%r8137, %r161, %r7943;
	xor.b32  	%r8141, %r162, %r7947;
	xor.b32  	%r8145, %r163, %r7951;
	xor.b32  	%r8149, %r164, %r7955;
	// begin inline asm
	shf.l.wrap.b32 %r8135, %r8137, %r8137, %r11990;
	// end inline asm
	// begin inline asm
	shf.l.wrap.b32 %r8139, %r8141, %r8141, %r11990;
	// end inline asm
	// begin inline asm
	shf.l.wrap.b32 %r8143, %r8145, %r8145, %r11990;
	// end inline asm
	// begin inline asm
	shf.l.wrap.b32 %r8147, %r8149, %r8149, %r11990;
	// end inline asm
	add.s32 	%r13734, %r7991, %r8135;
	add.s32 	%r13735, %r7995, %r8139;
	add.s32 	%r13736, %r7999, %r8143;
	add.s32 	%r13737, %r8003, %r8147;
	// begin inline asm
	lop3.b32 %r8151, %r8104, %r8119, %r8055, 0xCA;
	// end inline asm
	add.s32 	%r13738, %r13734, %r8151;
	// begin inline asm
	lop3.b32 %r8155, %r8108, %r8123, %r8059, 0xCA;
	// end inline asm
	add.s32 	%r13739, %r13735, %r8155;
	// begin inline asm
	lop3.b32 %r8159, %r8112, %r8127, %r8063, 0xCA;
	// end inline asm
	add.s32 	%r13740, %r13736, %r8159;
	// begin inline asm
	lop3.b32 %r8163, %r8116, %r8131, %r8067, 0xCA;
	// end inline asm
	add.s32 	%r13741, %r13737, %r8163;
	// begin inline asm
	shf.l.wrap.b32 %r8167, %r8168, %r8168, %r12022;
	// end inline asm
	add.s32 	%r13742, %r13738, %r8167;
	// begin inline asm
	shf.l.wrap.b32 %r8171, %r8172, %r8172, %r12022;
	// end inline asm
	add.s32 	%r13743, %r13739, %r8171;
	// begin inline asm
	shf.l.wrap.b32 %r8175, %r8176, %r8176, %r12022;
	// end inline asm
	add.s32 	%r13744, %r13740, %r8175;
	// begin inline asm
	shf.l.wrap.b32 %r8179, %r8180, %r8180, %r12022;
	// end inline asm
	add.s32 	%r13745, %r13741, %r8179;
	add.s32 	%r8232, %r13742, 1518500249;
	add.s32 	%r8236, %r13743, 1518500249;
	add.s32 	%r8240, %r13744, 1518500249;
	add.s32 	%r8244, %r13745, 1518500249;
	// begin inline asm
	shf.l.wrap.b32 %r8183, %r8104, %r8104, %r12038;
	// end inline asm
	// begin inline asm
	shf.l.wrap.b32 %r8187, %r8108, %r8108, %r12038;
	// end inline asm
	// begin inline asm
	shf.l.wrap.b32 %r8191, %r8112, %r8112, %r12038;
	// end inline asm
	// begin inline asm
	shf.l.wrap.b32 %r8195, %r8116, %r8116, %r12038;
	// end inline asm
	xor.b32  	%r8201, %r165, %r8007;
	xor.b32  	%r8205, %r166, %r8011;
	xor.b32  	%r8209, %r167, %r8015;
	xor.b32  	%r8213, %r168, %r8019;
	// begin inline asm
	shf.l.wrap.b32 %r8199, %r8201, %r8201, %r11990;
	// end inline asm
	// begin inline asm
	shf.l.wrap.b32 %r8203, %r8205, %r8205, %r11990;
	// end inline asm
	// begin inline asm
	shf.l.wrap.b32 %r8207, %r8209, %r8209, %r11990;
	// end inline asm
	// begin inline asm
	shf.l.wrap.b32 %r8211, %r8213, %r8213, %r11990;
	// end inline asm
	add.s32 	%r13746, %r8055, %r8199;
	add.s32 	%r13747, %r8059, %r8203;
	add.s32 	%r13748, %r8063, %r8207;
	add.s32 	%r13749, %r8067, %r8211;
	// begin inline asm
	lop3.b32 %r8215, %r8168, %r8183, %r8119, 0x96;
	// end inline asm
	add.s32 	%r13750, %r13746, %r8215;
	// begin inline asm
	lop3.b32 %r8219, %r8172, %r8187, %r8123, 0x96;
	// end inline asm
	add.s32 	%r13751, %r13747, %r8219;
	// begin inline asm
	lop3.b32 %r8223, %r8176, %r8191, %r8127, 0x96;
	// end inline asm
	add.s32 	%r13752, %r13748, %r8223;
	// begin inline asm
	lop3.b32 %r8227, %r8180, %r8195, %r8131, 0x96;
	// end inline asm
	add.s32 	%r13753, %r13749, %r8227;
	// begin inline asm
	shf.l.wrap.b32 %r8231, %r8232, %r8232, %r12022;
	// end inline asm
	add.s32 	%r13754, %r13750, %r8231;
	// begin inline asm
	shf.l.wrap.b32 %r8235, %r8236, %r8236, %r12022;
	// end inline asm
	add.s32 	%r13755, %r13751, %r8235;
	// begin inline asm
	shf.l.wrap.b32 %r8239, %r8240, %r8240, %r12022;
	// end inline asm
	add.s32 	%r13756, %r13752, %r8239;
	// begin inline asm
	shf.l.wrap.b32 %r8243, %r8244, %r8244, %r12022;
	// end inline asm
	add.s32 	%r13757, %r13753, %r8243;
	add.s32 	%r8296, %r13754, 1859775393;
	add.s32 	%r8300, %r13755, 1859775393;
	add.s32 	%r8304, %r13756, 1859775393;
	add.s32 	%r8308, %r13757, 1859775393;
	// begin inline asm
	shf.l.wrap.b32 %r8247, %r8168, %r8168, %r12038;
	// end inline asm
	// begin inline asm
	shf.l.wrap.b32 %r8251, %r8172, %r8172, %r12038;
	// end inline asm
	// begin inline asm
	shf.l.wrap.b32 %r8255, %r8176, %r8176, %r12038;
	// end inline asm
	// begin inline asm
	shf.l.wrap.b32 %r8259, %r8180, %r8180, %r12038;
	// end inline asm
	xor.b32  	%r8265, %r169, %r8071;
	xor.b32  	%r8269, %r170, %r8075;
	xor.b32  	%r8273, %r171, %r8079;
	xor.b32  	%r8277, %r172, %r8083;
	// begin inline asm
	shf.l.wrap.b32 %r8263, %r8265, %r8265, %r11990;
	// end inline asm
	// begin inline asm
	shf.l.wrap.b32 %r8267, %r8269, %r8269, %r11990;
	// end inline asm
	// begin inline asm
	shf.l.wrap.b32 %r8271, %r8273, %r8273, %r11990;
	// end inline asm
	// begin inline asm
	shf.l.wrap.b32 %r8275, %r8277, %r8277, %r11990;
	// end inline asm
	add.s32 	%r13758, %r8119, %r8263;
	add.s32 	%r13759, %r8123, %r8267;
	add.s32 	%r13760, %r8127, %r8271;
	add.s32 	%r13761, %r8131, %r8275;
	// begin inline asm
	lop3.b32 %r8279, %r8232, %r8247, %r8183, 0x96;
	// end inline asm
	add.s32 	%r13762, %r13758, %r8279;
	// begin inline asm
	lop3.b32 %r8283, %r8236, %r8251, %r8187, 0x96;
	// end inline asm
	add.s32 	%r13763, %r13759, %r8283;
	// begin inline asm
	lop3.b32 %r8287, %r8240, %r8255, %r8191, 0x96;
	// end inline asm
	add.s32 	%r13764, %r13760, %r8287;
	// begin inline asm
	lop3.b32 %r8291, %r8244, %r8259, %r8195, 0x96;
	// end inline asm
	add.s32 	%r13765, %r13761, %r8291;
	// begin inline asm
	shf.l.wrap.b32 %r8295, %r8296, %r8296, %r12022;
	// end inline asm
	add.s32 	%r13766, %r13762, %r8295;
	// begin inline asm
	shf.l.wrap.b32 %r8299, %r8300, %r8300, %r12022;
	// end inline asm
	add.s32 	%r13767, %r13763, %r8299;
	// begin inline asm
	shf.l.wrap.b32 %r8303, %r8304, %r8304, %r12022;
	// end inline asm
	add.s32 	%r13768, %r13764, %r8303;
	// begin inline asm
	shf.l.wrap.b32 %r8307, %r8308, %r8308, %r12022;
	// end inline asm
	add.s32 	%r13769, %r13765, %r8307;
	add.s32 	%r8360, %r13766, 1859775393;
	add.s32 	%r8364, %r13767, 1859775393;
	add.s32 	%r8368, %r13768, 1859775393;
	add.s32 	%r8372, %r13769, 1859775393;
	// begin inline asm
	shf.l.wrap.b32 %r8311, %r8232, %r8232, %r12038;
	// end inline asm
	// begin inline asm
	shf.l.wrap.b32 %r8315, %r8236, %r8236, %r12038;
	// end inline asm
	// begin inline asm
	shf.l.wrap.b32 %r8319, %r8240, %r8240, %r12038;
	// end inline asm
	// begin inline asm
	shf.l.wrap.b32 %r8323, %r8244, %r8244, %r12038;
	// end inline asm
	xor.b32  	%r8329, %r173, %r8135;
	xor.b32  	%r8333, %r174, %r8139;
	xor.b32  	%r8337, %r175, %r8143;
	xor.b32  	%r8341, %r176, %r8147;
	// begin inline asm
	shf.l.wrap.b32 %r8327, %r8329, %r8329, %r11990;
	// end inline asm
	// begin inline asm
	shf.l.wrap.b32 %r8331, %r8333, %r8333, %r11990;
	// end inline asm
	// begin inline asm
	shf.l.wrap.b32 %r8335, %r8337, %r8337, %r11990;
	// end inline asm
	// begin inline asm
	shf.l.wrap.b32 %r8339, %r8341, %r8341, %r11990;
	// end inline asm
	add.s32 	%r13770, %r8183, %r8327;
	add.s32 	%r13771, %r8187, %r8331;
	add.s32 	%r13772, %r8191, %r8335;
	add.s32 	%r13773, %r8195, %r8339;
	// begin inline asm
	lop3.b32 %r8343, %r8296, %r8311, %r8247, 0x96;
	// end inline asm
	add.s32 	%r13774, %r13770, %r8343;
	// begin inline asm
	lop3.b32 %r8347, %r8300, %r8315, %r8251, 0x96;
	// end inline asm
	add.s32 	%r13775, %r13771, %r8347;
	// begin inline asm
	lop3.b32 %r8351, %r8304, %r8319, %r8255, 0x96;
	// end inline asm
	add.s32 	%r13776, %r13772, %r8351;
	// begin inline asm
	lop3.b32 %r8355, %r8308, %r8323, %r8259, 0x96;
	// end inline asm
	add.s32 	%r13777, %r13773, %r8355;
	// begin inline asm
	shf.l.wrap.b32 %r8359, %r8360, %r8360, %r12022;
	// end inline asm
	add.s32 	%r13778, %r13774, %r8359;
	// begin inline asm
	shf.l.wrap.b32 %r8363, %r8364, %r8364, %r12022;
	// end inline asm
	add.s32 	%r13779, %r13775, %r8363;
	// begin inline asm
	shf.l.wrap.b32 %r8367, %r8368, %r8368, %r12022;
	// end inline asm
	add.s32 	%r13780, %r13776, %r8367;
	// begin inline asm
	shf.l.wrap.b32 %r8371, %r8372, %r8372, %r12022;
	// end inline asm
	add.s32 	%r13781, %r13777, %r8371;
	add.s32 	%r8424, %r13778, 1859775393;
	add.s32 	%r8428, %r13779, 1859775393;
	add.s32 	%r8432, %r13780, 1859775393;
	add.s32 	%r8436, %r13781, 1859775393;
	// begin inline asm
	shf.l.wrap.b32 %r8375, %r8296, %r8296, %r12038;
	// end inline asm
	// begin inline asm
	shf.l.wrap.b32 %r8379, %r8300, %r8300, %r12038;
	// end inline asm
	// begin inline asm
	shf.l.wrap.b32 %r8383, %r8304, %r8304, %r12038;
	// end inline asm
	// begin inline asm
	shf.l.wrap.b32 %r8387, %r8308, %r8308, %r12038;
	// end inline asm
	xor.b32  	%r8393, %r177, %r8199;
	xor.b32  	%r8397, %r178, %r8203;
	xor.b32  	%r8401, %r179, %r8207;
	xor.b32  	%r8405, %r180, %r8211;
	// begin inline asm
	shf.l.wrap.b32 %r8391, %r8393, %r8393, %r11990;
	// end inline asm
	// begin inline asm
	shf.l.wrap.b32 %r8395, %r8397, %r8397, %r11990;
	// end inline asm
	// begin inline asm
	shf.l.wrap.b32 %r8399, %r8401, %r8401, %r11990;
	// end inline asm
	// begin inline asm
	shf.l.wrap.b32 %r8403, %r8405, %r8405, %r11990;
	// end inline asm
	add.s32 	%r13782, %r8247, %r8391;
	add.s32 	%r13783, %r8251, %r8395;
	add.s32 	%r13784, %r8255, %r8399;
	add.s32 	%r13785, %r8259, %r8403;
	// begin inline asm
	lop3.b32 %r8407, %r8360, %r8375, %r8311, 0x96;
	// end inline asm
	add.s32 	%r13786, %r13782, %r8407;
	// begin inline asm
	lop3.b32 %r8411, %r8364, %r8379, %r8315, 0x96;
	// end inline asm
	add.s32 	%r13787, %r13783, %r8411;
	// begin inline asm
	lop3.b32 %r8415, %r8368, %r8383, %r8319, 0x96;
	// end inline asm
	add.s32 	%r13788, %r13784, %r8415;
	// begin inline asm
	lop3.b32 %r8419, %r8372, %r8387, %r8323, 0x96;
	// end inline asm
	add.s32 	%r13789, %r13785, %r8419;
	// begin inline asm
	shf.l.wrap.b32 %r8423, %r8424, %r8424, %r12022;
	// end inline asm
	add.s32 	%r13790, %r13786, %r8423;
	// begin inline asm
	shf.l.wrap.b32 %r8427, %r8428, %r8428, %r12022;
	// end inline asm
	add.s32 	%r13791, %r13787, %r8427;
	// begin inline asm
	shf.l.wrap.b32 %r8431, %r8432, %r8432, %r12022;
	// end inline asm
	add.s32 	%r13792, %r13788, %r8431;
	// begin inline asm
	shf.l.wrap.b32 %r8435, %r8436, %r8436, %r12022;
	// end inline asm
	add.s32 	%r13793, %r13789, %r8435;
	add.s32 	%r8488, %r13790, 1859775393;
	add.s32 	%r8492, %r13791, 1859775393;
	add.s32 	%r8496, %r13792, 1859775393;
	add.s32 	%r8500, %r13793, 1859775393;
	// begin inline asm
	shf.l.wrap.b32 %r8439, %r8360, %r8360, %r12038;
	// end inline asm
	// begin inline asm
	shf.l.wrap.b32 %r8443, %r8364, %r8364, %r12038;
	// end inline asm
	// begin inline asm
	shf.l.wrap.b32 %r8447, %r8368, %r8368, %r12038;
	// end inline asm
	// begin inline asm
	shf.l.wrap.b32 %r8451, %r8372, %r8372, %r12038;
	// end inline asm
	xor.b32  	%r13794, %r181, %r7943;
	xor.b32  	%r8457, %r13794, %r8263;
	xor.b32  	%r13795, %r182, %r7947;
	xor.b32  	%r8461, %r13795, %r8267;
	xor.b32  	%r13796, %r183, %r7951;
	xor.b32  	%r8465, %r13796, %r8271;
	xor.b32  	%r13797, %r184, %r7955;
	xor.b32  	%r8469, %r13797, %r8275;
	// begin inline asm
	shf.l.wrap.b32 %r8455, %r8457, %r8457, %r11990;
	// end inline asm
	// begin inline asm
	shf.l.wrap.b32 %r8459, %r8461, %r8461, %r11990;
	// end inline asm
	// begin inline asm
	shf.l.wrap.b32 %r8463, %r8465, %r8465, %r11990;
	// end inline asm
	// begin inline asm
	shf.l.wrap.b32 %r8467, %r8469, %r8469, %r11990;
	// end inline asm
	add.s32 	%r13798, %r8311, %r8455;
	add.s32 	%r13799, %r8315, %r8459;
	add.s32 	%r13800, %r8319, %r8463;
	add.s32 	%r13801, %r8323, %r8467;
	// begin inline asm
	lop3.b32 %r8471, %r8424, %r8439, %r8375, 0x96;
	// end inline asm
	add.s32 	%r13802, %r13798, %r8471;
	// begin inline asm
	lop3.b32 %r8475, %r8428, %r8443, %r8379, 0x96;
	// end inline asm
	add.s32 	%r13803, %r13799, %r8475;
	// begin inline asm
	lop3.b32 %r8479, %r8432, %r8447, %r8383, 0x96;
	// end inline asm
	add.s32 	%r13804, %r13800, %r8479;
	// begin inline asm
	lop3.b32 %r8483, %r8436, %r8451, %r8387, 0x96;
	// end inline asm
	add.s32 	%r13805, %r13801, %r8483;
	// begin inline asm
	shf.l.wrap.b32 %r8487, %r8488, %r8488, %r12022;
	// end inline asm
	add.s32 	%r13806, %r13802, %r8487;
	// begin inline asm
	shf.l.wrap.b32 %r8491, %r8492, %r8492, %r12022;
	// end inline asm
	add.s32 	%r13807, %r13803, %r8491;
	// begin inline asm
	shf.l.wrap.b32 %r8495, %r8496, %r8496, %r12022;
	// end inline asm
	add.s32 	%r13808, %r13804, %r8495;
	// begin inline asm
	shf.l.wrap.b32 %r8499, %r8500, %r8500, %r12022;
	// end inline asm
	add.s32 	%r13809, %r13805, %r8499;
	add.s32 	%r8552, %r13806, 1859775393;
	add.s32 	%r8556, %r13807, 1859775393;
	add.s32 	%r8560, %r13808, 1859775393;
	add.s32 	%r8564, %r13809, 1859775393;
	// begin inline asm
	shf.l.wrap.b32 %r8503, %r8424, %r8424, %r12038;
	// end inline asm
	// begin inline asm
	shf.l.wrap.b32 %r8507, %r8428, %r8428, %r12038;
	// end inline asm
	// begin inline asm
	shf.l.wrap.b32 %r8511, %r8432, %r8432, %r12038;
	// end inline asm
	// begin inline asm
	shf.l.wrap.b32 %r8515, %r8436, %r8436, %r12038;
	// end inline asm
	xor.b32  	%r13810, %r185, %r8007;
	xor.b32  	%r8521, %r13810, %r8327;
	xor.b32  	%r13811, %r186, %r8011;
	xor.b32  	%r8525, %r13811, %r8331;
	xor.b32  	%r13812, %r187, %r8015;
	xor.b32  	%r8529, %r13812, %r8335;
	xor.b32  	%r13813, %r188, %r8019;
	xor.b32  	%r8533, %r13813, %r8339;
	// begin inline asm
	shf.l.wrap.b32 %r8519, %r8521, %r8521, %r11990;
	// end inline asm
	// begin inline asm
	shf.l.wrap.b32 %r8523, %r8525, %r8525, %r11990;
	// end inline asm
	// begin inline asm
	shf.l.wrap.b32 %r8527, %r8529, %r8529, %r11990;
	// end inline asm
	// begin inline asm
	shf.l.wrap.b32 %r8531, %r8533, %r8533, %r11990;
	// end inline asm
	add.s32 	%r13814, %r8375, %r8519;
	add.s32 	%r13815, %r8379, %r8523;
	add.s32 	%r13816, %r8383, %r8527;
	add.s32 	%r13817, %r8387, %r8531;
	// begin inline asm
	lop3.b32 %r8535, %r8488, %r8503, %r8439, 0x96;
	// end inline asm
	add.s32 	%r13818, %r13814, %r8535;
	// begin inline asm
	lop3.b32 %r8539, %r8492, %r8507, %r8443, 0x96;
	// end inline asm
	add.s32 	%r13819, %r13815, %r8539;
	// begin inline asm
	lop3.b32 %r8543, %r8496, %r8511, %r8447, 0x96;
	// end inline asm
	add.s32 	%r13820, %r13816, %r8543;
	// begin inline asm
	lop3.b32 %r8547, %r8500, %r8515, %r8451, 0x96;
	// end inline asm
	add.s32 	%r13821, %r13817, %r8547;
	// begin inline asm
	shf.l.wrap.b32 %r8551, %r8552, %r8552, %r12022;
	// end inline asm
	add.s32 	%r13822, %r13818, %r8551;
	// begin inline asm
	shf.l.wrap.b32 %r8555, %r8556, %r8556, %r12022;
	// end inline asm
	add.s32 	%r13823, %r13819, %r8555;
	// begin inline asm
	shf.l.wrap.b32 %r8559, %r8560, %r8560, %r12022;
	// end inline asm
	add.s32 	%r13824, %r13820, %r8559;
	// begin inline asm
	shf.l.wrap.b32 %r8563, %r8564, %r8564, %r12022;
	// end inline asm
	add.s32 	%r13825, %r13821, %r8563;
	add.s32 	%r8616, %r13822, 1859775393;
	add.s32 	%r8620, %r13823, 1859775393;
	add.s32 	%r8624, %r13824, 1859775393;
	add.s32 	%r8628, %r13825, 1859775393;
	// begin inline asm
	shf.l.wrap.b32 %r8567, %r8488, %r8488, %r12038;
	// end inline asm
	// begin inline asm
	shf.l.wrap.b32 %r8571, %r8492, %r8492, %r12038;
	// end inline asm
	// begin inline asm
	shf.l.wrap.b32 %r8575, %r8496, %r8496, %r12038;
	// end inline asm
	// begin inline asm
	shf.l.wrap.b32 %r8579, %r8500, %r8500, %r12038;
	// end inline asm
	xor.b32  	%r13826, %r189, %r8071;
	xor.b32  	%r8585, %r13826, %r8391;
	xor.b32  	%r13827, %r190, %r8075;
	xor.b32  	%r8589, %r13827, %r8395;
	xor.b32  	%r13828, %r191, %r8079;
	xor.b32  	%r8593, %r13828, %r8399;
	xor.b32  	%r13829, %r192, %r8083;
	xor.b32  	%r8597, %r13829, %r8403;
	// begin inline asm
	shf.l.wrap.b32 %r8583, %r8585, %r8585, %r11990;
	// end inline asm
	// begin inline asm
	shf.l.wrap.b32 %r8587, %r8589, %r8589, %r11990;
	// end inline asm
	// begin inline asm
	shf.l.wrap.b32 %r8591, %r8593, %r8593, %r11990;
	// end inline asm
	// begin inline asm
	shf.l.wrap.b32 %r8595, %r8597, %r8597, %r11990;
	// end inline asm
	add.s32 	%r13830, %r8439, %r8583;
	add.s32 	%r13831, %r8443, %r8587;
	add.s32 	%r13832, %r8447, %r8591;
	add.s32 	%r13833, %r8451, %r8595;
	// begin inline asm
	lop3.b32 %r8599, %r8552, %r8567, %r8503, 0x96;
	// end inline asm
	add.s32 	%r13834, %r13830, %r8599;
	// begin inline asm
	lop3.b32 %r8603, %r8556, %r8571, %r8507, 0x96;
	// end inline asm
	add.s32 	%r13835, %r13831, %r8603;
	// begin inline asm
	lop3.b32 %r8607, %r8560, %r8575, %r8511, 0x96;
	// end inline asm
	add.s32 	%r13836, %r13832, %r8607;
	// begin inline asm
	lop3.b32 %r8611, %r8564, %r8579, %r8515, 0x96;
	// end inline asm
	add.s32 	%r13837, %r13833, %r8611;
	// begin inline asm
	shf.l.wrap.b32 %r8615, %r8616, %r8616, %r12022;
	// end inline asm
	add.s32 	%r13838, %r13834, %r8615;
	// begin inline asm
	shf.l.wrap.b32 %r8619, %r8620, %r8620, %r12022;
	// end inline asm
	add.s32 	%r13839, %r13835, %r8619;
	// begin inline asm
	shf.l.wrap.b32 %r8623, %r8624, %r8624, %r12022;
	// end inline asm
	add.s32 	%r13840, %r13836, %r8623;
	// begin inline asm
	shf.l.wrap.b32 %r8627, %r8628, %r8628, %r12022;
	// end inline asm
	add.s32 	%r13841, %r13837, %r8627;
	add.s32 	%r8680, %r13838, 1859775393;
	add.s32 	%r8684, %r13839, 1859775393;
	add.s32 	%r8688, %r13840, 1859775393;
	add.s32 	%r8692, %r13841, 1859775393;
	// begin inline asm
	shf.l.wrap.b32 %r8631, %r8552, %r8552, %r12038;
	// end inline asm
	// begin inline asm
	shf.l.wrap.b32 %r8635, %r8556, %r8556, %r12038;
	// end inline asm
	// begin inline asm
	shf.l.wrap.b32 %r8639, %r8560, %r8560, %r12038;
	// end inline asm
	// begin inline asm
	shf.l.wrap.b32 %r8643, %r8564, %r8564, %r12038;
	// end inline asm
	xor.b32  	%r13842, %r193, %r8135;
	xor.b32  	%r8649, %r13842, %r8455;
	xor.b32  	%r13843, %r194, %r8139;
	xor.b32  	%r8653, %r13843, %r8459;
	xor.b32  	%r13844, %r195, %r8143;
	xor.b32  	%r8657, %r13844, %r8463;
	xor.b32  	%r13845, %r196, %r8147;
	xor.b32  	%r8661, %r13845, %r8467;
	// begin inline asm
	shf.l.wrap.b32 %r8647, %r8649, %r8649, %r11990;
	// end inline asm
	// begin inline asm
	shf.l.wrap.b32 %r8651, %r8653, %r8653, %r11990;
	// end inline asm
	// begin inline asm
	shf.l.wrap.b32 %r8655, %r8657, %r8657, %r11990;
	// end inline asm
	// begin inline asm
	shf.l.wrap.b32 %r8659, %r8661, %r8661, %r11990;
	// end inline asm
	add.s32 	%r13846, %r8503, %r8647;
	add.s32 	%r13847, %r8507, %r8651;
	add.s32 	%r13848, %r8511, %r8655;
	add.s32 	%r13849, %r8515, %r8659;
	// begin inline asm
	lop3.b32 %r8663, %r8616, %r8631, %r8567, 0x96;
	// end inline asm
	add.s32 	%r13850, %r13846, %r8663;
	// begin inline asm
	lop3.b32 %r8667, %r8620, %r8635, %r8571, 0x96;
	// end inline asm
	add.s32 	%r13851, %r13847, %r8667;
	// begin inline asm
	lop3.b32 %r8671, %r8624, %r8639, %r8575, 0x96;
	// end inline asm
	add.s32 	%r13852, %r13848, %r8671;
	// begin inline asm
	lop3.b32 %r8675, %r8628, %r8643, %r8579, 0x96;
	// end inline asm
	add.s32 	%r13853, %r13849, %r8675;
	// begin inline asm
	shf.l.wrap.b32 %r8679, %r8680, %r8680, %r12022;
	// end inline asm
	add.s32 	%r13854, %r13850, %r8679;
	// begin inline asm
	shf.l.wrap.b32 %r8683, %r8684, %r8684, %r12022;
	// end inline asm
	add.s32 	%r13855, %r13851, %r8683;
	// begin inline asm
	shf.l.wrap.b32 %r8687, %r8688, %r8688, %r12022;
	// end inline asm
	add.s32 	%r13856, %r13852, %r8687;
	// begin inline asm
	shf.l.wrap.b32 %r8691, %r8692, %r8692, %r12022;
	// end inline asm
	add.s32 	%r13857, %r13853, %r8691;
	add.s32 	%r8744, %r13854, 1859775393;
	add.s32 	%r8748, %r13855, 1859775393;
	add.s32 	%r8752, %r13856, 1859775393;
	add.s32 	%r8756, %r13857, 1859775393;
	// begin inline asm
	shf.l.wrap.b32 %r8695, %r8616, %r8616, %r12038;
	// end inline asm
	// begin inline asm
	shf.l.wrap.b32 %r8699, %r8620, %r8620, %r12038;
	// end inline asm
	// begin inline asm
	shf.l.wrap.b32 %r8703, %r8624, %r8624, %r12038;
	// end inline asm
	// begin inline asm
	shf.l.wrap.b32 %r8707, %r8628, %r8628, %r12038;
	// end inline asm
	xor.b32  	%r13858, %r197, %r8199;
	xor.b32  	%r8713, %r13858, %r8519;
	xor.b32  	%r13859, %r198, %r8203;
	xor.b32  	%r8717, %r13859, %r8523;
	xor.b32  	%r13860, %r199, %r8207;
	xor.b32  	%r8721, %r13860, %r8527;
	xor.b32  	%r13861, %r200, %r8211;
	xor.b32  	%r8725, %r13861, %r8531;
	// begin inline asm
	shf.l.wrap.b32 %r8711, %r8713, %r8713, %r11990;
	// end inline asm
	// begin inline asm
	shf.l.wrap.b32 %r8715, %r8717, %r8717, %r11990;
	// end inline asm
	// begin inline asm
	shf.l.wrap.b32 %r8719, %r8721, %r8721, %r11990;
	// end inline asm
	// begin inline asm
	shf.l.wrap.b32 %r8723, %r8725, %r8725, %r11990;
	// end inline asm
	add.s32 	%r13862, %r8567, %r8711;
	add.s32 	%r13863, %r8571, %r8715;
	add.s32 	%r13864, %r8575, %r8719;
	add.s32 	%r13865, %r8579, %r8723;
	// begin inline asm
	lop3.b32 %r8727, %r8680, %r8695, %r8631, 0x96;
	// end inline asm
	add.s32 	%r13866, %r13862, %r8727;
	// begin inline asm
	lop3.b32 %r8731, %r8684, %r8699, %r8635, 0x96;
	// end inline asm
	add.s32 	%r13867, %r13863, %r8731;
	// begin inline asm
	lop3.b32 %r8735, %r8688, %r8703, %r8639, 0x96;
	// end inline asm
	add.s32 	%r13868, %r13864, %r8735;
	// begin inline asm
	lop3.b32 %r8739, %r8692, %r8707, %r8643, 0x96;
	// end inline asm
	add.s32 	%r13869, %r13865, %r8739;
	// begin inline asm
	shf.l.wrap.b32 %r8743, %r8744, %r8744, %r12022;
	// end inline asm
	add.s32 	%r13870, %r13866, %r8743;
	// begin inline asm
	shf.l.wrap.b32 %r8747, %r8748, %r8748, %r12022;
	// end inline asm
	add.s32 	%r13871, %r13867, %r8747;
	// begin inline asm
	shf.l.wrap.b32 %r8751, %r8752, %r8752, %r12022;
	// end inline asm
	add.s32 	%r13872, %r13868, %r8751;
	// begin inline asm
	shf.l.wrap.b32 %r8755, %r8756, %r8756, %r12022;
	// end inline asm
	add.s32 	%r13873, %r13869, %r8755;
	add.s32 	%r8808, %r13870, 1859775393;
	add.s32 	%r8812, %r13871, 1859775393;
	add.s32 	%r8816, %r13872, 1859775393;
	add.s32 	%r8820, %r13873, 1859775393;
	// begin inline asm
	shf.l.wrap.b32 %r8759, %r8680, %r8680, %r12038;
	// end inline asm
	// begin inline asm
	shf.l.wrap.b32 %r8763, %r8684, %r8684, %r12038;
	// end inline asm
	// begin inline asm
	shf.l.wrap.b32 %r8767, %r8688, %r8688, %r12038;
	// end inline asm
	// begin inline asm
	shf.l.wrap.b32 %r8771, %r8692, %r8692, %r12038;
	// end inline asm
	xor.b32  	%r13874, %r201, %r8263;
	xor.b32  	%r8777, %r13874, %r8583;
	xor.b32  	%r13875, %r202, %r8267;
	xor.b32  	%r8781, %r13875, %r8587;
	xor.b32  	%r13876, %r203, %r8271;
	xor.b32  	%r8785, %r13876, %r8591;
	xor.b32  	%r13877, %r204, %r8275;
	xor.b32  	%r8789, %r13877, %r8595;
	// begin inline asm
	shf.l.wrap.b32 %r8775, %r8777, %r8777, %r11990;
	// end inline asm
	// begin inline asm
	shf.l.wrap.b32 %r8779, %r8781, %r8781, %r11990;
	// end inline asm
	// begin inline asm
	shf.l.wrap.b32 %r8783, %r8785, %r8785, %r11990;
	// end inline asm
	// begin inline asm
	shf.l.wrap.b32 %r8787, %r8789, %r8789, %r11990;
	// end inline asm
	add.s32 	%r13878, %r8631, %r8775;
	add.s32 	%r13879, %r8635, %r8779;
	add.s32 	%r13880, %r8639, %r8783;
	add.s32 	%r13881, %r8643, %r8787;
	// begin inline asm
	lop3.b32 %r8791, %r8744, %r8759, %r8695, 0x96;
	// end inline asm
	add.s32 	%r13882, %r13878, %r8791;
	// begin inline asm
	lop3.b32 %r8795, %r8748, %r8763, %r8699, 0x96;
	// end inline asm
	add.s32 	%r13883, %r13879, %r8795;
	// begin inline asm
	lop3.b32 %r8799, %r8752, %r8767, %r8703, 0x96;
	// end inline asm
	add.s32 	%r13884, %r13880, %r8799;
	// begin inline asm
	lop3.b32 %r8803, %r8756, %r8771, %r8707, 0x96;
	// end inline asm
	add.s32 	%r13885, %r13881, %r8803;
	// begin inline asm
	shf.l.wrap.b32 %r8807, %r8808, %r8808, %r12022;
	// end inline asm
	add.s32 	%r13886, %r13882, %r8807;
	// begin inline asm
	shf.l.wrap.b32 %r8811, %r8812, %r8812, %r12022;
	// end inline asm
	add.s32 	%r13887, %r13883, %r8811;
	// begin inline asm
	shf.l.wrap.b32 %r8815, %r8816, %r8816, %r12022;
	// end inline asm
	add.s32 	%r13888, %r13884, %r8815;
	// begin inline asm
	shf.l.wrap.b32 %r8819, %r8820, %r8820, %r12022;
	// end inline asm
	add.s32 	%r13889, %r13885, %r8819;
	add.s32 	%r8872, %r13886, 1859775393;
	add.s32 	%r8876, %r13887, 1859775393;
	add.s32 	%r8880, %r13888, 1859775393;
	add.s32 	%r8884, %r13889, 1859775393;
	// begin inline asm
	shf.l.wrap.b32 %r8823, %r8744, %r8744, %r12038;
	// end inline asm
	// begin inline asm
	shf.l.wrap.b32 %r8827, %r8748, %r8748, %r12038;
	// end inline asm
	// begin inline asm
	shf.l.wrap.b32 %r8831, %r8752, %r8752, %r12038;
	// end inline asm
	// begin inline asm
	shf.l.wrap.b32 %r8835, %r8756, %r8756, %r12038;
	// end inline asm
	xor.b32  	%r13890, %r7943, %r205;
	xor.b32  	%r13891, %r13890, %r8327;
	xor.b32  	%r8841, %r13891, %r8647;
	xor.b32  	%r13892, %r7947, %r207;
	xor.b32  	%r13893, %r13892, %r8331;
	xor.b32  	%r8845, %r13893, %r8651;
	xor.b32  	%r13894, %r7951, %r209;
	xor.b32  	%r13895, %r13894, %r8335;
	xor.b32  	%r8849, %r13895, %r8655;
	xor.b32  	%r13896, %r7955, %r211;
	xor.b32  	%r13897, %r13896, %r8339;
	xor.b32  	%r8853, %r13897, %r8659;
	// begin inline asm
	shf.l.wrap.b32 %r8839, %r8841, %r8841, %r11990;
	// end inline asm
	// begin inline asm
	shf.l.wrap.b32 %r8843, %r8845, %r8845, %r11990;
	// end inline asm
	// begin inline asm
	shf.l.wrap.b32 %r8847, %r8849, %r8849, %r11990;
	// end inline asm
	// begin inline asm
	shf.l.wrap.b32 %r8851, %r8853, %r8853, %r11990;
	// end inline asm
	add.s32 	%r13898, %r8695, %r8839;
	add.s32 	%r13899, %r8699, %r8843;
	add.s32 	%r13900, %r8703, %r8847;
	add.s32 	%r13901, %r8707, %r8851;
	// begin inline asm
	lop3.b32 %r8855, %r8808, %r8823, %r8759, 0x96;
	// end inline asm
	add.s32 	%r13902, %r13898, %r8855;
	// begin inline asm
	lop3.b32 %r8859, %r8812, %r8827, %r8763, 0x96;
	// end inline asm
	add.s32 	%r13903, %r13899, %r8859;
	// begin inline asm
	lop3.b32 %r8863, %r8816, %r8831, %r8767, 0x96;
	// end inline asm
	add.s32 	%r13904, %r13900, %r8863;
	// begin inline asm
	lop3.b32 %r8867, %r8820, %r8835, %r8771, 0x96;
	// end inline asm
	add.s32 	%r13905, %r13901, %r8867;
	// begin inline asm
	shf.l.wrap.b32 %r8871, %r8872, %r8872, %r12022;
	// end inline asm
	add.s32 	%r13906, %r13902, %r8871;
	// begin inline asm
	shf.l.wrap.b32 %r8875, %r8876, %r8876, %r12022;
	// end inline asm
	add.s32 	%r13907, %r13903, %r8875;
	// begin inline asm
	shf.l.wrap.b32 %r8879, %r8880, %r8880, %r12022;
	// end inline asm
	add.s32 	%r13908, %r13904, %r8879;
	// begin inline asm
	shf.l.wrap.b32 %r8883, %r8884, %r8884, %r12022;
	// end inline asm
	add.s32 	%r13909, %r13905, %r8883;
	add.s32 	%r8936, %r13906, 1859775393;
	add.s32 	%r8940, %r13907, 1859775393;
	add.s32 	%r8944, %r13908, 1859775393;
	add.s32 	%r8948, %r13909, 1859775393;
	// begin inline asm
	shf.l.wrap.b32 %r8887, %r8808, %r8808, %r12038;
	// end inline asm
	// begin inline asm
	shf.l.wrap.b32 %r8891, %r8812, %r8812, %r12038;
	// end inline asm
	// begin inline asm
	shf.l.wrap.b32 %r8895, %r8816, %r8816, %r12038;
	// end inline asm
	// begin inline asm
	shf.l.wrap.b32 %r8899, %r8820, %r8820, %r12038;
	// end inline asm
	xor.b32  	%r13910, %r8007, %r206;
	xor.b32  	%r13911, %r13910, %r8391;
	xor.b32  	%r8905, %r13911, %r8711;
	xor.b32  	%r13912, %r8011, %r208;
	xor.b32  	%r13913, %r13912, %r8395;
	xor.b32  	%r8909, %r13913, %r8715;
	xor.b32  	%r13914, %r8015, %r210;
	xor.b32  	%r13915, %r13914, %r8399;
	xor.b32  	%r8913, %r13915, %r8719;
	xor.b32  	%r13916, %r8019, %r212;
	xor.b32  	%r13917, %r13916, %r8403;
	xor.b32  	%r8917, %r13917, %r8723;
	// begin inline asm
	shf.l.wrap.b32 %r8903, %r8905, %r8905, %r11990;
	// end inline asm
	// begin inline asm
	shf.l.wrap.b32 %r8907, %r8909, %r8909, %r11990;
	// end inline asm
	// begin inline asm
	shf.l.wrap.b32 %r8911, %r8913, %r8913, %r11990;
	// end inline asm
	// begin inline asm
	shf.l.wrap.b32 %r8915, %r8917, %r8917, %r11990;
	// end inline asm
	add.s32 	%r13918, %r8759, %r8903;
	add.s32 	%r13919, %r8763, %r8907;
	add.s32 	%r13920, %r8767, %r8911;
	add.s32 	%r13921, %r8771, %r8915;
	// begin inline asm
	lop3.b32 %r8919, %r8872, %r8887, %r8823, 0x96;
	// end inline asm
	add.s32 	%r13922, %r13918, %r8919;
	// begin inline asm
	lop3.b32 %r8923, %r8876, %r8891, %r8827, 0x96;
	// end inline asm
	add.s32 	%r13923, %r13919, %r8923;
	// begin inline asm
	lop3.b32 %r8927, %r8880, %r8895, %r8831, 0x96;
	// end inline asm
	add.s32 	%r13924, %r13920, %r8927;
	// begin inline asm
	lop3.b32 %r8931, %r8884, %r8899, %r8835, 0x96;
	// end inline asm
	add.s32 	%r13925, %r13921, %r8931;
	// begin inline asm
	shf.l.wrap.b32 %r8935, %r8936, %r8936, %r12022;
	// end inline asm
	add.s32 	%r13926, %r13922, %r8935;
	// begin inline asm
	shf.l.wrap.b32 %r8939, %r8940, %r8940, %r12022;
	// end inline asm
	add.s32 	%r13927, %r13923, %r8939;
	// begin inline asm
	shf.l.wrap.b32 %r8943, %r8944, %r8944, %r12022;
	// end inline asm
	add.s32 	%r13928, %r13924, %r8943;
	// begin inline asm
	shf.l.wrap.b32 %r8947, %r8948, %r8948, %r12022;
	// end inline asm
	add.s32 	%r13929, %r13925, %r8947;
	add.s32 	%r9000, %r13926, 1859775393;
	add.s32 	%r9004, %r13927, 1859775393;
	add.s32 	%r9008, %r13928, 1859775393;
	add.s32 	%r9012, %r13929, 1859775393;
	// begin inline asm
	shf.l.wrap.b32 %r8951, %r8872, %r8872, %r12038;
	// end inline asm
	// begin inline asm
	shf.l.wrap.b32 %r8955, %r8876, %r8876, %r12038;
	// end inline asm
	// begin inline asm
	shf.l.wrap.b32 %r8959, %r8880, %r8880, %r12038;
	// end inline asm
	// begin inline asm
	shf.l.wrap.b32 %r8963, %r8884, %r8884, %r12038;
	// end inline asm
	xor.b32  	%r13930, %r8071, %r7943;
	xor.b32  	%r13931, %r13930, %r8455;
	xor.b32  	%r8969, %r13931, %r8775;
	xor.b32  	%r13932, %r8075, %r7947;
	xor.b32  	%r13933, %r13932, %r8459;
	xor.b32  	%r8973, %r13933, %r8779;
	xor.b32  	%r13934, %r8079, %r7951;
	xor.b32  	%r13935, %r13934, %r8463;
	xor.b32  	%r8977, %r13935, %r8783;
	xor.b32  	%r13936, %r8083, %r7955;
	xor.b32  	%r13937, %r13936, %r8467;
	xor.b32  	%r8981, %r13937, %r8787;
	// begin inline asm
	shf.l.wrap.b32 %r8967, %r8969, %r8969, %r11990;
	// end inline asm
	// begin inline asm
	shf.l.wrap.b32 %r8971, %r8973, %r8973, %r11990;
	// end inline asm
	// begin inline asm
	shf.l.wrap.b32 %r8975, %r8977, %r8977, %r11990;
	// end inline asm
	// begin inline asm
	shf.l.wrap.b32 %r8979, %r8981, %r8981, %r11990;
	// end inline asm
	add.s32 	%r13938, %r8823, %r8967;
	add.s32 	%r13939, %r8827, %r8971;
	add.s32 	%r13940, %r8831, %r8975;
	add.s32 	%r13941, %r8835, %r8979;
	// begin inline asm
	lop3.b32 %r8983, %r8936, %r8951, %r8887, 0x96;
	// end inline asm
	add.s32 	%r13942, %r13938, %r8983;
	// begin inline asm
	lop3.b32 %r8987, %r8940, %r8955, %r8891, 0x96;
	// end inline asm
	add.s32 	%r13943, %r13939, %r8987;
	// begin inline asm
	lop3.b32 %r8991, %r8944, %r8959, %r8895, 0x96;
	// end inline asm
	add.s32 	%r13944, %r13940, %r8991;
	// begin inline asm
	lop3.b32 %r8995, %r8948, %r8963, %r8899, 0x96;
	// end inline asm
	add.s32 	%r13945, %r13941, %r8995;
	// begin inline asm
	shf.l.wrap.b32 %r8999, %r9000, %r9000, %r12022;
	// end inline asm
	add.s32 	%r13946, %r13942, %r8999;
	// begin inline asm
	shf.l.wrap.b32 %r9003, %r9004, %r9004, %r12022;
	// end inline asm
	add.s32 	%r13947, %r13943, %r9003;
	// begin inline asm
	shf.l.wrap.b32 %r9007, %r9008, %r9008, %r12022;
	// end inline asm
	add.s32 	%r13948, %r13944, %r9007;
	// begin inline asm
	shf.l.wrap.b32 %r9011, %r9012, %r9012, %r12022;
	// end inline asm
	add.s32 	%r13949, %r13945, %r9011;
	add.s32 	%r9064, %r13946, 1859775393;
	add.s32 	%r9068, %r13947, 1859775393;
	add.s32 	%r9072, %r13948, 1859775393;
	add.s32 	%r9076, %r13949, 1859775393;
	// begin inline asm
	shf.l.wrap.b32 %r9015, %r8936, %r8936, %r12038;
	// end inline asm
	// begin inline asm
	shf.l.wrap.b32 %r9019, %r8940, %r8940, %r12038;
	// end inline asm
	// begin inline asm
	shf.l.wrap.b32 %r9023, %r8944, %r8944, %r12038;
	// end inline asm
	// begin inline asm
	shf.l.wrap.b32 %r9027, %r8948, %r8948, %r12038;
	// end inline asm
	xor.b32  	%r13950, %r8135, %r8007;
	xor.b32  	%r13951, %r13950, %r8519;
	xor.b32  	%r9033, %r13951, %r8839;
	xor.b32  	%r13952, %r8139, %r8011;
	xor.b32  	%r13953, %r13952, %r8523;
	xor.b32  	%r9037, %r13953, %r8843;
	xor.b32  	%r13954, %r8143, %r8015;
	xor.b32  	%r13955, %r13954, %r8527;
	xor.b32  	%r9041, %r13955, %r8847;
	xor.b32  	%r13956, %r8147, %r8019;
	xor.b32  	%r13957, %r13956, %r8531;
	xor.b32  	%r9045, %r13957, %r8851;
	// begin inline asm
	shf.l.wrap.b32 %r9031, %r9033, %r9033, %r11990;
	// end inline asm
	// begin inline asm
	shf.l.wrap.b32 %r9035, %r9037, %r9037, %r11990;
	// end inline asm
	// begin inline asm
	shf.l.wrap.b32 %r9039, %r9041, %r9041, %r11990;
	// end inline asm
	// begin inline asm
	shf.l.wrap.b32 %r9043, %r9045, %r9045, %r11990;
	// end inline asm
	add.s32 	%r13958, %r8887, %r9031;
	add.s32 	%r13959, %r8891, %r9035;
	add.s32 	%r13960, %r8895, %r9039;
	add.s32 	%r13961, %r8899, %r9043;
	// begin inline asm
	lop3.b32 %r9047, %r9000, %r9015, %r8951, 0x96;
	// end inline asm
	add.s32 	%r13962, %r13958, %r9047;
	// begin inline asm
	lop3.b32 %r9051, %r9004, %r9019, %r8955, 0x96;
	// end inline asm
	add.s32 	%r13963, %r13959, %r9051;
	// begin inline asm
	lop3.b32 %r9055, %r9008, %r9023, %r8959, 0x96;
	// end inline asm
	add.s32 	%r13964, %r13960, %r9055;
	// begin inline asm
	lop3.b32 %r9059, %r9012, %r9027, %r8963, 0x96;
	// end inline asm
	add.s32 	%r13965, %r13961, %r9059;
	// begin inline asm
	shf.l.wrap.b32 %r9063, %r9064, %r9064, %r12022;
	// end inline asm
	add.s32 	%r13966, %r13962, %r9063;
	// begin inline asm
	shf.l.wrap.b32 %r9067, %r9068, %r9068, %r12022;
	// end inline asm
	add.s32 	%r13967, %r13963, %r9067;
	// begin inline asm
	shf.l.wrap.b32 %r9071, %r9072, %r9072, %r12022;
	// end inline asm
	add.s32 	%r13968, %r13964, %r9071;
	// begin inline asm
	shf.l.wrap.b32 %r9075, %r9076, %r9076, %r12022;
	// end inline asm
	add.s32 	%r13969, %r13965, %r9075;
	add.s32 	%r9128, %r13966, 1859775393;
	add.s32 	%r9132, %r13967, 1859775393;
	add.s32 	%r9136, %r13968, 1859775393;
	add.s32 	%r9140, %r13969, 1859775393;
	// begin inline asm
	shf.l.wrap.b32 %r9079, %r9000, %r9000, %r12038;
	// end inline asm
	// begin inline asm
	shf.l.wrap.b32 %r9083, %r9004, %r9004, %r12038;
	// end inline asm
	// begin inline asm
	shf.l.wrap.b32 %r9087, %r9008, %r9008, %r12038;
	// end inline asm
	// begin inline asm
	shf.l.wrap.b32 %r9091, %r9012, %r9012, %r12038;
	// end inline asm
	xor.b32  	%r13970, %r8199, %r8071;
	xor.b32  	%r13971, %r13970, %r8583;
	xor.b32  	%r9097, %r13971, %r8903;
	xor.b32  	%r13972, %r8203, %r8075;
	xor.b32  	%r13973, %r13972, %r8587;
	xor.b32  	%r9101, %r13973, %r8907;
	xor.b32  	%r13974, %r8207, %r8079;
	xor.b32  	%r13975, %r13974, %r8591;
	xor.b32  	%r9105, %r13975, %r8911;
	xor.b32  	%r13976, %r8211, %r8083;
	xor.b32  	%r13977, %r13976, %r8595;
	xor.b32  	%r9109, %r13977, %r8915;
	// begin inline asm
	shf.l.wrap.b32 %r9095, %r9097, %r9097, %r11990;
	// end inline asm
	// begin inline asm
	shf.l.wrap.b32 %r9099, %r9101, %r9101, %r11990;
	// end inline asm
	// begin inline asm
	shf.l.wrap.b32 %r9103, %r9105, %r9105, %r11990;
	// end inline asm
	// begin inline asm
	shf.l.wrap.b32 %r9107, %r9109, %r9109, %r11990;
	// end inline asm
	add.s32 	%r13978, %r8951, %r9095;
	add.s32 	%r13979, %r8955, %r9099;
	add.s32 	%r13980, %r8959, %r9103;
	add.s32 	%r13981, %r8963, %r9107;
	// begin inline asm
	lop3.b32 %r9111, %r9064, %r9079, %r9015, 0x96;
	// end inline asm
	add.s32 	%r13982, %r13978, %r9111;
	// begin inline asm
	lop3.b32 %r9115, %r9068, %r9083, %r9019, 0x96;
	// end inline asm
	add.s32 	%r13983, %r13979, %r9115;
	// begin inline asm
	lop3.b32 %r9119, %r9072, %r9087, %r9023, 0x96;
	// end inline asm
	add.s32 	%r13984, %r13980, %r9119;
	// begin inline asm
	lop3.b32 %r9123, %r9076, %r9091, %r9027, 0x96;
	// end inline asm
	add.s32 	%r13985, %r13981, %r9123;
	// begin inline asm
	shf.l.wrap.b32 %r9127, %r9128, %r9128, %r12022;
	// end inline asm
	add.s32 	%r13986, %r13982, %r9127;
	// begin inline asm
	shf.l.wrap.b32 %r9131, %r9132, %r9132, %r12022;
	// end inline asm
	add.s32 	%r13987, %r13983, %r9131;
	// begin inline asm
	shf.l.wrap.b32 %r9135, %r9136, %r9136, %r12022;
	// end inline asm
	add.s32 	%r13988, %r13984, %r9135;
	// begin inline asm
	shf.l.wrap.b32 %r9139, %r9140, %r9140, %r12022;
	// end inline asm
	add.s32 	%r13989, %r13985, %r9139;
	add.s32 	%r9192, %r13986, 1859775393;
	add.s32 	%r9196, %r13987, 1859775393;
	add.s32 	%r9200, %r13988, 1859775393;
	add.s32 	%r9204, %r13989, 1859775393;
	// begin inline asm
	shf.l.wrap.b32 %r9143, %r9064, %r9064, %r12038;
	// end inline asm
	// begin inline asm
	shf.l.wrap.b32 %r9147, %r9068, %r9068, %r12038;
	// end inline asm
	// begin inline asm
	shf.l.wrap.b32 %r9151, %r9072, %r9072, %r12038;
	// end inline asm
	// begin inline asm
	shf.l.wrap.b32 %r9155, %r9076, %r9076, %r12038;
	// end inline asm
	xor.b32  	%r13990, %r8263, %r8135;
	xor.b32  	%r13991, %r13990, %r8647;
	xor.b32  	%r9161, %r13991, %r8967;
	xor.b32  	%r13992, %r8267, %r8139;
	xor.b32  	%r13993, %r13992, %r8651;
	xor.b32  	%r9165, %r13993, %r8971;
	xor.b32  	%r13994, %r8271, %r8143;
	xor.b32  	%r13995, %r13994, %r8655;
	xor.b32  	%r9169, %r13995, %r8975;
	xor.b32  	%r13996, %r8275, %r8147;
	xor.b32  	%r13997, %r13996, %r8659;
	xor.b32  	%r9173, %r13997, %r8979;
	// begin inline asm
	shf.l.wrap.b32 %r9159, %r9161, %r9161, %r11990;
	// end inline asm
	// begin inline asm
	shf.l.wrap.b32 %r9163, %r9165, %r9165, %r11990;
	// end inline asm
	// begin inline asm
	shf.l.wrap.b32 %r9167, %r9169, %r9169, %r11990;
	// end inline asm
	// begin inline asm
	shf.l.wrap.b32 %r9171, %r9173, %r9173, %r11990;
	// end inline asm
	add.s32 	%r13998, %r9015, %r9159;
	add.s32 	%r13999, %r9019, %r9163;
	add.s32 	%r14000, %r9023, %r9167;
	add.s32 	%r14001, %r9027, %r9171;
	// begin inline asm
	lop3.b32 %r9175, %r9128, %r9143, %r9079, 0x96;
	// end inline asm
	add.s32 	%r14002, %r13998, %r9175;
	// begin inline asm
	lop3.b32 %r9179, %r9132, %r9147, %r9083, 0x96;
	// end inline asm
	add.s32 	%r14003, %r13999, %r9179;
	// begin inline asm
	lop3.b32 %r9183, %r9136, %r9151, %r9087, 0x96;
	// end inline asm
	add.s32 	%r14004, %r14000, %r9183;
	// begin inline asm
	lop3.b32 %r9187, %r9140, %r9155, %r9091, 0x96;
	// end inline asm
	add.s32 	%r14005, %r14001, %r9187;
	// begin inline asm
	shf.l.wrap.b32 %r9191, %r9192, %r9192, %r12022;
	// end inline asm
	add.s32 	%r14006, %r14002, %r9191;
	// begin inline asm
	shf.l.wrap.b32 %r9195, %r9196, %r9196, %r12022;
	// end inline asm
	add.s32 	%r14007, %r14003, %r9195;
	// begin inline asm
	shf.l.wrap.b32 %r9199, %r9200, %r9200, %r12022;
	// end inline asm
	add.s32 	%r14008, %r14004, %r9199;
	// begin inline asm
	shf.l.wrap.b32 %r9203, %r9204, %r9204, %r12022;
	// end inline asm
	add.s32 	%r14009, %r14005, %r9203;
	add.s32 	%r9256, %r14006, 1859775393;
	add.s32 	%r9260, %r14007, 1859775393;
	add.s32 	%r9264, %r14008, 1859775393;
	add.s32 	%r9268, %r14009, 1859775393;
	// begin inline asm
	shf.l.wrap.b32 %r9207, %r9128, %r9128, %r12038;
	// end inline asm
	// begin inline asm
	shf.l.wrap.b32 %r9211, %r9132, %r9132, %r12038;
	// end inline asm
	// begin inline asm
	shf.l.wrap.b32 %r9215, %r9136, %r9136, %r12038;
	// end inline asm
	// begin inline asm
	shf.l.wrap.b32 %r9219, %r9140, %r9140, %r12038;
	// end inline asm
	xor.b32  	%r14010, %r8327, %r8199;
	xor.b32  	%r14011, %r14010, %r8711;
	xor.b32  	%r9225, %r14011, %r9031;
	xor.b32  	%r14012, %r8331, %r8203;
	xor.b32  	%r14013, %r14012, %r8715;
	xor.b32  	%r9229, %r14013, %r9035;
	xor.b32  	%r14014, %r8335, %r8207;
	xor.b32  	%r14015, %r14014, %r8719;
	xor.b32  	%r9233, %r14015, %r9039;
	xor.b32  	%r14016, %r8339, %r8211;
	xor.b32  	%r14017, %r14016, %r8723;
	xor.b32  	%r9237, %r14017, %r9043;
	// begin inline asm
	shf.l.wrap.b32 %r9223, %r9225, %r9225, %r11990;
	// end inline asm
	// begin inline asm
	shf.l.wrap.b32 %r9227, %r9229, %r9229, %r11990;
	// end inline asm
	// begin inline asm
	shf.l.wrap.b32 %r9231, %r9233, %r9233, %r11990;
	// end inline asm
	// begin inline asm
	shf.l.wrap.b32 %r9235, %r9237, %r9237, %r11990;
	// end inline asm
	add.s32 	%r14018, %r9079, %r9223;
	add.s32 	%r14019, %r9083, %r9227;
	add.s32 	%r14020, %r9087, %r9231;
	add.s32 	%r14021, %r9091, %r9235;
	// begin inline asm
	lop3.b32 %r9239, %r9192, %r9207, %r9143, 0x96;
	// end inline asm
	add.s32 	%r14022, %r14018, %r9239;
	// begin inline asm
	lop3.b32 %r9243, %r9196, %r9211, %r9147, 0x96;
	// end inline asm
	add.s32 	%r14023, %r14019, %r9243;
	// begin inline asm
	lop3.b32 %r9247, %r9200, %r9215, %r9151, 0x96;
	// end inline asm
	add.s32 	%r14024, %r14020, %r9247;
	// begin inline asm
	lop3.b32 %r9251, %r9204, %r9219, %r9155, 0x96;
	// end inline asm
	add.s32 	%r14025, %r14021, %r9251;
	// begin inline asm
	shf.l.wrap.b32 %r9255, %r9256, %r9256, %r12022;
	// end inline asm
	add.s32 	%r14026, %r14022, %r9255;
	// begin inline asm
	shf.l.wrap.b32 %r9259, %r9260, %r9260, %r12022;
	// end inline asm
	add.s32 	%r14027, %r14023, %r9259;
	// begin inline asm
	shf.l.wrap.b32 %r9263, %r9264, %r9264, %r12022;
	// end inline asm
	add.s32 	%r14028, %r14024, %r9263;
	// begin inline asm
	shf.l.wrap.b32 %r9267, %r9268, %r9268, %r12022;
	// end inline asm
	add.s32 	%r14029, %r14025, %r9267;
	add.s32 	%r9320, %r14026, 1859775393;
	add.s32 	%r9324, %r14027, 1859775393;
	add.s32 	%r9328, %r14028, 1859775393;
	add.s32 	%r9332, %r14029, 1859775393;
	// begin inline asm
	shf.l.wrap.b32 %r9271, %r9192, %r9192, %r12038;
	// end inline asm
	// begin inline asm
	shf.l.wrap.b32 %r9275, %r9196, %r9196, %r12038;
	// end inline asm
	// begin inline asm
	shf.l.wrap.b32 %r9279, %r9200, %r9200, %r12038;
	// end inline asm
	// begin inline asm
	shf.l.wrap.b32 %r9283, %r9204, %r9204, %r12038;
	// end inline asm
	xor.b32  	%r14030, %r8391, %r8263;
	xor.b32  	%r14031, %r14030, %r8775;
	xor.b32  	%r9289, %r14031, %r9095;
	xor.b32  	%r14032, %r8395, %r8267;
	xor.b32  	%r14033, %r14032, %r8779;
	xor.b32  	%r9293, %r14033, %r9099;
	xor.b32  	%r14034, %r8399, %r8271;
	xor.b32  	%r14035, %r14034, %r8783;
	xor.b32  	%r9297, %r14035, %r9103;
	xor.b32  	%r14036, %r8403, %r8275;
	xor.b32  	%r14037, %r14036, %r8787;
	xor.b32  	%r9301, %r14037, %r9107;
	// begin inline asm
	shf.l.wrap.b32 %r9287, %r9289, %r9289, %r11990;
	// end inline asm
	// begin inline asm
	shf.l.wrap.b32 %r9291, %r9293, %r9293, %r11990;
	// end inline asm
	// begin inline asm
	shf.l.wrap.b32 %r9295, %r9297, %r9297, %r11990;
	// end inline asm
	// begin inline asm
	shf.l.wrap.b32 %r9299, %r9301, %r9301, %r11990;
	// end inline asm
	add.s32 	%r14038, %r9143, %r9287;
	add.s32 	%r14039, %r9147, %r9291;
	add.s32 	%r14040, %r9151, %r9295;
	add.s32 	%r14041, %r9155, %r9299;
	// begin inline asm
	lop3.b32 %r9303, %r9256, %r9271, %r9207, 0x96;
	// end inline asm
	add.s32 	%r14042, %r14038, %r9303;
	// begin inline asm
	lop3.b32 %r9307, %r9260, %r9275, %r9211, 0x96;
	// end inline asm
	add.s32 	%r14043, %r14039, %r9307;
	// begin inline asm
	lop3.b32 %r9311, %r9264, %r9279, %r9215, 0x96;
	// end inline asm
	add.s32 	%r14044, %r14040, %r9311;
	// begin inline asm
	lop3.b32 %r9315, %r9268, %r9283, %r9219, 0x96;
	// end inline asm
	add.s32 	%r14045, %r14041, %r9315;
	// begin inline asm
	shf.l.wrap.b32 %r9319, %r9320, %r9320, %r12022;
	// end inline asm
	add.s32 	%r14046, %r14042, %r9319;
	// begin inline asm
	shf.l.wrap.b32 %r9323, %r9324, %r9324, %r12022;
	// end inline asm
	add.s32 	%r14047, %r14043, %r9323;
	// begin inline asm
	shf.l.wrap.b32 %r9327, %r9328, %r9328, %r12022;
	// end inline asm
	add.s32 	%r14048, %r14044, %r9327;
	// begin inline asm
	shf.l.wrap.b32 %r9331, %r9332, %r9332, %r12022;
	// end inline asm
	add.s32 	%r14049, %r14045, %r9331;
	add.s32 	%r9384, %r14046, 1859775393;
	add.s32 	%r9388, %r14047, 1859775393;
	add.s32 	%r9392, %r14048, 1859775393;
	add.s32 	%r9396, %r14049, 1859775393;
	// begin inline asm
	shf.l.wrap.b32 %r9335, %r9256, %r9256, %r12038;
	// end inline asm
	// begin inline asm
	shf.l.wrap.b32 %r9339, %r9260, %r9260, %r12038;
	// end inline asm
	// begin inline asm
	shf.l.wrap.b32 %r9343, %r9264, %r9264, %r12038;
	// end inline asm
	// begin inline asm
	shf.l.wrap.b32 %r9347, %r9268, %r9268, %r12038;
	// end inline asm
	xor.b32  	%r14050, %r8455, %r8327;
	xor.b32  	%r14051, %r14050, %r8839;
	xor.b32  	%r9353, %r14051, %r9159;
	xor.b32  	%r14052, %r8459, %r8331;
	xor.b32  	%r14053, %r14052, %r8843;
	xor.b32  	%r9357, %r14053, %r9163;
	xor.b32  	%r14054, %r8463, %r8335;
	xor.b32  	%r14055, %r14054, %r8847;
	xor.b32  	%r9361, %r14055, %r9167;
	xor.b32  	%r14056, %r8467, %r8339;
	xor.b32  	%r14057, %r14056, %r8851;
	xor.b32  	%r9365, %r14057, %r9171;
	// begin inline asm
	shf.l.wrap.b32 %r9351, %r9353, %r9353, %r11990;
	// end inline asm
	// begin inline asm
	shf.l.wrap.b32 %r9355, %r9357, %r9357, %r11990;
	// end inline asm
	// begin inline asm
	shf.l.wrap.b32 %r9359, %r9361, %r9361, %r11990;
	// end inline asm
	// begin inline asm
	shf.l.wrap.b32 %r9363, %r9365, %r9365, %r11990;
	// end inline asm
	add.s32 	%r14058, %r9207, %r9351;
	add.s32 	%r14059, %r9211, %r9355;
	add.s32 	%r14060, %r9215, %r9359;
	add.s32 	%r14061, %r9219, %r9363;
	// begin inline asm
	lop3.b32 %r9367, %r9320, %r9335, %r9271, 0x96;
	// end inline asm
	add.s32 	%r14062, %r14058, %r9367;
	// begin inline asm
	lop3.b32 %r9371, %r9324, %r9339, %r9275, 0x96;
	// end inline asm
	add.s32 	%r14063, %r14059, %r9371;
	// begin inline asm
	lop3.b32 %r9375, %r9328, %r9343, %r9279, 0x96;
	// end inline asm
	add.s32 	%r14064, %r14060, %r9375;
	// begin inline asm
	lop3.b32 %r9379, %r9332, %r9347, %r9283, 0x96;
	// end inline asm
	add.s32 	%r14065, %r14061, %r9379;
	// begin inline asm
	shf.l.wrap.b32 %r9383, %r9384, %r9384, %r12022;
	// end inline asm
	add.s32 	%r14066, %r14062, %r9383;
	// begin inline asm
	shf.l.wrap.b32 %r9387, %r9388, %r9388, %r12022;
	// end inline asm
	add.s32 	%r14067, %r14063, %r9387;
	// begin inline asm
	shf.l.wrap.b32 %r9391, %r9392, %r9392, %r12022;
	// end inline asm
	add.s32 	%r14068, %r14064, %r9391;
	// begin inline asm
	shf.l.wrap.b32 %r9395, %r9396, %r9396, %r12022;
	// end inline asm
	add.s32 	%r14069, %r14065, %r9395;
	add.s32 	%r9448, %r14066, 1859775393;
	add.s32 	%r9452, %r14067, 1859775393;
	add.s32 	%r9456, %r14068, 1859775393;
	add.s32 	%r9460, %r14069, 1859775393;
	// begin inline asm
	shf.l.wrap.b32 %r9399, %r9320, %r9320, %r12038;
	// end inline asm
	// begin inline asm
	shf.l.wrap.b32 %r9403, %r9324, %r9324, %r12038;
	// end inline asm
	// begin inline asm
	shf.l.wrap.b32 %r9407, %r9328, %r9328, %r12038;
	// end inline asm
	// begin inline asm
	shf.l.wrap.b32 %r9411, %r9332, %r9332, %r12038;
	// end inline asm
	xor.b32  	%r14070, %r8519, %r8391;
	xor.b32  	%r14071, %r14070, %r8903;
	xor.b32  	%r9417, %r14071, %r9223;
	xor.b32  	%r14072, %r8523, %r8395;
	xor.b32  	%r14073, %r14072, %r8907;
	xor.b32  	%r9421, %r14073, %r9227;
	xor.b32  	%r14074, %r8527, %r8399;
	xor.b32  	%r14075, %r14074, %r8911;
	xor.b32  	%r9425, %r14075, %r9231;
	xor.b32  	%r14076, %r8531, %r8403;
	xor.b32  	%r14077, %r14076, %r8915;
	xor.b32  	%r9429, %r14077, %r9235;
	// begin inline asm
	shf.l.wrap.b32 %r9415, %r9417, %r9417, %r11990;
	// end inline asm
	// begin inline asm
	shf.l.wrap.b32 %r9419, %r9421, %r9421, %r11990;
	// end inline asm
	// begin inline asm
	shf.l.wrap.b32 %r9423, %r9425, %r9425, %r11990;
	// end inline asm
	// begin inline asm
	shf.l.wrap.b32 %r9427, %r9429, %r9429, %r11990;
	// end inline asm
	add.s32 	%r14078, %r9271, %r9415;
	add.s32 	%r14079, %r9275, %r9419;
	add.s32 	%r14080, %r9279, %r9423;
	add.s32 	%r14081, %r9283, %r9427;
	// begin inline asm
	lop3.b32 %r9431, %r9384, %r9399, %r9335, 0x96;
	// end inline asm
	add.s32 	%r14082, %r14078, %r9431;
	// begin inline asm
	lop3.b32 %r9435, %r9388, %r9403, %r9339, 0x96;
	// end inline asm
	add.s32 	%r14083, %r14079, %r9435;
	// begin inline asm
	lop3.b32 %r9439, %r9392, %r9407, %r9343, 0x96;
	// end inline asm
	add.s32 	%r14084, %r14080, %r9439;
	// begin inline asm
	lop3.b32 %r9443, %r9396, %r9411, %r9347, 0x96;
	// end inline asm
	add.s32 	%r14085, %r14081, %r9443;
	// begin inline asm
	shf.l.wrap.b32 %r9447, %r9448, %r9448, %r12022;
	// end inline asm
	add.s32 	%r14086, %r14082, %r9447;
	// begin inline asm
	shf.l.wrap.b32 %r9451, %r9452, %r9452, %r12022;
	// end inline asm
	add.s32 	%r14087, %r14083, %r9451;
	// begin inline asm
	shf.l.wrap.b32 %r9455, %r9456, %r9456, %r12022;
	// end inline asm
	add.s32 	%r14088, %r14084, %r9455;
	// begin inline asm
	shf.l.wrap.b32 %r9459, %r9460, %r9460, %r12022;
	// end inline asm
	add.s32 	%r14089, %r14085, %r9459;
	add.s32 	%r9512, %r14086, 1859775393;
	add.s32 	%r9516, %r14087, 1859775393;
	add.s32 	%r9520, %r14088, 1859775393;
	add.s32 	%r9524, %r14089, 1859775393;
	// begin inline asm
	shf.l.wrap.b32 %r9463, %r9384, %r9384, %r12038;
	// end inline asm
	// begin inline asm
	shf.l.wrap.b32 %r9467, %r9388, %r9388, %r12038;
	// end inline asm
	// begin inline asm
	shf.l.wrap.b32 %r9471, %r9392, %r9392, %r12038;
	// end inline asm
	// begin inline asm
	shf.l.wrap.b32 %r9475, %r9396, %r9396, %r12038;
	// end inline asm
	xor.b32  	%r14090, %r8583, %r8455;
	xor.b32  	%r14091, %r14090, %r8967;
	xor.b32  	%r9481, %r14091, %r9287;
	xor.b32  	%r14092, %r8587, %r8459;
	xor.b32  	%r14093, %r14092, %r8971;
	xor.b32  	%r9485, %r14093, %r9291;
	xor.b32  	%r14094, %r8591, %r8463;
	xor.b32  	%r14095, %r14094, %r8975;
	xor.b32  	%r9489, %r14095, %r9295;
	xor.b32  	%r14096, %r8595, %r8467;
	xor.b32  	%r14097, %r14096, %r8979;
	xor.b32  	%r9493, %r14097, %r9299;
	// begin inline asm
	shf.l.wrap.b32 %r9479, %r9481, %r9481, %r11990;
	// end inline asm
	// begin inline asm
	shf.l.wrap.b32 %r9483, %r9485, %r9485, %r11990;
	// end inline asm
	// begin inline asm
	shf.l.wrap.b32 %r9487, %r9489, %r9489, %r11990;
	// end inline asm
	// begin inline asm
	shf.l.wrap.b32 %r9491, %r9493, %r9493, %r11990;
	// end inline asm
	add.s32 	%r14098, %r9335, %r9479;
	add.s32 	%r14099, %r9339, %r9483;
	add.s32 	%r14100, %r9343, %r9487;
	add.s32 	%r14101, %r9347, %r9491;
	// begin inline asm
	lop3.b32 %r9495, %r9448, %r9463, %r9399, 0xE8;
	// end inline asm
	add.s32 	%r14102, %r14098, %r9495;
	// begin inline asm
	lop3.b32 %r9499, %r9452, %r9467, %r9403, 0xE8;
	// end inline asm
	add.s32 	%r14103, %r14099, %r9499;
	// begin inline asm
	lop3.b32 %r9503, %r9456, %r9471, %r9407, 0xE8;
	// end inline asm
	add.s32 	%r14104, %r14100, %r9503;
	// begin inline asm
	lop3.b32 %r9507, %r9460, %r9475, %r9411, 0xE8;
	// end inline asm
	add.s32 	%r14105, %r14101, %r9507;
	// begin inline asm
	shf.l.wrap.b32 %r9511, %r9512, %r9512, %r12022;
	// end inline asm
	add.s32 	%r14106, %r14102, %r9511;
	// begin inline asm
	shf.l.wrap.b32 %r9515, %r9516, %r9516, %r12022;
	// end inline asm
	add.s32 	%r14107, %r14103, %r9515;
	// begin inline asm
	shf.l.wrap.b32 %r9519, %r9520, %r9520, %r12022;
	// end inline asm
	add.s32 	%r14108, %r14104, %r9519;
	// begin inline asm
	shf.l.wrap.b32 %r9523, %r9524, %r9524, %r12022;
	// end inline asm
	add.s32 	%r14109, %r14105, %r9523;
	add.s32 	%r9576, %r14106, -1894007588;
	add.s32 	%r9580, %r14107, -1894007588;
	add.s32 	%r9584, %r14108, -1894007588;
	add.s32 	%r9588, %r14109, -1894007588;
	// begin inline asm
	shf.l.wrap.b32 %r9527, %r9448, %r9448, %r12038;
	// end inline asm
	// begin inline asm
	shf.l.wrap.b32 %r9531, %r9452, %r9452, %r12038;
	// end inline asm
	// begin inline asm
	shf.l.wrap.b32 %r9535, %r9456, %r9456, %r12038;
	// end inline asm
	// begin inline asm
	shf.l.wrap.b32 %r9539, %r9460, %r9460, %r12038;
	// end inline asm
	xor.b32  	%r14110, %r8647, %r8519;
	xor.b32  	%r14111, %r14110, %r9031;
	xor.b32  	%r9545, %r14111, %r9351;
	xor.b32  	%r14112, %r8651, %r8523;
	xor.b32  	%r14113, %r14112, %r9035;
	xor.b32  	%r9549, %r14113, %r9355;
	xor.b32  	%r14114, %r8655, %r8527;
	xor.b32  	%r14115, %r14114, %r9039;
	xor.b32  	%r9553, %r14115, %r9359;
	xor.b32  	%r14116, %r8659, %r8531;
	xor.b32  	%r14117, %r14116, %r9043;
	xor.b32  	%r9557, %r14117, %r9363;
	// begin inline asm
	shf.l.wrap.b32 %r9543, %r9545, %r9545, %r11990;
	// end inline asm
	// begin inline asm
	shf.l.wrap.b32 %r9547, %r9549, %r9549, %r11990;
	// end inline asm
	// begin inline asm
	shf.l.wrap.b32 %r9551, %r9553, %r9553, %r11990;
	// end inline asm
	// begin inline asm
	shf.l.wrap.b32 %r9555, %r9557, %r9557, %r11990;
	// end inline asm
	add.s32 	%r14118, %r9399, %r9543;
	add.s32 	%r14119, %r9403, %r9547;
	add.s32 	%r14120, %r9407, %r9551;
	add.s32 	%r14121, %r9411, %r9555;
	// begin inline asm
	lop3.b32 %r9559, %r9512, %r9527, %r9463, 0xE8;
	// end inline asm
	add.s32 	%r14122, %r14118, %r9559;
	// begin inline asm
	lop3.b32 %r9563, %r9516, %r9531, %r9467, 0xE8;
	// end inline asm
	add.s32 	%r14123, %r14119, %r9563;
	// begin inline asm
	lop3.b32 %r9567, %r9520, %r9535, %r9471, 0xE8;
	// end inline asm
	add.s32 	%r14124, %r14120, %r9567;
	// begin inline asm
	lop3.b32 %r9571, %r9524, %r9539, %r9475, 0xE8;
	// end inline asm
	add.s32 	%r14125, %r14121, %r9571;
	// begin inline asm
	shf.l.wrap.b32 %r9575, %r9576, %r9576, %r12022;
	// end inline asm
	add.s32 	%r14126, %r14122, %r9575;
	// begin inline asm
	shf.l.wrap.b32 %r9579, %r9580, %r9580, %r12022;
	// end inline asm
	add.s32 	%r14127, %r14123, %r9579;
	// begin inline asm
	shf.l.wrap.b32 %r9583, %r9584, %r9584, %r12022;
	// end inline asm
	add.s32 	%r14128, %r14124, %r9583;
	// begin inline asm
	shf.l.wrap.b32 %r9587, %r9588, %r9588, %r12022;
	// end inline asm
	add.s32 	%r14129, %r14125, %r9587;
	add.s32 	%r9640, %r14126, -1894007588;
	add.s32 	%r9644, %r14127, -1894007588;
	add.s32 	%r9648, %r14128, -1894007588;
	add.s32 	%r9652, %r14129, -1894007588;
	// begin inline asm
	shf.l.wrap.b32 %r9591, %r9512, %r9512, %r12038;
	// end inline asm
	// begin inline asm
	shf.l.wrap.b32 %r9595, %r9516, %r9516, %r12038;
	// end inline asm
	// begin inline asm
	shf.l.wrap.b32 %r9599, %r9520, %r9520, %r12038;
	// end inline asm
	// begin inline asm
	shf.l.wrap.b32 %r9603, %r9524, %r9524, %r12038;
	// end inline asm
	xor.b32  	%r14130, %r8711, %r8583;
	xor.b32  	%r14131, %r14130, %r9095;
	xor.b32  	%r9609, %r14131, %r9415;
	xor.b32  	%r14132, %r8715, %r8587;
	xor.b32  	%r14133, %r14132, %r9099;
	xor.b32  	%r9613, %r14133, %r9419;
	xor.b32  	%r14134, %r8719, %r8591;
	xor.b32  	%r14135, %r14134, %r9103;
	xor.b32  	%r9617, %r14135, %r9423;
	xor.b32  	%r14136, %r8723, %r8595;
	xor.b32  	%r14137, %r14136, %r9107;
	xor.b32  	%r9621, %r14137, %r9427;
	// begin inline asm
	shf.l.wrap.b32 %r9607, %r9609, %r9609, %r11990;
	// end inline asm
	// begin inline asm
	shf.l.wrap.b32 %r9611, %r9613, %r9613, %r11990;
	// end inline asm
	// begin inline asm
	shf.l.wrap.b32 %r9615, %r9617, %r9617, %r11990;
	// end inline asm
	// begin inline asm
	shf.l.wrap.b32 %r9619, %r9621, %r9621, %r11990;
	// end inline asm
	add.s32 	%r14138, %r9463, %r9607;
	add.s32 	%r14139, %r9467, %r9611;
	add.s32 	%r14140, %r9471, %r9615;
	add.s32 	%r14141, %r9475, %r9619;
	// begin inline asm
	lop3.b32 %r9623, %r9576, %r9591, %r9527, 0xE8;
	// end inline asm
	add.s32 	%r14142, %r14138, %r9623;
	// begin inline asm
	lop3.b32 %r9627, %r9580, %r9595, %r9531, 0xE8;
	// end inline asm
	add.s32 	%r14143, %r14139, %r9627;
	// begin inline asm
	lop3.b32 %r9631, %r9584, %r9599, %r9535, 0xE8;
	// end inline asm
	add.s32 	%r14144, %r14140, %r9631;
	// begin inline asm
	lop3.b32 %r9635, %r9588, %r9603, %r9539, 0xE8;
	// end inline asm
	add.s32 	%r14145, %r14141, %r9635;
	// begin inline asm
	shf.l.wrap.b32 %r9639, %r9640, %r9640, %r12022;
	// end inline asm
	add.s32 	%r14146, %r14142, %r9639;
	// begin inline asm
	shf.l.wrap.b32 %r9643, %r9644, %r9644, %r12022;
	// end inline asm
	add.s32 	%r14147, %r14143, %r9643;
	// begin inline asm
	shf.l.wrap.b32 %r9647, %r9648, %r9648, %r12022;
	// end inline asm
	add.s32 	%r14148, %r14144, %r9647;
	// begin inline asm
	shf.l.wrap.b32 %r9651, %r9652, %r9652, %r12022;
	// end inline asm
	add.s32 	%r14149, %r14145, %r9651;
	add.s32 	%r9704, %r14146, -1894007588;
	add.s32 	%r9708, %r14147, -1894007588;
	add.s32 	%r9712, %r14148, -1894007588;
	add.s32 	%r9716, %r14149, -1894007588;
	// begin inline asm
	shf.l.wrap.b32 %r9655, %r9576, %r9576, %r12038;
	// end inline asm
	// begin inline asm
	shf.l.wrap.b32 %r9659, %r9580, %r9580, %r12038;
	// end inline asm
	// begin inline asm
	shf.l.wrap.b32 %r9663, %r9584, %r9584, %r12038;
	// end inline asm
	// begin inline asm
	shf.l.wrap.b32 %r9667, %r9588, %r9588, %r12038;
	// end inline asm
	xor.b32  	%r14150, %r8775, %r8647;
	xor.b32  	%r14151, %r14150, %r9159;
	xor.b32  	%r9673, %r14151, %r9479;
	xor.b32  	%r14152, %r8779, %r8651;
	xor.b32  	%r14153, %r14152, %r9163;
	xor.b32  	%r9677, %r14153, %r9483;
	xor.b32  	%r14154, %r8783, %r8655;
	xor.b32  	%r14155, %r14154, %r9167;
	xor.b32  	%r9681, %r14155, %r9487;
	xor.b32  	%r14156, %r8787, %r8659;
	xor.b32  	%r14157, %r14156, %r9171;
	xor.b32  	%r9685, %r14157, %r9491;
	// begin inline asm
	shf.l.wrap.b32 %r9671, %r9673, %r9673, %r11990;
	// end inline asm
	// begin inline asm
	shf.l.wrap.b32 %r9675, %r9677, %r9677, %r11990;
	// end inline asm
	// begin inline asm
	shf.l.wrap.b32 %r9679, %r9681, %r9681, %r11990;
	// end inline asm
	// begin inline asm
	shf.l.wrap.b32 %r9683, %r9685, %r9685, %r11990;
	// end inline asm
	add.s32 	%r14158, %r9527, %r9671;
	add.s32 	%r14159, %r9531, %r9675;
	add.s32 	%r14160, %r9535, %r9679;
	add.s32 	%r14161, %r9539, %r9683;
	// begin inline asm
	lop3.b32 %r9687, %r9640, %r9655, %r9591, 0xE8;
	// end inline asm
	add.s32 	%r14162, %r14158, %r9687;
	// begin inline asm
	lop3.b32 %r9691, %r9644, %r9659, %r9595, 0xE8;
	// end inline asm
	add.s32 	%r14163, %r14159, %r9691;
	// begin inline asm
	lop3.b32 %r9695, %r9648, %r9663, %r9599, 0xE8;
	// end inline asm
	add.s32 	%r14164, %r14160, %r9695;
	// begin inline asm
	lop3.b32 %r9699, %r9652, %r9667, %r9603, 0xE8;
	// end inline asm
	add.s32 	%r14165, %r14161, %r9699;
	// begin inline asm
	shf.l.wrap.b32 %r9703, %r9704, %r9704, %r12022;
	// end inline asm
	add.s32 	%r14166, %r14162, %r9703;
	// begin inline asm
	shf.l.wrap.b32 %r9707, %r9708, %r9708, %r12022;
	// end inline asm
	add.s32 	%r14167, %r14163, %r9707;
	// begin inline asm
	shf.l.wrap.b32 %r9711, %r9712, %r9712, %r12022;
	// end inline asm
	add.s32 	%r14168, %r14164, %r9711;
	// begin inline asm
	shf.l.wrap.b32 %r9715, %r9716, %r9716, %r12022;
	// end inline asm
	add.s32 	%r14169, %r14165, %r9715;
	add.s32 	%r9768, %r14166, -1894007588;
	add.s32 	%r9772, %r14167, -1894007588;
	add.s32 	%r9776, %r14168, -1894007588;
	add.s32 	%r9780, %r14169, -1894007588;
	// begin inline asm
	shf.l.wrap.b32 %r9719, %r9640, %r9640, %r12038;
	// end inline asm
	// begin inline asm
	shf.l.wrap.b32 %r9723, %r9644, %r9644, %r12038;
	// end inline asm
	// begin inline asm
	shf.l.wrap.b32 %r9727, %r9648, %r9648, %r12038;
	// end inline asm
	// begin inline asm
	shf.l.wrap.b32 %r9731, %r9652, %r9652, %r12038;
	// end inline asm
	xor.b32  	%r14170, %r8839, %r8711;
	xor.b32  	%r14171, %r14170, %r9223;
	xor.b32  	%r9737, %r14171, %r9543;
	xor.b32  	%r14172, %r8843, %r8715;
	xor.b32  	%r14173, %r14172, %r9227;
	xor.b32  	%r9741, %r14173, %r9547;
	xor.b32  	%r14174, %r8847, %r8719;
	xor.b32  	%r14175, %r14174, %r9231;
	xor.b32  	%r9745, %r14175, %r9551;
	xor.b32  	%r14176, %r8851, %r8723;
	xor.b32  	%r14177, %r14176, %r9235;
	xor.b32  	%r9749, %r14177, %r9555;
	// begin inline asm
	shf.l.wrap.b32 %r9735, %r9737, %r9737, %r11990;
	// end inline asm
	// begin inline asm
	shf.l.wrap.b32 %r9739, %r9741, %r9741, %r11990;
	// end inline asm
	// begin inline asm
	shf.l.wrap.b32 %r9743, %r9745, %r9745, %r11990;
	// end inline asm
	// begin inline asm
	shf.l.wrap.b32 %r9747, %r9749, %r9749, %r11990;
	// end inline asm
	add.s32 	%r14178, %r9591, %r9735;
	add.s32 	%r14179, %r9595, %r9739;
	add.s32 	%r14180, %r9599, %r9743;
	add.s32 	%r14181, %r9603, %r9747;
	// begin inline asm
	lop3.b32 %r9751, %r9704, %r9719, %r9655, 0xE8;
	// end inline asm
	add.s32 	%r14182, %r14178, %r9751;
	// begin inline asm
	lop3.b32 %r9755, %r9708, %r9723, %r9659, 0xE8;
	// end inline asm
	add.s32 	%r14183, %r14179, %r9755;
	// begin inline asm
	lop3.b32 %r9759, %r9712, %r9727, %r9663, 0xE8;
	// end inline asm
	add.s32 	%r14184, %r14180, %r9759;
	// begin inline asm
	lop3.b32 %r9763, %r9716, %r9731, %r9667, 0xE8;
	// end inline asm
	add.s32 	%r14185, %r14181, %r9763;
	// begin inline asm
	shf.l.wrap.b32 %r9767, %r9768, %r9768, %r12022;
	// end inline asm
	add.s32 	%r14186, %r14182, %r9767;
	// begin inline asm
	shf.l.wrap.b32 %r9771, %r9772, %r9772, %r12022;
	// end inline asm
	add.s32 	%r14187, %r14183, %r9771;
	// begin inline asm
	shf.l.wrap.b32 %r9775, %r9776, %r9776, %r12022;
	// end inline asm
	add.s32 	%r14188, %r14184, %r9775;
	// begin inline asm
	shf.l.wrap.b32 %r9779, %r9780, %r9780, %r12022;
	// end inline asm
	add.s32 	%r14189, %r14185, %r9779;
	add.s32 	%r9832, %r14186, -1894007588;
	add.s32 	%r9836, %r14187, -1894007588;
	add.s32 	%r9840, %r14188, -1894007588;
	add.s32 	%r9844, %r14189, -1894007588;
	// begin inline asm
	shf.l.wrap.b32 %r9783, %r9704, %r9704, %r12038;
	// end inline asm
	// begin inline asm
	shf.l.wrap.b32 %r9787, %r9708, %r9708, %r12038;
	// end inline asm
	// begin inline asm
	shf.l.wrap.b32 %r9791, %r9712, %r9712, %r12038;
	// end inline asm
	// begin inline asm
	shf.l.wrap.b32 %r9795, %r9716, %r9716, %r12038;
	// end inline asm
	xor.b32  	%r14190, %r8903, %r8775;
	xor.b32  	%r14191, %r14190, %r9287;
	xor.b32  	%r9801, %r14191, %r9607;
	xor.b32  	%r14192, %r8907, %r8779;
	xor.b32  	%r14193, %r14192, %r9291;
	xor.b32  	%r9805, %r14193, %r9611;
	xor.b32  	%r14194, %r8911, %r8783;
	xor.b32  	%r14195, %r14194, %r9295;
	xor.b32  	%r9809, %r14195, %r9615;
	xor.b32  	%r14196, %r8915, %r8787;
	xor.b32  	%r14197, %r14196, %r9299;
	xor.b32  	%r9813, %r14197, %r9619;
	// begin inline asm
	shf.l.wrap.b32 %r9799, %r9801, %r9801, %r11990;
	// end inline asm
	// begin inline asm
	shf.l.wrap.b32 %r9803, %r9805, %r9805, %r11990;
	// end inline asm
	// begin inline asm
	shf.l.wrap.b32 %r9807, %r9809, %r9809, %r11990;
	// end inline asm
	// begin inline asm
	shf.l.wrap.b32 %r9811, %r9813, %r9813, %r11990;
	// end inline asm
	add.s32 	%r14198, %r9655, %r9799;
	add.s32 	%r14199, %r9659, %r9803;
	add.s32 	%r14200, %r9663, %r9807;
	add.s32 	%r14201, %r9667, %r9811;
	// begin inline asm
	lop3.b32 %r9815, %r9768, %r9783, %r9719, 0xE8;
	// end inline asm
	add.s32 	%r14202, %r14198, %r9815;
	// begin inline asm
	lop3.b32 %r9819, %r9772, %r9787, %r9723, 0xE8;
	// end inline asm
	add.s32 	%r14203, %r14199, %r9819;
	// begin inline asm
	lop3.b32 %r9823, %r9776, %r9791, %r9727, 0xE8;
	// end inline asm
	add.s32 	%r14204, %r14200, %r9823;
	// begin inline asm
	lop3.b32 %r9827, %r9780, %r9795, %r9731, 0xE8;
	// end inline asm
	add.s32 	%r14205, %r14201, %r9827;
	// begin inline asm
	shf.l.wrap.b32 %r9831, %r9832, %r9832, %r12022;
	// end inline asm
	add.s32 	%r14206, %r14202, %r9831;
	// begin inline asm
	shf.l.wrap.b32 %r9835, %r9836, %r9836, %r12022;
	// end inline asm
	add.s32 	%r14207, %r14203, %r9835;
	// begin inline asm
	shf.l.wrap.b32 %r9839, %r9840, %r9840, %r12022;
	// end inline asm
	add.s32 	%r14208, %r14204, %r9839;
	// begin inline asm
	shf.l.wrap.b32 %r9843, %r9844, %r9844, %r12022;
	// end inline asm
	add.s32 	%r14209, %r14205, %r9843;
	add.s32 	%r9896, %r14206, -1894007588;
	add.s32 	%r9900, %r14207, -1894007588;
	add.s32 	%r9904, %r14208, -1894007588;
	add.s32 	%r9908, %r14209, -1894007588;
	// begin inline asm
	shf.l.wrap.b32 %r9847, %r9768, %r9768, %r12038;
	// end inline asm
	// begin inline asm
	shf.l.wrap.b32 %r9851, %r9772, %r9772, %r12038;
	// end inline asm
	// begin inline asm
	shf.l.wrap.b32 %r9855, %r9776, %r9776, %r12038;
	// end inline asm
	// begin inline asm
	shf.l.wrap.b32 %r9859, %r9780, %r9780, %r12038;
	// end inline asm
	xor.b32  	%r14210, %r8967, %r8839;
	xor.b32  	%r14211, %r14210, %r9351;
	xor.b32  	%r9865, %r14211, %r9671;
	xor.b32  	%r14212, %r8971, %r8843;
	xor.b32  	%r14213, %r14212, %r9355;
	xor.b32  	%r9869, %r14213, %r9675;
	xor.b32  	%r14214, %r8975, %r8847;
	xor.b32  	%r14215, %r14214, %r9359;
	xor.b32  	%r9873, %r14215, %r9679;
	xor.b32  	%r14216, %r8979, %r8851;
	xor.b32  	%r14217, %r14216, %r9363;
	xor.b32  	%r9877, %r14217, %r9683;
	// begin inline asm
	shf.l.wrap.b32 %r9863, %r9865, %r9865, %r11990;
	// end inline asm
	// begin inline asm
	shf.l.wrap.b32 %r9867, %r9869, %r9869, %r11990;
	// end inline asm
	// begin inline asm
	shf.l.wrap.b32 %r9871, %r9873, %r9873, %r11990;
	// end inline asm
	// begin inline asm
	shf.l.wrap.b32 %r9875, %r9877, %r9877, %r11990;
	// end inline asm
	add.s32 	%r14218, %r9719, %r9863;
	add.s32 	%r14219, %r9723, %r9867;
	add.s32 	%r14220, %r9727, %r9871;
	add.s32 	%r14221, %r9731, %r9875;
	// begin inline asm
	lop3.b32 %r9879, %r9832, %r9847, %r9783, 0xE8;
	// end inline asm
	add.s32 	%r14222, %r14218, %r9879;
	// begin inline asm
	lop3.b32 %r9883, %r9836, %r9851, %r9787, 0xE8;
	// end inline asm
	add.s32 	%r14223, %r14219, %r9883;
	// begin inline asm
	lop3.b32 %r9887, %r9840, %r9855, %r9791, 0xE8;
	// end inline asm
	add.s32 	%r14224, %r14220, %r9887;
	// begin inline asm
	lop3.b32 %r9891, %r9844, %r9859, %r9795, 0xE8;
	// end inline asm
	add.s32 	%r14225, %r14221, %r9891;
	// begin inline asm
	shf.l.wrap.b32 %r9895, %r9896, %r9896, %r12022;
	// end inline asm
	add.s32 	%r14226, %r14222, %r9895;
	// begin inline asm
	shf.l.wrap.b32 %r9899, %r9900, %r9900, %r12022;
	// end inline asm
	add.s32 	%r14227, %r14223, %r9899;
	// begin inline asm
	shf.l.wrap.b32 %r9903, %r9904, %r9904, %r12022;
	// end inline asm
	add.s32 	%r14228, %r14224, %r9903;
	// begin inline asm
	shf.l.wrap.b32 %r9907, %r9908, %r9908, %r12022;
	// end inline asm
	add.s32 	%r14229, %r14225, %r9907;
	add.s32 	%r9960, %r14226, -1894007588;
	add.s32 	%r9964, %r14227, -1894007588;
	add.s32 	%r9968, %r14228, -1894007588;
	add.s32 	%r9972, %r14229, -1894007588;
	// begin inline asm
	shf.l.wrap.b32 %r9911, %r9832, %r9832, %r12038;
	// end inline asm
	// begin inline asm
	shf.l.wrap.b32 %r9915, %r9836, %r9836, %r12038;
	// end inline asm
	// begin inline asm
	shf.l.wrap.b32 %r9919, %r9840, %r9840, %r12038;
	// end inline asm
	// begin inline asm
	shf.l.wrap.b32 %r9923, %r9844, %r9844, %r12038;
	// end inline asm
	xor.b32  	%r14230, %r9031, %r8903;
	xor.b32  	%r14231, %r14230, %r9415;
	xor.b32  	%r9929, %r14231, %r9735;
	xor.b32  	%r14232, %r9035, %r8907;
	xor.b32  	%r14233, %r14232, %r9419;
	xor.b32  	%r9933, %r14233, %r9739;
	xor.b32  	%r14234, %r9039, %r8911;
	xor.b32  	%r14235, %r14234, %r9423;
	xor.b32  	%r9937, %r14235, %r9743;
	xor.b32  	%r14236, %r9043, %r8915;
	xor.b32  	%r14237, %r14236, %r9427;
	xor.b32  	%r9941, %r14237, %r9747;
	// begin inline asm
	shf.l.wrap.b32 %r9927, %r9929, %r9929, %r11990;
	// end inline asm
	// begin inline asm
	shf.l.wrap.b32 %r9931, %r9933, %r9933, %r11990;
	// end inline asm
	// begin inline asm
	shf.l.wrap.b32 %r9935, %r9937, %r9937, %r11990;
	// end inline asm
	// begin inline asm
	shf.l.wrap.b32 %r9939, %r9941, %r9941, %r11990;
	// end inline asm
	add.s32 	%r14238, %r9783, %r9927;
	add.s32 	%r14239, %r9787, %r9931;
	add.s32 	%r14240, %r9791, %r9935;
	add.s32 	%r14241, %r9795, %r9939;
	// begin inline asm
	lop3.b32 %r9943, %r9896, %r9911, %r9847, 0xE8;
	// end inline asm
	add.s32 	%r14242, %r14238, %r9943;
	// begin inline asm
	lop3.b32 %r9947, %r9900, %r9915, %r9851, 0xE8;
	// end inline asm
	add.s32 	%r14243, %r14239, %r9947;
	// begin inline asm
	lop3.b32 %r9951, %r9904, %r9919, %r9855, 0xE8;
	// end inline asm
	add.s32 	%r14244, %r14240, %r9951;
	// begin inline asm
	lop3.b32 %r9955, %r9908, %r9923, %r9859, 0xE8;
	// end inline asm
	add.s32 	%r14245, %r14241, %r9955;
	// begin inline asm
	shf.l.wrap.b32 %r9959, %r9960, %r9960, %r12022;
	// end inline asm
	add.s32 	%r14246, %r14242, %r9959;
	// begin inline asm
	shf.l.wrap.b32 %r9963, %r9964, %r9964, %r12022;
	// end inline asm
	add.s32 	%r14247, %r14243, %r9963;
	// begin inline asm
	shf.l.wrap.b32 %r9967, %r9968, %r9968, %r12022;
	// end inline asm
	add.s32 	%r14248, %r14244, %r9967;
	// begin inline asm
	shf.l.wrap.b32 %r9971, %r9972, %r9972, %r12022;
	// end inline asm
	add.s32 	%r14249, %r14245, %r9971;
	add.s32 	%r10024, %r14246, -1894007588;
	add.s32 	%r10028, %r14247, -1894007588;
	add.s32 	%r10032, %r14248, -1894007588;
	add.s32 	%r10036, %r14249, -1894007588;
	// begin inline asm
	shf.l.wrap.b32 %r9975, %r9896, %r9896, %r12038;
	// end inline asm
	// begin inline asm
	shf.l.wrap.b32 %r9979, %r9900, %r9900, %r12038;
	// end inline asm
	// begin inline asm
	shf.l.wrap.b32 %r9983, %r9904, %r9904, %r12038;
	// end inline asm
	// begin inline asm
	shf.l.wrap.b32 %r9987, %r9908, %r9908, %r12038;
	// end inline asm
	xor.b32  	%r14250, %r9095, %r8967;
	xor.b32  	%r14251, %r14250, %r9479;
	xor.b32  	%r9993, %r14251, %r9799;
	xor.b32  	%r14252, %r9099, %r8971;
	xor.b32  	%r14253, %r14252, %r9483;
	xor.b32  	%r9997, %r14253, %r9803;
	xor.b32  	%r14254, %r9103, %r8975;
	xor.b32  	%r14255, %r14254, %r9487;
	xor.b32  	%r10001, %r14255, %r9807;
	xor.b32  	%r14256, %r9107, %r8979;
	xor.b32  	%r14257, %r14256, %r9491;
	xor.b32  	%r10005, %r14257, %r9811;
	// begin inline asm
	shf.l.wrap.b32 %r9991, %r9993, %r9993, %r11990;
	// end inline asm
	// begin inline asm
	shf.l.wrap.b32 %r9995, %r9997, %r9997, %r11990;
	// end inline asm
	// begin inline asm
	shf.l.wrap.b32 %r9999, %r10001, %r10001, %r11990;
	// end inline asm
	// begin inline asm
	shf.l.wrap.b32 %r10003, %r10005, %r10005, %r11990;
	// end inline asm
	add.s32 	%r14258, %r9847, %r9991;
	add.s32 	%r14259, %r9851, %r9995;
	add.s32 	%r14260, %r9855, %r9999;
	add.s32 	%r14261, %r9859, %r10003;
	// begin inline asm
	lop3.b32 %r10007, %r9960, %r9975, %r9911, 0xE8;
	// end inline asm
	add.s32 	%r14262, %r14258, %r10007;
	// begin inline asm
	lop3.b32 %r10011, %r9964, %r9979, %r9915, 0xE8;
	// end inline asm
	add.s32 	%r14263, %r14259, %r10011;
	// begin inline asm
	lop3.b32 %r10015, %r9968, %r9983, %r9919, 0xE8;
	// end inline asm
	add.s32 	%r14264, %r14260, %r10015;
	// begin inline asm
	lop3.b32 %r10019, %r9972, %r9987, %r9923, 0xE8;
	// end inline asm
	add.s32 	%r14265, %r14261, %r10019;
	// begin inline asm
	shf.l.wrap.b32 %r10023, %r10024, %r10024, %r12022;
	// end inline asm
	add.s32 	%r14266, %r14262, %r10023;
	// begin inline asm
	shf.l.wrap.b32 %r10027, %r10028, %r10028, %r12022;
	// end inline asm
	add.s32 	%r14267, %r14263, %r10027;
	// begin inline asm
	shf.l.wrap.b32 %r10031, %r10032, %r10032, %r12022;
	// end inline asm
	add.s32 	%r14268, %r14264, %r10031;
	// begin inline asm
	shf.l.wrap.b32 %r10035, %r10036, %r10036, %r12022;
	// end inline asm
	add.s32 	%r14269, %r14265, %r10035;
	add.s32 	%r10088, %r14266, -1894007588;
	add.s32 	%r10092, %r14267, -1894007588;
	add.s32 	%r10096, %r14268, -1894007588;
	add.s32 	%r10100, %r14269, -1894007588;
	// begin inline asm
	shf.l.wrap.b32 %r10039, %r9960, %r9960, %r12038;
	// end inline asm
	// begin inline asm
	shf.l.wrap.b32 %r10043, %r9964, %r9964, %r12038;
	// end inline asm
	// begin inline asm
	shf.l.wrap.b32 %r10047, %r9968, %r9968, %r12038;
	// end inline asm
	// begin inline asm
	shf.l.wrap.b32 %r10051, %r9972, %r9972, %r12038;
	// end inline asm
	xor.b32  	%r14270, %r9159, %r9031;
	xor.b32  	%r14271, %r14270, %r9543;
	xor.b32  	%r10057, %r14271, %r9863;
	xor.b32  	%r14272, %r9163, %r9035;
	xor.b32  	%r14273, %r14272, %r9547;
	xor.b32  	%r10061, %r14273, %r9867;
	xor.b32  	%r14274, %r9167, %r9039;
	xor.b32  	%r14275, %r14274, %r9551;
	xor.b32  	%r10065, %r14275, %r9871;
	xor.b32  	%r14276, %r9171, %r9043;
	xor.b32  	%r14277, %r14276, %r9555;
	xor.b32  	%r10069, %r14277, %r9875;
	// begin inline asm
	shf.l.wrap.b32 %r10055, %r10057, %r10057, %r11990;
	// end inline asm
	// begin inline asm
	shf.l.wrap.b32 %r10059, %r10061, %r10061, %r11990;
	// end inline asm
	// begin inline asm
	shf.l.wrap.b32 %r10063, %r10065, %r10065, %r11990;
	// end inline asm
	// begin inline asm
	shf.l.wrap.b32 %r10067, %r10069, %r10069, %r11990;
	// end inline asm
	add.s32 	%r14278, %r9911, %r10055;
	add.s32 	%r14279, %r9915, %r10059;
	add.s32 	%r14280, %r9919, %r10063;
	add.s32 	%r14281, %r9923, %r10067;
	// begin inline asm
	lop3.b32 %r10071, %r10024, %r10039, %r9975, 0xE8;
	// end inline asm
	add.s32 	%r14282, %r14278, %r10071;
	// begin inline asm
	lop3.b32 %r10075, %r10028, %r10043, %r9979, 0xE8;
	// end inline asm
	add.s32 	%r14283, %r14279, %r10075;
	// begin inline asm
	lop3.b32 %r10079, %r10032, %r10047, %r9983, 0xE8;
	// end inline asm
	add.s32 	%r14284, %r14280, %r10079;
	// begin inline asm
	lop3.b32 %r10083, %r10036, %r10051, %r9987, 0xE8;
	// end inline asm
	add.s32 	%r14285, %r14281, %r10083;
	// begin inline asm
	shf.l.wrap.b32 %r10087, %r10088, %r10088, %r12022;
	// end inline asm
	add.s32 	%r14286, %r14282, %r10087;
	// begin inline asm
	shf.l.wrap.b32 %r10091, %r10092, %r10092, %r12022;
	// end inline asm
	add.s32 	%r14287, %r14283, %r10091;
	// begin inline asm
	shf.l.wrap.b32 %r10095, %r10096, %r10096, %r12022;
	// end inline asm
	add.s32 	%r14288, %r14284, %r10095;
	// begin inline asm
	shf.l.wrap.b32 %r10099, %r10100, %r10100, %r12022;
	// end inline asm
	add.s32 	%r14289, %r14285, %r10099;
	add.s32 	%r10152, %r14286, -1894007588;
	add.s32 	%r10156, %r14287, -1894007588;
	add.s32 	%r10160, %r14288, -1894007588;
	add.s32 	%r10164, %r14289, -1894007588;
	// begin inline asm
	shf.l.wrap.b32 %r10103, %r10024, %r10024, %r12038;
	// end inline asm
	// begin inline asm
	shf.l.wrap.b32 %r10107, %r10028, %r10028, %r12038;
	// end inline asm
	// begin inline asm
	shf.l.wrap.b32 %r10111, %r10032, %r10032, %r12038;
	// end inline asm
	// begin inline asm
	shf.l.wrap.b32 %r10115, %r10036, %r10036, %r12038;
	// end inline asm
	xor.b32  	%r14290, %r9223, %r9095;
	xor.b32  	%r14291, %r14290, %r9607;
	xor.b32  	%r10121, %r14291, %r9927;
	xor.b32  	%r14292, %r9227, %r9099;
	xor.b32  	%r14293, %r14292, %r9611;
	xor.b32  	%r10125, %r14293, %r9931;
	xor.b32  	%r14294, %r9231, %r9103;
	xor.b32  	%r14295, %r14294, %r9615;
	xor.b32  	%r10129, %r14295, %r9935;
	xor.b32  	%r14296, %r9235, %r9107;
	xor.b32  	%r14297, %r14296, %r9619;
	xor.b32  	%r10133, %r14297, %r9939;
	// begin inline asm
	shf.l.wrap.b32 %r10119, %r10121, %r10121, %r11990;
	// end inline asm
	// begin inline asm
	shf.l.wrap.b32 %r10123, %r10125, %r10125, %r11990;
	// end inline asm
	// begin inline asm
	shf.l.wrap.b32 %r10127, %r10129, %r10129, %r11990;
	// end inline asm
	// begin inline asm
	shf.l.wrap.b32 %r10131, %r10133, %r10133, %r11990;
	// end inline asm
	add.s32 	%r14298, %r9975, %r10119;
	add.s32 	%r14299, %r9979, %r10123;
	add.s32 	%r14300, %r9983, %r10127;
	add.s32 	%r14301, %r9987, %r10131;
	// begin inline asm
	lop3.b32 %r10135, %r10088, %r10103, %r10039, 0xE8;
	// end inline asm
	add.s32 	%r14302, %r14298, %r10135;
	// begin inline asm
	lop3.b32 %r10139, %r10092, %r10107, %r10043, 0xE8;
	// end inline asm
	add.s32 	%r14303, %r14299, %r10139;
	// begin inline asm
	lop3.b32 %r10143, %r10096, %r10111, %r10047, 0xE8;
	// end inline asm
	add.s32 	%r14304, %r14300, %r10143;
	// begin inline asm
	lop3.b32 %r10147, %r10100, %r10115, %r10051, 0xE8;
	// end inline asm
	add.s32 	%r14305, %r14301, %r10147;
	// begin inline asm
	shf.l.wrap.b32 %r10151, %r10152, %r10152, %r12022;
	// end inline asm
	add.s32 	%r14306, %r14302, %r10151;
	// begin inline asm
	shf.l.wrap.b32 %r10155, %r10156, %r10156, %r12022;
	// end inline asm
	add.s32 	%r14307, %r14303, %r10155;
	// begin inline asm
	shf.l.wrap.b32 %r10159, %r10160, %r10160, %r12022;
	// end inline asm
	add.s32 	%r14308, %r14304, %r10159;
	// begin inline asm
	shf.l.wrap.b32 %r10163, %r10164, %r10164, %r12022;
	// end inline asm
	add.s32 	%r14309, %r14305, %r10163;
	add.s32 	%r10216, %r14306, -1894007588;
	add.s32 	%r10220, %r14307, -1894007588;
	add.s32 	%r10224, %r14308, -1894007588;
	add.s32 	%r10228, %r14309, -1894007588;
	// begin inline asm
	shf.l.wrap.b32 %r10167, %r10088, %r10088, %r12038;
	// end inline asm
	// begin inline asm
	shf.l.wrap.b32 %r10171, %r10092, %r10092, %r12038;
	// end inline asm
	// begin inline asm
	shf.l.wrap.b32 %r10175, %r10096, %r10096, %r12038;
	// end inline asm
	// begin inline asm
	shf.l.wrap.b32 %r10179, %r10100, %r10100, %r12038;
	// end inline asm
	xor.b32  	%r14310, %r9287, %r9159;
	xor.b32  	%r14311, %r14310, %r9671;
	xor.b32  	%r10185, %r14311, %r9991;
	xor.b32  	%r14312, %r9291, %r9163;
	xor.b32  	%r14313, %r14312, %r9675;
	xor.b32  	%r10189, %r14313, %r9995;
	xor.b32  	%r14314, %r9295, %r9167;
	xor.b32  	%r14315, %r14314, %r9679;
	xor.b32  	%r10193, %r14315, %r9999;
	xor.b32  	%r14316, %r9299, %r9171;
	xor.b32  	%r14317, %r14316, %r9683;
	xor.b32  	%r10197, %r14317, %r10003;
	// begin inline asm
	shf.l.wrap.b32 %r10183, %r10185, %r10185, %r11990;
	// end inline asm
	// begin inline asm
	shf.l.wrap.b32 %r10187, %r10189, %r10189, %r11990;
	// end inline asm
	// begin inline asm
	shf.l.wrap.b32 %r10191, %r10193, %r10193, %r11990;
	// end inline asm
	// begin inline asm
	shf.l.wrap.b32 %r10195, %r10197, %r10197, %r11990;
	// end inline asm
	add.s32 	%r14318, %r10039, %r10183;
	add.s32 	%r14319, %r10043, %r10187;
	add.s32 	%r14320, %r10047, %r10191;
	add.s32 	%r14321, %r10051, %r10195;
	// begin inline asm
	lop3.b32 %r10199, %r10152, %r10167, %r10103, 0xE8;
	// end inline asm
	add.s32 	%r14322, %r14318, %r10199;
	// begin inline asm
	lop3.b32 %r10203, %r10156, %r10171, %r10107, 0xE8;
	// end inline asm
	add.s32 	%r14323, %r14319, %r10203;
	// begin inline asm
	lop3.b32 %r10207, %r10160, %r10175, %r10111, 0xE8;
	// end inline asm
	add.s32 	%r14324, %r14320, %r10207;
	// begin inline asm
	lop3.b32 %r10211, %r10164, %r10179, %r10115, 0xE8;
	// end inline asm
	add.s32 	%r14325, %r14321, %r10211;
	// begin inline asm
	shf.l.wrap.b32 %r10215, %r10216, %r10216, %r12022;
	// end inline asm
	add.s32 	%r14326, %r14322, %r10215;
	// begin inline asm
	shf.l.wrap.b32 %r10219, %r10220, %r10220, %r12022;
	// end inline asm
	add.s32 	%r14327, %r14323, %r10219;
	// begin inline asm
	shf.l.wrap.b32 %r10223, %r10224, %r10224, %r12022;
	// end inline asm
	add.s32 	%r14328, %r14324, %r10223;
	// begin inline asm
	shf.l.wrap.b32 %r10227, %r10228, %r10228, %r12022;
	// end inline asm
	add.s32 	%r14329, %r14325, %r10227;
	add.s32 	%r10280, %r14326, -1894007588;
	add.s32 	%r10284, %r14327, -1894007588;
	add.s32 	%r10288, %r14328, -1894007588;
	add.s32 	%r10292, %r14329, -1894007588;
	// begin inline asm
	shf.l.wrap.b32 %r10231, %r10152, %r10152, %r12038;
	// end inline asm
	// begin inline asm
	shf.l.wrap.b32 %r10235, %r10156, %r10156, %r12038;
	// end inline asm
	// begin inline asm
	shf.l.wrap.b32 %r10239, %r10160, %r10160, %r12038;
	// end inline asm
	// begin inline asm
	shf.l.wrap.b32 %r10243, %r10164, %r10164, %r12038;
	// end inline asm
	xor.b32  	%r14330, %r9351, %r9223;
	xor.b32  	%r14331, %r14330, %r9735;
	xor.b32  	%r10249, %r14331, %r10055;
	xor.b32  	%r14332, %r9355, %r9227;
	xor.b32  	%r14333, %r14332, %r9739;
	xor.b32  	%r10253, %r14333, %r10059;
	xor.b32  	%r14334, %r9359, %r9231;
	xor.b32  	%r14335, %r14334, %r9743;
	xor.b32  	%r10257, %r14335, %r10063;
	xor.b32  	%r14336, %r9363, %r9235;
	xor.b32  	%r14337, %r14336, %r9747;
	xor.b32  	%r10261, %r14337, %r10067;
	// begin inline asm
	shf.l.wrap.b32 %r10247, %r10249, %r10249, %r11990;
	// end inline asm
	// begin inline asm
	shf.l.wrap.b32 %r10251, %r10253, %r10253, %r11990;
	// end inline asm
	// begin inline asm
	shf.l.wrap.b32 %r10255, %r10257, %r10257, %r11990;
	// end inline asm
	// begin inline asm
	shf.l.wrap.b32 %r10259, %r10261, %r10261, %r11990;
	// end inline asm
	add.s32 	%r14338, %r10103, %r10247;
	add.s32 	%r14339, %r10107, %r10251;
	add.s32 	%r14340, %r10111, %r10255;
	add.s32 	%r14341, %r10115, %r10259;
	// begin inline asm
	lop3.b32 %r10263, %r10216, %r10231, %r10167, 0xE8;
	// end inline asm
	add.s32 	%r14342, %r14338, %r10263;
	// begin inline asm
	lop3.b32 %r10267, %r10220, %r10235, %r10171, 0xE8;
	// end inline asm
	add.s32 	%r14343, %r14339, %r10267;
	// begin inline asm
	lop3.b32 %r10271, %r10224, %r10239, %r10175, 0xE8;
	// end inline asm
	add.s32 	%r14344, %r14340, %r10271;
	// begin inline asm
	lop3.b32 %r10275, %r10228, %r10243, %r10179, 0xE8;
	// end inline asm
	add.s32 	%r14345, %r14341, %r10275;
	// begin inline asm
	shf.l.wrap.b32 %r10279, %r10280, %r10280, %r12022;
	// end inline asm
	add.s32 	%r14346, %r14342, %r10279;
	// begin inline asm
	shf.l.wrap.b32 %r10283, %r10284, %r10284, %r12022;
	// end inline asm
	add.s32 	%r14347, %r14343, %r10283;
	// begin inline asm
	shf.l.wrap.b32 %r10287, %r10288, %r10288, %r12022;
	// end inline asm
	add.s32 	%r14348, %r14344, %r10287;
	// begin inline asm
	shf.l.wrap.b32 %r10291, %r10292, %r10292, %r12022;
	// end inline asm
	add.s32 	%r14349, %r14345, %r10291;
	add.s32 	%r10344, %r14346, -1894007588;
	add.s32 	%r10348, %r14347, -1894007588;
	add.s32 	%r10352, %r14348, -1894007588;
	add.s32 	%r10356, %r14349, -1894007588;
	// begin inline asm
	shf.l.wrap.b32 %r10295, %r10216, %r10216, %r12038;
	// end inline asm
	// begin inline asm
	shf.l.wrap.b32 %r10299, %r10220, %r10220, %r12038;
	// end inline asm
	// begin inline asm
	shf.l.wrap.b32 %r10303, %r10224, %r10224, %r12038;
	// end inline asm
	// begin inline asm
	shf.l.wrap.b32 %r10307, %r10228, %r10228, %r12038;
	// end inline asm
	xor.b32  	%r14350, %r9415, %r9287;
	xor.b32  	%r14351, %r14350, %r9799;
	xor.b32  	%r10313, %r14351, %r10119;
	xor.b32  	%r14352, %r9419, %r9291;
	xor.b32  	%r14353, %r14352, %r9803;
	xor.b32  	%r10317, %r14353, %r10123;
	xor.b32  	%r14354, %r9423, %r9295;
	xor.b32  	%r14355, %r14354, %r9807;
	xor.b32  	%r10321, %r14355, %r10127;
	xor.b32  	%r14356, %r9427, %r9299;
	xor.b32  	%r14357, %r14356, %r9811;
	xor.b32  	%r10325, %r14357, %r10131;
	// begin inline asm
	shf.l.wrap.b32 %r10311, %r10313, %r10313, %r11990;
	// end inline asm
	// begin inline asm
	shf.l.wrap.b32 %r10315, %r10317, %r10317, %r11990;
	// end inline asm
	// begin inline asm
	shf.l.wrap.b32 %r10319, %r10321, %r10321, %r11990;
	// end inline asm
	// begin inline asm
	shf.l.wrap.b32 %r10323, %r10325, %r10325, %r11990;
	// end inline asm
	add.s32 	%r14358, %r10167, %r10311;
	add.s32 	%r14359, %r10171, %r10315;
	add.s32 	%r14360, %r10175, %r10319;
	add.s32 	%r14361, %r10179, %r10323;
	// begin inline asm
	lop3.b32 %r10327, %r10280, %r10295, %r10231, 0xE8;
	// end inline asm
	add.s32 	%r14362, %r14358, %r10327;
	// begin inline asm
	lop3.b32 %r10331, %r10284, %r10299, %r10235, 0xE8;
	// end inline asm
	add.s32 	%r14363, %r14359, %r10331;
	// begin inline asm
	lop3.b32 %r10335, %r10288, %r10303, %r10239, 0xE8;
	// end inline asm
	add.s32 	%r14364, %r14360, %r10335;
	// begin inline asm
	lop3.b32 %r10339, %r10292, %r10307, %r10243, 0xE8;
	// end inline asm
	add.s32 	%r14365, %r14361, %r10339;
	// begin inline asm
	shf.l.wrap.b32 %r10343, %r10344, %r10344, %r12022;
	// end inline asm
	add.s32 	%r14366, %r14362, %r10343;
	// begin inline asm
	shf.l.wrap.b32 %r10347, %r10348, %r10348, %r12022;
	// end inline asm
	add.s32 	%r14367, %r14363, %r10347;
	// begin inline asm
	shf.l.wrap.b32 %r10351, %r10352, %r10352, %r12022;
	// end inline asm
	add.s32 	%r14368, %r14364, %r10351;
	// begin inline asm
	shf.l.wrap.b32 %r10355, %r10356, %r10356, %r12022;
	// end inline asm
	add.s32 	%r14369, %r14365, %r10355;
	add.s32 	%r10408, %r14366, -1894007588;
	add.s32 	%r10412, %r14367, -1894007588;
	add.s32 	%r10416, %r14368, -1894007588;
	add.s32 	%r10420, %r14369, -1894007588;
	// begin inline asm
	shf.l.wrap.b32 %r10359, %r10280, %r10280, %r12038;
	// end inline asm
	// begin inline asm
	shf.l.wrap.b32 %r10363, %r10284, %r10284, %r12038;
	// end inline asm
	// begin inline asm
	shf.l.wrap.b32 %r10367, %r10288, %r10288, %r12038;
	// end inline asm
	// begin inline asm
	shf.l.wrap.b32 %r10371, %r10292, %r10292, %r12038;
	// end inline asm
	xor.b32  	%r14370, %r9479, %r9351;
	xor.b32  	%r14371, %r14370, %r9863;
	xor.b32  	%r10377, %r14371, %r10183;
	xor.b32  	%r14372, %r9483, %r9355;
	xor.b32  	%r14373, %r14372, %r9867;
	xor.b32  	%r10381, %r14373, %r10187;
	xor.b32  	%r14374, %r9487, %r9359;
	xor.b32  	%r14375, %r14374, %r9871;
	xor.b32  	%r10385, %r14375, %r10191;
	xor.b32  	%r14376, %r9491, %r9363;
	xor.b32  	%r14377, %r14376, %r9875;
	xor.b32  	%r10389, %r14377, %r10195;
	// begin inline asm
	shf.l.wrap.b32 %r10375, %r10377, %r10377, %r11990;
	// end inline asm
	// begin inline asm
	shf.l.wrap.b32 %r10379, %r10381, %r10381, %r11990;
	// end inline asm
	// begin inline asm
	shf.l.wrap.b32 %r10383, %r10385, %r10385, %r11990;
	// end inline asm
	// begin inline asm
	shf.l.wrap.b32 %r10387, %r10389, %r10389, %r11990;
	// end inline asm
	add.s32 	%r14378, %r10231, %r10375;
	add.s32 	%r14379, %r10235, %r10379;
	add.s32 	%r14380, %r10239, %r10383;
	add.s32 	%r14381, %r10243, %r10387;
	// begin inline asm
	lop3.b32 %r10391, %r10344, %r10359, %r10295, 0xE8;
	// end inline asm
	add.s32 	%r14382, %r14378, %r10391;
	// begin inline asm
	lop3.b32 %r10395, %r10348, %r10363, %r10299, 0xE8;
	// end inline asm
	add.s32 	%r14383, %r14379, %r10395;
	// begin inline asm
	lop3.b32 %r10399, %r10352, %r10367, %r10303, 0xE8;
	// end inline asm
	add.s32 	%r14384, %r14380, %r10399;
	// begin inline asm
	lop3.b32 %r10403, %r10356, %r10371, %r10307, 0xE8;
	// end inline asm
	add.s32 	%r14385, %r14381, %r10403;
	// begin inline asm
	shf.l.wrap.b32 %r10407, %r10408, %r10408, %r12022;
	// end inline asm
	add.s32 	%r14386, %r14382, %r10407;
	// begin inline asm
	shf.l.wrap.b32 %r10411, %r10412, %r10412, %r12022;
	// end inline asm
	add.s32 	%r14387, %r14383, %r10411;
	// begin inline asm
	shf.l.wrap.b32 %r10415, %r10416, %r10416, %r12022;
	// end inline asm
	add.s32 	%r14388, %r14384, %r10415;
	// begin inline asm
	shf.l.wrap.b32 %r10419, %r10420, %r10420, %r12022;
	// end inline asm
	add.s32 	%r14389, %r14385, %r10419;
	add.s32 	%r10472, %r14386, -1894007588;
	add.s32 	%r10476, %r14387, -1894007588;
	add.s32 	%r10480, %r14388, -1894007588;
	add.s32 	%r10484, %r14389, -1894007588;
	// begin inline asm
	shf.l.wrap.b32 %r10423, %r10344, %r10344, %r12038;
	// end inline asm
	// begin inline asm
	shf.l.wrap.b32 %r10427, %r10348, %r10348, %r12038;
	// end inline asm
	// begin inline asm
	shf.l.wrap.b32 %r10431, %r10352, %r10352, %r12038;
	// end inline asm
	// begin inline asm
	shf.l.wrap.b32 %r10435, %r10356, %r10356, %r12038;
	// end inline asm
	xor.b32  	%r14390, %r9543, %r9415;
	xor.b32  	%r14391, %r14390, %r9927;
	xor.b32  	%r10441, %r14391, %r10247;
	xor.b32  	%r14392, %r9547, %r9419;
	xor.b32  	%r14393, %r14392, %r9931;
	xor.b32  	%r10445, %r14393, %r10251;
	xor.b32  	%r14394, %r9551, %r9423;
	xor.b32  	%r14395, %r14394, %r9935;
	xor.b32  	%r10449, %r14395, %r10255;
	xor.b32  	%r14396, %r9555, %r9427;
	xor.b32  	%r14397, %r14396, %r9939;
	xor.b32  	%r10453, %r14397, %r10259;
	// begin inline asm
	shf.l.wrap.b32 %r10439, %r10441, %r10441, %r11990;
	// end inline asm
	// begin inline asm
	shf.l.wrap.b32 %r10443, %r10445, %r10445, %r11990;
	// end inline asm
	// begin inline asm
	shf.l.wrap.b32 %r10447, %r10449, %r10449, %r11990;
	// end inline asm
	// begin inline asm
	shf.l.wrap.b32 %r10451, %r10453, %r10453, %r11990;
	// end inline asm
	add.s32 	%r14398, %r10295, %r10439;
	add.s32 	%r14399, %r10299, %r10443;
	add.s32 	%r14400, %r10303, %r10447;
	add.s32 	%r14401, %r10307, %r10451;
	// begin inline asm
	lop3.b32 %r10455, %r10408, %r10423, %r10359, 0xE8;
	// end inline asm
	add.s32 	%r14402, %r14398, %r10455;
	// begin inline asm
	lop3.b32 %r10459, %r10412, %r10427, %r10363, 0xE8;
	// end inline asm
	add.s32 	%r14403, %r14399, %r10459;
	// begin inline asm
	lop3.b32 %r10463, %r10416, %r10431, %r10367, 0xE8;
	// end inline asm
	add.s32 	%r14404, %r14400, %r10463;
	// begin inline asm
	lop3.b32 %r10467, %r10420, %r10435, %r10371, 0xE8;
	// end inline asm
	add.s32 	%r14405, %r14401, %r10467;
	// begin inline asm
	shf.l.wrap.b32 %r10471, %r10472, %r10472, %r12022;
	// end inline asm
	add.s32 	%r14406, %r14402, %r10471;
	// begin inline asm
	shf.l.wrap.b32 %r10475, %r10476, %r10476, %r12022;
	// end inline asm
	add.s32 	%r14407, %r14403, %r10475;
	// begin inline asm
	shf.l.wrap.b32 %r10479, %r10480, %r10480, %r12022;
	// end inline asm
	add.s32 	%r14408, %r14404, %r10479;
	// begin inline asm
	shf.l.wrap.b32 %r10483, %r10484, %r10484, %r12022;
	// end inline asm
	add.s32 	%r14409, %r14405, %r10483;
	add.s32 	%r10536, %r14406, -1894007588;
	add.s32 	%r10540, %r14407, -1894007588;
	add.s32 	%r10544, %r14408, -1894007588;
	add.s32 	%r10548, %r14409, -1894007588;
	// begin inline asm
	shf.l.wrap.b32 %r10487, %r10408, %r10408, %r12038;
	// end inline asm
	// begin inline asm
	shf.l.wrap.b32 %r10491, %r10412, %r10412, %r12038;
	// end inline asm
	// begin inline asm
	shf.l.wrap.b32 %r10495, %r10416, %r10416, %r12038;
	// end inline asm
	// begin inline asm
	shf.l.wrap.b32 %r10499, %r10420, %r10420, %r12038;
	// end inline asm
	xor.b32  	%r14410, %r9607, %r9479;
	xor.b32  	%r14411, %r14410, %r9991;
	xor.b32  	%r10505, %r14411, %r10311;
	xor.b32  	%r14412, %r9611, %r9483;
	xor.b32  	%r14413, %r14412, %r9995;
	xor.b32  	%r10509, %r14413, %r10315;
	xor.b32  	%r14414, %r9615, %r9487;
	xor.b32  	%r14415, %r14414, %r9999;
	xor.b32  	%r10513, %r14415, %r10319;
	xor.b32  	%r14416, %r9619, %r9491;
	xor.b32  	%r14417, %r14416, %r10003;
	xor.b32  	%r10517, %r14417, %r10323;
	// begin inline asm
	shf.l.wrap.b32 %r10503, %r10505, %r10505, %r11990;
	// end inline asm
	// begin inline asm
	shf.l.wrap.b32 %r10507, %r10509, %r10509, %r11990;
	// end inline asm
	// begin inline asm
	shf.l.wrap.b32 %r10511, %r10513, %r10513, %r11990;
	// end inline asm
	// begin inline asm
	shf.l.wrap.b32 %r10515, %r10517, %r10517, %r11990;
	// end inline asm
	add.s32 	%r14418, %r10359, %r10503;
	add.s32 	%r14419, %r10363, %r10507;
	add.s32 	%r14420, %r10367, %r10511;
	add.s32 	%r14421, %r10371, %r10515;
	// begin inline asm
	lop3.b32 %r10519, %r10472, %r10487, %r10423, 0xE8;
	// end inline asm
	add.s32 	%r14422, %r14418, %r10519;
	// begin inline asm
	lop3.b32 %r10523, %r10476, %r10491, %r10427, 0xE8;
	// end inline asm
	add.s32 	%r14423, %r14419, %r10523;
	// begin inline asm
	lop3.b32 %r10527, %r10480, %r10495, %r10431, 0xE8;
	// end inline asm
	add.s32 	%r14424, %r14420, %r10527;
	// begin inline asm
	lop3.b32 %r10531, %r10484, %r10499, %r10435, 0xE8;
	// end inline asm
	add.s32 	%r14425, %r14421, %r10531;
	// begin inline asm
	shf.l.wrap.b32 %r10535, %r10536, %r10536, %r12022;
	// end inline asm
	add.s32 	%r14426, %r14422, %r10535;
	// begin inline asm
	shf.l.wrap.b32 %r10539, %r10540, %r10540, %r12022;
	// end inline asm
	add.s32 	%r14427, %r14423, %r10539;
	// begin inline asm
	shf.l.wrap.b32 %r10543, %r10544, %r10544, %r12022;
	// end inline asm
	add.s32 	%r14428, %r14424, %r10543;
	// begin inline asm
	shf.l.wrap.b32 %r10547, %r10548, %r10548, %r12022;
	// end inline asm
	add.s32 	%r14429, %r14425, %r10547;
	add.s32 	%r10600, %r14426, -1894007588;
	add.s32 	%r10604, %r14427, -1894007588;
	add.s32 	%r10608, %r14428, -1894007588;
	add.s32 	%r10612, %r14429, -1894007588;
	// begin inline asm
	shf.l.wrap.b32 %r10551, %r10472, %r10472, %r12038;
	// end inline asm
	// begin inline asm
	shf.l.wrap.b32 %r10555, %r10476, %r10476, %r12038;
	// end inline asm
	// begin inline asm
	shf.l.wrap.b32 %r10559, %r10480, %r10480, %r12038;
	// end inline asm
	// begin inline asm
	shf.l.wrap.b32 %r10563, %r10484, %r10484, %r12038;
	// end inline asm
	xor.b32  	%r14430, %r9671, %r9543;
	xor.b32  	%r14431, %r14430, %r10055;
	xor.b32  	%r10569, %r14431, %r10375;
	xor.b32  	%r14432, %r9675, %r9547;
	xor.b32  	%r14433, %r14432, %r10059;
	xor.b32  	%r10573, %r14433, %r10379;
	xor.b32  	%r14434, %r9679, %r9551;
	xor.b32  	%r14435, %r14434, %r10063;
	xor.b32  	%r10577, %r14435, %r10383;
	xor.b32  	%r14436, %r9683, %r9555;
	xor.b32  	%r14437, %r14436, %r10067;
	xor.b32  	%r10581, %r14437, %r10387;
	// begin inline asm
	shf.l.wrap.b32 %r10567, %r10569, %r10569, %r11990;
	// end inline asm
	// begin inline asm
	shf.l.wrap.b32 %r10571, %r10573, %r10573, %r11990;
	// end inline asm
	// begin inline asm
	shf.l.wrap.b32 %r10575, %r10577, %r10577, %r11990;
	// end inline asm
	// begin inline asm
	shf.l.wrap.b32 %r10579, %r10581, %r10581, %r11990;
	// end inline asm
	add.s32 	%r14438, %r10423, %r10567;
	add.s32 	%r14439, %r10427, %r10571;
	add.s32 	%r14440, %r10431, %r10575;
	add.s32 	%r14441, %r10435, %r10579;
	// begin inline asm
	lop3.b32 %r10583, %r10536, %r10551, %r10487, 0xE8;
	// end inline asm
	add.s32 	%r14442, %r14438, %r10583;
	// begin inline asm
	lop3.b32 %r10587, %r10540, %r10555, %r10491, 0xE8;
	// end inline asm
	add.s32 	%r14443, %r14439, %r10587;
	// begin inline asm
	lop3.b32 %r10591, %r10544, %r10559, %r10495, 0xE8;
	// end inline asm
	add.s32 	%r14444, %r14440, %r10591;
	// begin inline asm
	lop3.b32 %r10595, %r10548, %r10563, %r10499, 0xE8;
	// end inline asm
	add.s32 	%r14445, %r14441, %r10595;
	// begin inline asm
	shf.l.wrap.b32 %r10599, %r10600, %r10600, %r12022;
	// end inline asm
	add.s32 	%r14446, %r14442, %r10599;
	// begin inline asm
	shf.l.wrap.b32 %r10603, %r10604, %r10604, %r12022;
	// end inline asm
	add.s32 	%r14447, %r14443, %r10603;
	// begin inline asm
	shf.l.wrap.b32 %r10607, %r10608, %r10608, %r12022;
	// end inline asm
	add.s32 	%r14448, %r14444, %r10607;
	// begin inline asm
	shf.l.wrap.b32 %r10611, %r10612, %r10612, %r12022;
	// end inline asm
	add.s32 	%r14449, %r14445, %r10611;
	add.s32 	%r10664, %r14446, -1894007588;
	add.s32 	%r10668, %r14447, -1894007588;
	add.s32 	%r10672, %r14448, -1894007588;
	add.s32 	%r10676, %r14449, -1894007588;
	// begin inline asm
	shf.l.wrap.b32 %r10615, %r10536, %r10536, %r12038;
	// end inline asm
	// begin inline asm
	shf.l.wrap.b32 %r10619, %r10540, %r10540, %r12038;
	// end inline asm
	// begin inline asm
	shf.l.wrap.b32 %r10623, %r10544, %r10544, %r12038;
	// end inline asm
	// begin inline asm
	shf.l.wrap.b32 %r10627, %r10548, %r10548, %r12038;
	// end inline asm
	xor.b32  	%r14450, %r9735, %r9607;
	xor.b32  	%r14451, %r14450, %r10119;
	xor.b32  	%r10633, %r14451, %r10439;
	xor.b32  	%r14452, %r9739, %r9611;
	xor.b32  	%r14453, %r14452, %r10123;
	xor.b32  	%r10637, %r14453, %r10443;
	xor.b32  	%r14454, %r9743, %r9615;
	xor.b32  	%r14455, %r14454, %r10127;
	xor.b32  	%r10641, %r14455, %r10447;
	xor.b32  	%r14456, %r9747, %r9619;
	xor.b32  	%r14457, %r14456, %r10131;
	xor.b32  	%r10645, %r14457, %r10451;
	// begin inline asm
	shf.l.wrap.b32 %r10631, %r10633, %r10633, %r11990;
	// end inline asm
	// begin inline asm
	shf.l.wrap.b32 %r10635, %r10637, %r10637, %r11990;
	// end inline asm
	// begin inline asm
	shf.l.wrap.b32 %r10639, %r10641, %r10641, %r11990;
	// end inline asm
	// begin inline asm
	shf.l.wrap.b32 %r10643, %r10645, %r10645, %r11990;
	// end inline asm
	add.s32 	%r14458, %r10487, %r10631;
	add.s32 	%r14459, %r10491, %r10635;
	add.s32 	%r14460, %r10495, %r10639;
	add.s32 	%r14461, %r10499, %r10643;
	// begin inline asm
	lop3.b32 %r10647, %r10600, %r10615, %r10551, 0xE8;
	// end inline asm
	add.s32 	%r14462, %r14458, %r10647;
	// begin inline asm
	lop3.b32 %r10651, %r10604, %r10619, %r10555, 0xE8;
	// end inline asm
	add.s32 	%r14463, %r14459, %r10651;
	// begin inline asm
	lop3.b32 %r10655, %r10608, %r10623, %r10559, 0xE8;
	// end inline asm
	add.s32 	%r14464, %r14460, %r10655;
	// begin inline asm
	lop3.b32 %r10659, %r10612, %r10627, %r10563, 0xE8;
	// end inline asm
	add.s32 	%r14465, %r14461, %r10659;
	// begin inline asm
	shf.l.wrap.b32 %r10663, %r10664, %r10664, %r12022;
	// end inline asm
	add.s32 	%r14466, %r14462, %r10663;
	// begin inline asm
	shf.l.wrap.b32 %r10667, %r10668, %r10668, %r12022;
	// end inline asm
	add.s32 	%r14467, %r14463, %r10667;
	// begin inline asm
	shf.l.wrap.b32 %r10671, %r10672, %r10672, %r12022;
	// end inline asm
	add.s32 	%r14468, %r14464, %r10671;
	// begin inline asm
	shf.l.wrap.b32 %r10675, %r10676, %r10676, %r12022;
	// end inline asm
	add.s32 	%r14469, %r14465, %r10675;
	add.s32 	%r10728, %r14466, -1894007588;
	add.s32 	%r10732, %r14467, -1894007588;
	add.s32 	%r10736, %r14468, -1894007588;
	add.s32 	%r10740, %r14469, -1894007588;
	// begin inline asm
	shf.l.wrap.b32 %r10679, %r10600, %r10600, %r12038;
	// end inline asm
	// begin inline asm
	shf.l.wrap.b32 %r10683, %r10604, %r10604, %r12038;
	// end inline asm
	// begin inline asm
	shf.l.wrap.b32 %r10687, %r10608, %r10608, %r12038;
	// end inline asm
	// begin inline asm
	shf.l.wrap.b32 %r10691, %r10612, %r10612, %r12038;
	// end inline asm
	xor.b32  	%r14470, %r9799, %r9671;
	xor.b32  	%r14471, %r14470, %r10183;
	xor.b32  	%r10697, %r14471, %r10503;
	xor.b32  	%r14472, %r9803, %r9675;
	xor.b32  	%r14473, %r14472, %r10187;
	xor.b32  	%r10701, %r14473, %r10507;
	xor.b32  	%r14474, %r9807, %r9679;
	xor.b32  	%r14475, %r14474, %r10191;
	xor.b32  	%r10705, %r14475, %r10511;
	xor.b32  	%r14476, %r9811, %r9683;
	xor.b32  	%r14477, %r14476, %r10195;
	xor.b32  	%r10709, %r14477, %r10515;
	// begin inline asm
	shf.l.wrap.b32 %r10695, %r10697, %r10697, %r11990;
	// end inline asm
	// begin inline asm
	shf.l.wrap.b32 %r10699, %r10701, %r10701, %r11990;
	// end inline asm
	// begin inline asm
	shf.l.wrap.b32 %r10703, %r10705, %r10705, %r11990;
	// end inline asm
	// begin inline asm
	shf.l.wrap.b32 %r10707, %r10709, %r10709, %r11990;
	// end inline asm
	add.s32 	%r14478, %r10551, %r10695;
	add.s32 	%r14479, %r10555, %r10699;
	add.s32 	%r14480, %r10559, %r10703;
	add.s32 	%r14481, %r10563, %r10707;
	// begin inline asm
	lop3.b32 %r10711, %r10664, %r10679, %r10615, 0xE8;
	// end inline asm
	add.s32 	%r14482, %r14478, %r10711;
	// begin inline asm
	lop3.b32 %r10715, %r10668, %r10683, %r10619, 0xE8;
	// end inline asm
	add.s32 	%r14483, %r14479, %r10715;
	// begin inline asm
	lop3.b32 %r10719, %r10672, %r10687, %r10623, 0xE8;
	// end inline asm
	add.s32 	%r14484, %r14480, %r10719;
	// begin inline asm
	lop3.b32 %r10723, %r10676, %r10691, %r10627, 0xE8;
	// end inline asm
	add.s32 	%r14485, %r14481, %r10723;
	// begin inline asm
	shf.l.wrap.b32 %r10727, %r10728, %r10728, %r12022;
	// end inline asm
	add.s32 	%r14486, %r14482, %r10727;
	// begin inline asm
	shf.l.wrap.b32 %r10731, %r10732, %r10732, %r12022;
	// end inline asm
	add.s32 	%r14487, %r14483, %r10731;
	// begin inline asm
	shf.l.wrap.b32 %r10735, %r10736, %r10736, %r12022;
	// end inline asm
	add.s32 	%r14488, %r14484, %r10735;
	// begin inline asm
	shf.l.wrap.b32 %r10739, %r10740, %r10740, %r12022;
	// end inline asm
	add.s32 	%r14489, %r14485, %r10739;
	add.s32 	%r10792, %r14486, -1894007588;
	add.s32 	%r10796, %r14487, -1894007588;
	add.s32 	%r10800, %r14488, -1894007588;
	add.s32 	%r10804, %r14489, -1894007588;
	// begin inline asm
	shf.l.wrap.b32 %r10743, %r10664, %r10664, %r12038;
	// end inline asm
	// begin inline asm
	shf.l.wrap.b32 %r10747, %r10668, %r10668, %r12038;
	// end inline asm
	// begin inline asm
	shf.l.wrap.b32 %r10751, %r10672, %r10672, %r12038;
	// end inline asm
	// begin inline asm
	shf.l.wrap.b32 %r10755, %r10676, %r10676, %r12038;
	// end inline asm
	xor.b32  	%r14490, %r9863, %r9735;
	xor.b32  	%r14491, %r14490, %r10247;
	xor.b32  	%r10761, %r14491, %r10567;
	xor.b32  	%r14492, %r9867, %r9739;
	xor.b32  	%r14493, %r14492, %r10251;
	xor.b32  	%r10765, %r14493, %r10571;
	xor.b32  	%r14494, %r9871, %r9743;
	xor.b32  	%r14495, %r14494, %r10255;
	xor.b32  	%r10769, %r14495, %r10575;
	xor.b32  	%r14496, %r9875, %r9747;
	xor.b32  	%r14497, %r14496, %r10259;
	xor.b32  	%r10773, %r14497, %r10579;
	// begin inline asm
	shf.l.wrap.b32 %r10759, %r10761, %r10761, %r11990;
	// end inline asm
	// begin inline asm
	shf.l.wrap.b32 %r10763, %r10765, %r10765, %r11990;
	// end inline asm
	// begin inline asm
	shf.l.wrap.b32 %r10767, %r10769, %r10769, %r11990;
	// end inline asm
	// begin inline asm
	shf.l.wrap.b32 %r10771, %r10773, %r10773, %r11990;
	// end inline asm
	add.s32 	%r14498, %r10615, %r10759;
	add.s32 	%r14499, %r10619, %r10763;
	add.s32 	%r14500, %r10623, %r10767;
	add.s32 	%r14501, %r10627, %r10771;
	// begin inline asm
	lop3.b32 %r10775, %r10728, %r10743, %r10679, 0x96;
	// end inline asm
	add.s32 	%r14502, %r14498, %r10775;
	// begin inline asm
	lop3.b32 %r10779, %r10732, %r10747, %r10683, 0x96;
	// end inline asm
	add.s32 	%r14503, %r14499, %r10779;
	// begin inline asm
	lop3.b32 %r10783, %r10736, %r10751, %r10687, 0x96;
	// end inline asm
	add.s32 	%r14504, %r14500, %r10783;
	// begin inline asm
	lop3.b32 %r10787, %r10740, %r10755, %r10691, 0x96;
	// end inline asm
	add.s32 	%r14505, %r14501, %r10787;
	// begin inline asm
	shf.l.wrap.b32 %r10791, %r10792, %r10792, %r12022;
	// end inline asm
	add.s32 	%r14506, %r14502, %r10791;
	// begin inline asm
	shf.l.wrap.b32 %r10795, %r10796, %r10796, %r12022;
	// end inline asm
	add.s32 	%r14507, %r14503, %r10795;
	// begin inline asm
	shf.l.wrap.b32 %r10799, %r10800, %r10800, %r12022;
	// end inline asm
	add.s32 	%r14508, %r14504, %r10799;
	// begin inline asm
	shf.l.wrap.b32 %r10803, %r10804, %r10804, %r12022;
	// end inline asm
	add.s32 	%r14509, %r14505, %r10803;
	add.s32 	%r10856, %r14506, -899497514;
	add.s32 	%r10860, %r14507, -899497514;
	add.s32 	%r10864, %r14508, -899497514;
	add.s32 	%r10868, %r14509, -899497514;
	// begin inline asm
	shf.l.wrap.b32 %r10807, %r10728, %r10728, %r12038;
	// end inline asm
	// begin inline asm
	shf.l.wrap.b32 %r10811, %r10732, %r10732, %r12038;
	// end inline asm
	// begin inline asm
	shf.l.wrap.b32 %r10815, %r10736, %r10736, %r12038;
	// end inline asm
	// begin inline asm
	shf.l.wrap.b32 %r10819, %r10740, %r10740, %r12038;
	// end inline asm
	xor.b32  	%r14510, %r9927, %r9799;
	xor.b32  	%r14511, %r14510, %r10311;
	xor.b32  	%r10825, %r14511, %r10631;
	xor.b32  	%r14512, %r9931, %r9803;
	xor.b32  	%r14513, %r14512, %r10315;
	xor.b32  	%r10829, %r14513, %r10635;
	xor.b32  	%r14514, %r9935, %r9807;
	xor.b32  	%r14515, %r14514, %r10319;
	xor.b32  	%r10833, %r14515, %r10639;
	xor.b32  	%r14516, %r9939, %r9811;
	xor.b32  	%r14517, %r14516, %r10323;
	xor.b32  	%r10837, %r14517, %r10643;
	// begin inline asm
	shf.l.wrap.b32 %r10823, %r10825, %r10825, %r11990;
	// end inline asm
	// begin inline asm
	shf.l.wrap.b32 %r10827, %r10829, %r10829, %r11990;
	// end inline asm
	// begin inline asm
	shf.l.wrap.b32 %r10831, %r10833, %r10833, %r11990;
	// end inline asm
	// begin inline asm
	shf.l.wrap.b32 %r10835, %r10837, %r10837, %r11990;
	// end inline asm
	add.s32 	%r14518, %r10679, %r10823;
	add.s32 	%r14519, %r10683, %r10827;
	add.s32 	%r14520, %r10687, %r10831;
	add.s32 	%r14521, %r10691, %r10835;
	// begin inline asm
	lop3.b32 %r10839, %r10792, %r10807, %r10743, 0x96;
	// end inline asm
	add.s32 	%r14522, %r14518, %r10839;
	// begin inline asm
	lop3.b32 %r10843, %r10796, %r10811, %r10747, 0x96;
	// end inline asm
	add.s32 	%r14523, %r14519, %r10843;
	// begin inline asm
	lop3.b32 %r10847, %r10800, %r10815, %r10751, 0x96;
	// end inline asm
	add.s32 	%r14524, %r14520, %r10847;
	// begin inline asm
	lop3.b32 %r10851, %r10804, %r10819, %r10755, 0x96;
	// end inline asm
	add.s32 	%r14525, %r14521, %r10851;
	// begin inline asm
	shf.l.wrap.b32 %r10855, %r10856, %r10856, %r12022;
	// end inline asm
	add.s32 	%r14526, %r14522, %r10855;
	// begin inline asm
	shf.l.wrap.b32 %r10859, %r10860, %r10860, %r12022;
	// end inline asm
	add.s32 	%r14527, %r14523, %r10859;
	// begin inline asm
	shf.l.wrap.b32 %r10863, %r10864, %r10864, %r12022;
	// end inline asm
	add.s32 	%r14528, %r14524, %r10863;
	// begin inline asm
	shf.l.wrap.b32 %r10867, %r10868, %r10868, %r12022;
	// end inline asm
	add.s32 	%r14529, %r14525, %r10867;
	add.s32 	%r10920, %r14526, -899497514;
	add.s32 	%r10924, %r14527, -899497514;
	add.s32 	%r10928, %r14528, -899497514;
	add.s32 	%r10932, %r14529, -899497514;
	// begin inline asm
	shf.l.wrap.b32 %r10871, %r10792, %r10792, %r12038;
	// end inline asm
	// begin inline asm
	shf.l.wrap.b32 %r10875, %r10796, %r10796, %r12038;
	// end inline asm
	// begin inline asm
	shf.l.wrap.b32 %r10879, %r10800, %r10800, %r12038;
	// end inline asm
	// begin inline asm
	shf.l.wrap.b32 %r10883, %r10804, %r10804, %r12038;
	// end inline asm
	xor.b32  	%r14530, %r9991, %r9863;
	xor.b32  	%r14531, %r14530, %r10375;
	xor.b32  	%r10889, %r14531, %r10695;
	xor.b32  	%r14532, %r9995, %r9867;
	xor.b32  	%r14533, %r14532, %r10379;
	xor.b32  	%r10893, %r14533, %r10699;
	xor.b32  	%r14534, %r9999, %r9871;
	xor.b32  	%r14535, %r14534, %r10383;
	xor.b32  	%r10897, %r14535, %r10703;
	xor.b32  	%r14536, %r10003, %r9875;
	xor.b32  	%r14537, %r14536, %r10387;
	xor.b32  	%r10901, %r14537, %r10707;
	// begin inline asm
	shf.l.wrap.b32 %r10887, %r10889, %r10889, %r11990;
	// end inline asm
	// begin inline asm
	shf.l.wrap.b32 %r10891, %r10893, %r10893, %r11990;
	// end inline asm
	// begin inline asm
	shf.l.wrap.b32 %r10895, %r10897, %r10897, %r11990;
	// end inline asm
	// begin inline asm
	shf.l.wrap.b32 %r10899, %r10901, %r10901, %r11990;
	// end inline asm
	add.s32 	%r14538, %r10743, %r10887;
	add.s32 	%r14539, %r10747, %r10891;
	add.s32 	%r14540, %r10751, %r10895;
	add.s32 	%r14541, %r10755, %r10899;
	// begin inline asm
	lop3.b32 %r10903, %r10856, %r10871, %r10807, 0x96;
	// end inline asm
	add.s32 	%r14542, %r14538, %r10903;
	// begin inline asm
	lop3.b32 %r10907, %r10860, %r10875, %r10811, 0x96;
	// end inline asm
	add.s32 	%r14543, %r14539, %r10907;
	// begin inline asm
	lop3.b32 %r10911, %r10864, %r10879, %r10815, 0x96;
	// end inline asm
	add.s32 	%r14544, %r14540, %r10911;
	// begin inline asm
	lop3.b32 %r10915, %r10868, %r10883, %r10819, 0x96;
	// end inline asm
	add.s32 	%r14545, %r14541, %r10915;
	// begin inline asm
	shf.l.wrap.b32 %r10919, %r10920, %r10920, %r12022;
	// end inline asm
	add.s32 	%r14546, %r14542, %r10919;
	// begin inline asm
	shf.l.wrap.b32 %r10923, %r10924, %r10924, %r12022;
	// end inline asm
	add.s32 	%r14547, %r14543, %r10923;
	// begin inline asm
	shf.l.wrap.b32 %r10927, %r10928, %r10928, %r12022;
	// end inline asm
	add.s32 	%r14548, %r14544, %r10927;
	// begin inline asm
	shf.l.wrap.b32 %r10931, %r10932, %r10932, %r12022;
	// end inline asm
	add.s32 	%r14549, %r14545, %r10931;
	add.s32 	%r10984, %r14546, -899497514;
	add.s32 	%r10988, %r14547, -899497514;
	add.s32 	%r10992, %r14548, -899497514;
	add.s32 	%r10996, %r14549, -899497514;
	// begin inline asm
	shf.l.wrap.b32 %r10935, %r10856, %r10856, %r12038;
	// end inline asm
	// begin inline asm
	shf.l.wrap.b32 %r10939, %r10860, %r10860, %r12038;
	// end inline asm
	// begin inline asm
	shf.l.wrap.b32 %r10943, %r10864, %r10864, %r12038;
	// end inline asm
	// begin inline asm
	shf.l.wrap.b32 %r10947, %r10868, %r10868, %r12038;
	// end inline asm
	xor.b32  	%r14550, %r10055, %r9927;
	xor.b32  	%r14551, %r14550, %r10439;
	xor.b32  	%r10953, %r14551, %r10759;
	xor.b32  	%r14552, %r10059, %r9931;
	xor.b32  	%r14553, %r14552, %r10443;
	xor.b32  	%r10957, %r14553, %r10763;
	xor.b32  	%r14554, %r10063, %r9935;
	xor.b32  	%r14555, %r14554, %r10447;
	xor.b32  	%r10961, %r14555, %r10767;
	xor.b32  	%r14556, %r10067, %r9939;
	xor.b32  	%r14557, %r14556, %r10451;
	xor.b32  	%r10965, %r14557, %r10771;
	// begin inline asm
	shf.l.wrap.b32 %r10951, %r10953, %r10953, %r11990;
	// end inline asm
	// begin inline asm
	shf.l.wrap.b32 %r10955, %r10957, %r10957, %r11990;
	// end inline asm
	// begin inline asm
	shf.l.wrap.b32 %r10959, %r10961, %r10961, %r11990;
	// end inline asm
	// begin inline asm
	shf.l.wrap.b32 %r10963, %r10965, %r10965, %r11990;
	// end inline asm
	add.s32 	%r14558, %r10807, %r10951;
	add.s32 	%r14559, %r10811, %r10955;
	add.s32 	%r14560, %r10815, %r10959;
	add.s32 	%r14561, %r10819, %r10963;
	// begin inline asm
	lop3.b32 %r10967, %r10920, %r10935, %r10871, 0x96;
	// end inline asm
	add.s32 	%r14562, %r14558, %r10967;
	// begin inline asm
	lop3.b32 %r10971, %r10924, %r10939, %r10875, 0x96;
	// end inline asm
	add.s32 	%r14563, %r14559, %r10971;
	// begin inline asm
	lop3.b32 %r10975, %r10928, %r10943, %r10879, 0x96;
	// end inline asm
	add.s32 	%r14564, %r14560, %r10975;
	// begin inline asm
	lop3.b32 %r10979, %r10932, %r10947, %r10883, 0x96;
	// end inline asm
	add.s32 	%r14565, %r14561, %r10979;
	// begin inline asm
	shf.l.wrap.b32 %r10983, %r10984, %r10984, %r12022;
	// end inline asm
	add.s32 	%r14566, %r14562, %r10983;
	// begin inline asm
	shf.l.wrap.b32 %r10987, %r10988, %r10988, %r12022;
	// end inline asm
	add.s32 	%r14567, %r14563, %r10987;
	// begin inline asm
	shf.l.wrap.b32 %r10991, %r10992, %r10992, %r12022;
	// end inline asm
	add.s32 	%r14568, %r14564, %r10991;
	// begin inline asm
	shf.l.wrap.b32 %r10995, %r10996, %r10996, %r12022;
	// end inline asm
	add.s32 	%r14569, %r14565, %r10995;
	add.s32 	%r11048, %r14566, -899497514;
	add.s32 	%r11052, %r14567, -899497514;
	add.s32 	%r11056, %r14568, -899497514;
	add.s32 	%r11060, %r14569, -899497514;
	// begin inline asm
	shf.l.wrap.b32 %r10999, %r10920, %r10920, %r12038;
	// end inline asm
	// begin inline asm
	shf.l.wrap.b32 %r11003, %r10924, %r10924, %r12038;
	// end inline asm
	// begin inline asm
	shf.l.wrap.b32 %r11007, %r10928, %r10928, %r12038;
	// end inline asm
	// begin inline asm
	shf.l.wrap.b32 %r11011, %r10932, %r10932, %r12038;
	// end inline asm
	xor.b32  	%r14570, %r10119, %r9991;
	xor.b32  	%r14571, %r14570, %r10503;
	xor.b32  	%r11017, %r14571, %r10823;
	xor.b32  	%r14572, %r10123, %r9995;
	xor.b32  	%r14573, %r14572, %r10507;
	xor.b32  	%r11021, %r14573, %r10827;
	xor.b32  	%r14574, %r10127, %r9999;
	xor.b32  	%r14575, %r14574, %r10511;
	xor.b32  	%r11025, %r14575, %r10831;
	xor.b32  	%r14576, %r10131, %r10003;
	xor.b32  	%r14577, %r14576, %r10515;
	xor.b32  	%r11029, %r14577, %r10835;
	// begin inline asm
	shf.l.wrap.b32 %r11015, %r11017, %r11017, %r11990;
	// end inline asm
	// begin inline asm
	shf.l.wrap.b32 %r11019, %r11021, %r11021, %r11990;
	// end inline asm
	// begin inline asm
	shf.l.wrap.b32 %r11023, %r11025, %r11025, %r11990;
	// end inline asm
	// begin inline asm
	shf.l.wrap.b32 %r11027, %r11029, %r11029, %r11990;
	// end inline asm
	add.s32 	%r14578, %r10871, %r11015;
	add.s32 	%r14579, %r10875, %r11019;
	add.s32 	%r14580, %r10879, %r11023;
	add.s32 	%r14581, %r10883, %r11027;
	// begin inline asm
	lop3.b32 %r11031, %r10984, %r10999, %r10935, 0x96;
	// end inline asm
	add.s32 	%r14582, %r14578, %r11031;
	// begin inline asm
	lop3.b32 %r11035, %r10988, %r11003, %r10939, 0x96;
	// end inline asm
	add.s32 	%r14583, %r14579, %r11035;
	// begin inline asm
	lop3.b32 %r11039, %r10992, %r11007, %r10943, 0x96;
	// end inline asm
	add.s32 	%r14584, %r14580, %r11039;
	// begin inline asm
	lop3.b32 %r11043, %r10996, %r11011, %r10947, 0x96;
	// end inline asm
	add.s32 	%r14585, %r14581, %r11043;
	// begin inline asm
	shf.l.wrap.b32 %r11047, %r11048, %r11048, %r12022;
	// end inline asm
	add.s32 	%r14586, %r14582, %r11047;
	// begin inline asm
	shf.l.wrap.b32 %r11051, %r11052, %r11052, %r12022;
	// end inline asm
	add.s32 	%r14587, %r14583, %r11051;
	// begin inline asm
	shf.l.wrap.b32 %r11055, %r11056, %r11056, %r12022;
	// end inline asm
	add.s32 	%r14588, %r14584, %r11055;
	// begin inline asm
	shf.l.wrap.b32 %r11059, %r11060, %r11060, %r12022;
	// end inline asm
	add.s32 	%r14589, %r14585, %r11059;
	add.s32 	%r11112, %r14586, -899497514;
	add.s32 	%r11116, %r14587, -899497514;
	add.s32 	%r11120, %r14588, -899497514;
	add.s32 	%r11124, %r14589, -899497514;
	// begin inline asm
	shf.l.wrap.b32 %r11063, %r10984, %r10984, %r12038;
	// end inline asm
	// begin inline asm
	shf.l.wrap.b32 %r11067, %r10988, %r10988, %r12038;
	// end inline asm
	// begin inline asm
	shf.l.wrap.b32 %r11071, %r10992, %r10992, %r12038;
	// end inline asm
	// begin inline asm
	shf.l.wrap.b32 %r11075, %r10996, %r10996, %r12038;
	// end inline asm
	xor.b32  	%r14590, %r10183, %r10055;
	xor.b32  	%r14591, %r14590, %r10567;
	xor.b32  	%r11081, %r14591, %r10887;
	xor.b32  	%r14592, %r10187, %r10059;
	xor.b32  	%r14593, %r14592, %r10571;
	xor.b32  	%r11085, %r14593, %r10891;
	xor.b32  	%r14594, %r10191, %r10063;
	xor.b32  	%r14595, %r14594, %r10575;
	xor.b32  	%r11089, %r14595, %r10895;
	xor.b32  	%r14596, %r10195, %r10067;
	xor.b32  	%r14597, %r14596, %r10579;
	xor.b32  	%r11093, %r14597, %r10899;
	// begin inline asm
	shf.l.wrap.b32 %r11079, %r11081, %r11081, %r11990;
	// end inline asm
	// begin inline asm
	shf.l.wrap.b32 %r11083, %r11085, %r11085, %r11990;
	// end inline asm
	// begin inline asm
	shf.l.wrap.b32 %r11087, %r11089, %r11089, %r11990;
	// end inline asm
	// begin inline asm
	shf.l.wrap.b32 %r11091, %r11093, %r11093, %r11990;
	// end inline asm
	add.s32 	%r14598, %r10935, %r11079;
	add.s32 	%r14599, %r10939, %r11083;
	add.s32 	%r14600, %r10943, %r11087;
	add.s32 	%r14601, %r10947, %r11091;
	// begin inline asm
	lop3.b32 %r11095, %r11048, %r11063, %r10999, 0x96;
	// end inline asm
	add.s32 	%r14602, %r14598, %r11095;
	// begin inline asm
	lop3.b32 %r11099, %r11052, %r11067, %r11003, 0x96;
	// end inline asm
	add.s32 	%r14603, %r14599, %r11099;
	// begin inline asm
	lop3.b32 %r11103, %r11056, %r11071, %r11007, 0x96;
	// end inline asm
	add.s32 	%r14604, %r14600, %r11103;
	// begin inline asm
	lop3.b32 %r11107, %r11060, %r11075, %r11011, 0x96;
	// end inline asm
	add.s32 	%r14605, %r14601, %r11107;
	// begin inline asm
	shf.l.wrap.b32 %r11111, %r11112, %r11112, %r12022;
	// end inline asm
	add.s32 	%r14606, %r14602, %r11111;
	// begin inline asm
	shf.l.wrap.b32 %r11115, %r11116, %r11116, %r12022;
	// end inline asm
	add.s32 	%r14607, %r14603, %r11115;
	// begin inline asm
	shf.l.wrap.b32 %r11119, %r11120, %r11120, %r12022;
	// end inline asm
	add.s32 	%r14608, %r14604, %r11119;
	// begin inline asm
	shf.l.wrap.b32 %r11123, %r11124, %r11124, %r12022;
	// end inline asm
	add.s32 	%r14609, %r14605, %r11123;
	add.s32 	%r11176, %r14606, -899497514;
	add.s32 	%r11180, %r14607, -899497514;
	add.s32 	%r11184, %r14608, -899497514;
	add.s32 	%r11188, %r14609, -899497514;
	// begin inline asm
	shf.l.wrap.b32 %r11127, %r11048, %r11048, %r12038;
	// end inline asm
	// begin inline asm
	shf.l.wrap.b32 %r11131, %r11052, %r11052, %r12038;
	// end inline asm
	// begin inline asm
	shf.l.wrap.b32 %r11135, %r11056, %r11056, %r12038;
	// end inline asm
	// begin inline asm
	shf.l.wrap.b32 %r11139, %r11060, %r11060, %r12038;
	// end inline asm
	xor.b32  	%r14610, %r10247, %r10119;
	xor.b32  	%r14611, %r14610, %r10631;
	xor.b32  	%r11145, %r14611, %r10951;
	xor.b32  	%r14612, %r10251, %r10123;
	xor.b32  	%r14613, %r14612, %r10635;
	xor.b32  	%r11149, %r14613, %r10955;
	xor.b32  	%r14614, %r10255, %r10127;
	xor.b32  	%r14615, %r14614, %r10639;
	xor.b32  	%r11153, %r14615, %r10959;
	xor.b32  	%r14616, %r10259, %r10131;
	xor.b32  	%r14617, %r14616, %r10643;
	xor.b32  	%r11157, %r14617, %r10963;
	// begin inline asm
	shf.l.wrap.b32 %r11143, %r11145, %r11145, %r11990;
	// end inline asm
	// begin inline asm
	shf.l.wrap.b32 %r11147, %r11149, %r11149, %r11990;
	// end inline asm
	// begin inline asm
	shf.l.wrap.b32 %r11151, %r11153, %r11153, %r11990;
	// end inline asm
	// begin inline asm
	shf.l.wrap.b32 %r11155, %r11157, %r11157, %r11990;
	// end inline asm
	add.s32 	%r14618, %r10999, %r11143;
	add.s32 	%r14619, %r11003, %r11147;
	add.s32 	%r14620, %r11007, %r11151;
	add.s32 	%r14621, %r11011, %r11155;
	// begin inline asm
	lop3.b32 %r11159, %r11112, %r11127, %r11063, 0x96;
	// end inline asm
	add.s32 	%r14622, %r14618, %r11159;
	// begin inline asm
	lop3.b32 %r11163, %r11116, %r11131, %r11067, 0x96;
	// end inline asm
	add.s32 	%r14623, %r14619, %r11163;
	// begin inline asm
	lop3.b32 %r11167, %r11120, %r11135, %r11071, 0x96;
	// end inline asm
	add.s32 	%r14624, %r14620, %r11167;
	// begin inline asm
	lop3.b32 %r11171, %r11124, %r11139, %r11075, 0x96;
	// end inline asm
	add.s32 	%r14625, %r14621, %r11171;
	// begin inline asm
	shf.l.wrap.b32 %r11175, %r11176, %r11176, %r12022;
	// end inline asm
	add.s32 	%r14626, %r14622, %r11175;
	// begin inline asm
	shf.l.wrap.b32 %r11179, %r11180, %r11180, %r12022;
	// end inline asm
	add.s32 	%r14627, %r14623, %r11179;
	// begin inline asm
	shf.l.wrap.b32 %r11183, %r11184, %r11184, %r12022;
	// end inline asm
	add.s32 	%r14628, %r14624, %r11183;
	// begin inline asm
	shf.l.wrap.b32 %r11187, %r11188, %r11188, %r12022;
	// end inline asm
	add.s32 	%r14629, %r14625, %r11187;
	add.s32 	%r11240, %r14626, -899497514;
	add.s32 	%r11244, %r14627, -899497514;
	add.s32 	%r11248, %r14628, -899497514;
	add.s32 	%r11252, %r14629, -899497514;
	// begin inline asm
	shf.l.wrap.b32 %r11191, %r11112, %r11112, %r12038;
	// end inline asm
	// begin inline asm
	shf.l.wrap.b32 %r11195, %r11116, %r11116, %r12038;
	// end inline asm
	// begin inline asm
	shf.l.wrap.b32 %r11199, %r11120, %r11120, %r12038;
	// end inline asm
	// begin inline asm
	shf.l.wrap.b32 %r11203, %r11124, %r11124, %r12038;
	// end inline asm
	xor.b32  	%r14630, %r10311, %r10183;
	xor.b32  	%r14631, %r14630, %r10695;
	xor.b32  	%r11209, %r14631, %r11015;
	xor.b32  	%r14632, %r10315, %r10187;
	xor.b32  	%r14633, %r14632, %r10699;
	xor.b32  	%r11213, %r14633, %r11019;
	xor.b32  	%r14634, %r10319, %r10191;
	xor.b32  	%r14635, %r14634, %r10703;
	xor.b32  	%r11217, %r14635, %r11023;
	xor.b32  	%r14636, %r10323, %r10195;
	xor.b32  	%r14637, %r14636, %r10707;
	xor.b32  	%r11221, %r14637, %r11027;
	// begin inline asm
	shf.l.wrap.b32 %r11207, %r11209, %r11209, %r11990;
	// end inline asm
	// begin inline asm
	shf.l.wrap.b32 %r11211, %r11213, %r11213, %r11990;
	// end inline asm
	// begin inline asm
	shf.l.wrap.b32 %r11215, %r11217, %r11217, %r11990;
	// end inline asm
	// begin inline asm
	shf.l.wrap.b32 %r11219, %r11221, %r11221, %r11990;
	// end inline asm
	add.s32 	%r14638, %r11063, %r11207;
	add.s32 	%r14639, %r11067, %r11211;
	add.s32 	%r14640, %r11071, %r11215;
	add.s32 	%r14641, %r11075, %r11219;
	// begin inline asm
	lop3.b32 %r11223, %r11176, %r11191, %r11127, 0x96;
	// end inline asm
	add.s32 	%r14642, %r14638, %r11223;
	// begin inline asm
	lop3.b32 %r11227, %r11180, %r11195, %r11131, 0x96;
	// end inline asm
	add.s32 	%r14643, %r14639, %r11227;
	// begin inline asm
	lop3.b32 %r11231, %r11184, %r11199, %r11135, 0x96;
	// end inline asm
	add.s32 	%r14644, %r14640, %r11231;
	// begin inline asm
	lop3.b32 %r11235, %r11188, %r11203, %r11139, 0x96;
	// end inline asm
	add.s32 	%r14645, %r14641, %r11235;
	// begin inline asm
	shf.l.wrap.b32 %r11239, %r11240, %r11240, %r12022;
	// end inline asm
	add.s32 	%r14646, %r14642, %r11239;
	// begin inline asm
	shf.l.wrap.b32 %r11243, %r11244, %r11244, %r12022;
	// end inline asm
	add.s32 	%r14647, %r14643, %r11243;
	// begin inline asm
	shf.l.wrap.b32 %r11247, %r11248, %r11248, %r12022;
	// end inline asm
	add.s32 	%r14648, %r14644, %r11247;
	// begin inline asm
	shf.l.wrap.b32 %r11251, %r11252, %r11252, %r12022;
	// end inline asm
	add.s32 	%r14649, %r14645, %r11251;
	add.s32 	%r11304, %r14646, -899497514;
	add.s32 	%r11308, %r14647, -899497514;
	add.s32 	%r11312, %r14648, -899497514;
	add.s32 	%r11316, %r14649, -899497514;
	// begin inline asm
	shf.l.wrap.b32 %r11255, %r11176, %r11176, %r12038;
	// end inline asm
	// begin inline asm
	shf.l.wrap.b32 %r11259, %r11180, %r11180, %r12038;
	// end inline asm
	// begin inline asm
	shf.l.wrap.b32 %r11263, %r11184, %r11184, %r12038;
	// end inline asm
	// begin inline asm
	shf.l.wrap.b32 %r11267, %r11188, %r11188, %r12038;
	// end inline asm
	xor.b32  	%r14650, %r10375, %r10247;
	xor.b32  	%r14651, %r14650, %r10759;
	xor.b32  	%r11273, %r14651, %r11079;
	xor.b32  	%r14652, %r10379, %r10251;
	xor.b32  	%r14653, %r14652, %r10763;
	xor.b32  	%r11277, %r14653, %r11083;
	xor.b32  	%r14654, %r10383, %r10255;
	xor.b32  	%r14655, %r14654, %r10767;
	xor.b32  	%r11281, %r14655, %r11087;
	xor.b32  	%r14656, %r10387, %r10259;
	xor.b32  	%r14657, %r14656, %r10771;
	xor.b32  	%r11285, %r14657, %r11091;
	// begin inline asm
	shf.l.wrap.b32 %r11271, %r11273, %r11273, %r11990;
	// end inline asm
	// begin inline asm
	shf.l.wrap.b32 %r11275, %r11277, %r11277, %r11990;
	// end inline asm
	// begin inline asm
	shf.l.wrap.b32 %r11279, %r11281, %r11281, %r11990;
	// end inline asm
	// begin inline asm
	shf.l.wrap.b32 %r11283, %r11285, %r11285, %r11990;
	// end inline asm
	add.s32 	%r14658, %r11127, %r11271;
	add.s32 	%r14659, %r11131, %r11275;
	add.s32 	%r14660, %r11135, %r11279;
	add.s32 	%r14661, %r11139, %r11283;
	// begin inline asm
	lop3.b32 %r11287, %r11240, %r11255, %r11191, 0x96;
	// end inline asm
	add.s32 	%r14662, %r14658, %r11287;
	// begin inline asm
	lop3.b32 %r11291, %r11244, %r11259, %r11195, 0x96;
	// end inline asm
	add.s32 	%r14663, %r14659, %r11291;
	// begin inline asm
	lop3.b32 %r11295, %r11248, %r11263, %r11199, 0x96;
	// end inline asm
	add.s32 	%r14664, %r14660, %r11295;
	// begin inline asm
	lop3.b32 %r11299, %r11252, %r11267, %r11203, 0x96;
	// end inline asm
	add.s32 	%r14665, %r14661, %r11299;
	// begin inline asm
	shf.l.wrap.b32 %r11303, %r11304, %r11304, %r12022;
	// end inline asm
	add.s32 	%r14666, %r14662, %r11303;
	// begin inline asm
	shf.l.wrap.b32 %r11307, %r11308, %r11308, %r12022;
	// end inline asm
	add.s32 	%r14667, %r14663, %r11307;
	// begin inline asm
	shf.l.wrap.b32 %r11311, %r11312, %r11312, %r12022;
	// end inline asm
	add.s32 	%r14668, %r14664, %r11311;
	// begin inline asm
	shf.l.wrap.b32 %r11315, %r11316, %r11316, %r12022;
	// end inline asm
	add.s32 	%r14669, %r14665, %r11315;
	add.s32 	%r11368, %r14666, -899497514;
	add.s32 	%r11372, %r14667, -899497514;
	add.s32 	%r11376, %r14668, -899497514;
	add.s32 	%r11380, %r14669, -899497514;
	// begin inline asm
	shf.l.wrap.b32 %r11319, %r11240, %r11240, %r12038;
	// end inline asm
	// begin inline asm
	shf.l.wrap.b32 %r11323, %r11244, %r11244, %r12038;
	// end inline asm
	// begin inline asm
	shf.l.wrap.b32 %r11327, %r11248, %r11248, %r12038;
	// end inline asm
	// begin inline asm
	shf.l.wrap.b32 %r11331, %r11252, %r11252, %r12038;
	// end inline asm
	xor.b32  	%r14670, %r10439, %r10311;
	xor.b32  	%r14671, %r14670, %r10823;
	xor.b32  	%r11337, %r14671, %r11143;
	xor.b32  	%r14672, %r10443, %r10315;
	xor.b32  	%r14673, %r14672, %r10827;
	xor.b32  	%r11341, %r14673, %r11147;
	xor.b32  	%r14674, %r10447, %r10319;
	xor.b32  	%r14675, %r14674, %r10831;
	xor.b32  	%r11345, %r14675, %r11151;
	xor.b32  	%r14676, %r10451, %r10323;
	xor.b32  	%r14677, %r14676, %r10835;
	xor.b32  	%r11349, %r14677, %r11155;
	// begin inline asm
	shf.l.wrap.b32 %r11335, %r11337, %r11337, %r11990;
	// end inline asm
	// begin inline asm
	shf.l.wrap.b32 %r11339, %r11341, %r11341, %r11990;
	// end inline asm
	// begin inline asm
	shf.l.wrap.b32 %r11343, %r11345, %r11345, %r11990;
	// end inline asm
	// begin inline asm
	shf.l.wrap.b32 %r11347, %r11349, %r11349, %r11990;
	// end inline asm
	add.s32 	%r14678, %r11191, %r11335;
	add.s32 	%r14679, %r11195, %r11339;
	add.s32 	%r14680, %r11199, %r11343;
	add.s32 	%r14681, %r11203, %r11347;
	// begin inline asm
	lop3.b32 %r11351, %r11304, %r11319, %r11255, 0x96;
	// end inline asm
	add.s32 	%r14682, %r14678, %r11351;
	// begin inline asm
	lop3.b32 %r11355, %r11308, %r11323, %r11259, 0x96;
	// end inline asm
	add.s32 	%r14683, %r14679, %r11355;
	// begin inline asm
	lop3.b32 %r11359, %r11312, %r11327, %r11263, 0x96;
	// end inline asm
	add.s32 	%r14684, %r14680, %r11359;
	// begin inline asm
	lop3.b32 %r11363, %r11316, %r11331, %r11267, 0x96;
	// end inline asm
	add.s32 	%r14685, %r14681, %r11363;
	// begin inline asm
	shf.l.wrap.b32 %r11367, %r11368, %r11368, %r12022;
	// end inline asm
	add.s32 	%r14686, %r14682, %r11367;
	// begin inline asm
	shf.l.wrap.b32 %r11371, %r11372, %r11372, %r12022;
	// end inline asm
	add.s32 	%r14687, %r14683, %r11371;
	// begin inline asm
	shf.l.wrap.b32 %r11375, %r11376, %r11376, %r12022;
	// end inline asm
	add.s32 	%r14688, %r14684, %r11375;
	// begin inline asm
	shf.l.wrap.b32 %r11379, %r11380, %r11380, %r12022;
	// end inline asm
	add.s32 	%r14689, %r14685, %r11379;
	add.s32 	%r11432, %r14686, -899497514;
	add.s32 	%r11436, %r14687, -899497514;
	add.s32 	%r11440, %r14688, -899497514;
	add.s32 	%r11444, %r14689, -899497514;
	// begin inline asm
	shf.l.wrap.b32 %r11383, %r11304, %r11304, %r12038;
	// end inline asm
	// begin inline asm
	shf.l.wrap.b32 %r11387, %r11308, %r11308, %r12038;
	// end inline asm
	// begin inline asm
	shf.l.wrap.b32 %r11391, %r11312, %r11312, %r12038;
	// end inline asm
	// begin inline asm
	shf.l.wrap.b32 %r11395, %r11316, %r11316, %r12038;
	// end inline asm
	xor.b32  	%r14690, %r10503, %r10375;
	xor.b32  	%r14691, %r14690, %r10887;
	xor.b32  	%r11401, %r14691, %r11207;
	xor.b32  	%r14692, %r10507, %r10379;
	xor.b32  	%r14693, %r14692, %r10891;
	xor.b32  	%r11405, %r14693, %r11211;
	xor.b32  	%r14694, %r10511, %r10383;
	xor.b32  	%r14695, %r14694, %r10895;
	xor.b32  	%r11409, %r14695, %r11215;
	xor.b32  	%r14696, %r10515, %r10387;
	xor.b32  	%r14697, %r14696, %r10899;
	xor.b32  	%r11413, %r14697, %r11219;
	// begin inline asm
	shf.l.wrap.b32 %r11399, %r11401, %r11401, %r11990;
	// end inline asm
	// begin inline asm
	shf.l.wrap.b32 %r11403, %r11405, %r11405, %r11990;
	// end inline asm
	// begin inline asm
	shf.l.wrap.b32 %r11407, %r11409, %r11409, %r11990;
	// end inline asm
	// begin inline asm
	shf.l.wrap.b32 %r11411, %r11413, %r11413, %r11990;
	// end inline asm
	add.s32 	%r14698, %r11255, %r11399;
	add.s32 	%r14699, %r11259, %r11403;
	add.s32 	%r14700, %r11263, %r11407;
	add.s32 	%r14701, %r11267, %r11411;
	// begin inline asm
	lop3.b32 %r11415, %r11368, %r11383, %r11319, 0x96;
	// end inline asm
	add.s32 	%r14702, %r14698, %r11415;
	// begin inline asm
	lop3.b32 %r11419, %r11372, %r11387, %r11323, 0x96;
	// end inline asm
	add.s32 	%r14703, %r14699, %r11419;
	// begin inline asm
	lop3.b32 %r11423, %r11376, %r11391, %r11327, 0x96;
	// end inline asm
	add.s32 	%r14704, %r14700, %r11423;
	// begin inline asm
	lop3.b32 %r11427, %r11380, %r11395, %r11331, 0x96;
	// end inline asm
	add.s32 	%r14705, %r14701, %r11427;
	// begin inline asm
	shf.l.wrap.b32 %r11431, %r11432, %r11432, %r12022;
	// end inline asm
	add.s32 	%r14706, %r14702, %r11431;
	// begin inline asm
	shf.l.wrap.b32 %r11435, %r11436, %r11436, %r12022;
	// end inline asm
	add.s32 	%r14707, %r14703, %r11435;
	// begin inline asm
	shf.l.wrap.b32 %r11439, %r11440, %r11440, %r12022;
	// end inline asm
	add.s32 	%r14708, %r14704, %r11439;
	// begin inline asm
	shf.l.wrap.b32 %r11443, %r11444, %r11444, %r12022;
	// end inline asm
	add.s32 	%r14709, %r14705, %r11443;
	add.s32 	%r11496, %r14706, -899497514;
	add.s32 	%r11500, %r14707, -899497514;
	add.s32 	%r11504, %r14708, -899497514;
	add.s32 	%r11508, %r14709, -899497514;
	// begin inline asm
	shf.l.wrap.b32 %r11447, %r11368, %r11368, %r12038;
	// end inline asm
	// begin inline asm
	shf.l.wrap.b32 %r11451, %r11372, %r11372, %r12038;
	// end inline asm
	// begin inline asm
	shf.l.wrap.b32 %r11455, %r11376, %r11376, %r12038;
	// end inline asm
	// begin inline asm
	shf.l.wrap.b32 %r11459, %r11380, %r11380, %r12038;
	// end inline asm
	xor.b32  	%r14710, %r10567, %r10439;
	xor.b32  	%r14711, %r14710, %r10951;
	xor.b32  	%r11465, %r14711, %r11271;
	xor.b32  	%r14712, %r10571, %r10443;
	xor.b32  	%r14713, %r14712, %r10955;
	xor.b32  	%r11469, %r14713, %r11275;
	xor.b32  	%r14714, %r10575, %r10447;
	xor.b32  	%r14715, %r14714, %r10959;
	xor.b32  	%r11473, %r14715, %r11279;
	xor.b32  	%r14716, %r10579, %r10451;
	xor.b32  	%r14717, %r14716, %r10963;
	xor.b32  	%r11477, %r14717, %r11283;
	// begin inline asm
	shf.l.wrap.b32 %r11463, %r11465, %r11465, %r11990;
	// end inline asm
	// begin inline asm
	shf.l.wrap.b32 %r11467, %r11469, %r11469, %r11990;
	// end inline asm
	// begin inline asm
	shf.l.wrap.b32 %r11471, %r11473, %r11473, %r11990;
	// end inline asm
	// begin inline asm
	shf.l.wrap.b32 %r11475, %r11477, %r11477, %r11990;
	// end inline asm
	add.s32 	%r14718, %r11319, %r11463;
	add.s32 	%r14719, %r11323, %r11467;
	add.s32 	%r14720, %r11327, %r11471;
	add.s32 	%r14721, %r11331, %r11475;
	// begin inline asm
	lop3.b32 %r11479, %r11432, %r11447, %r11383, 0x96;
	// end inline asm
	add.s32 	%r14722, %r14718, %r11479;
	// begin inline asm
	lop3.b32 %r11483, %r11436, %r11451, %r11387, 0x96;
	// end inline asm
	add.s32 	%r14723, %r14719, %r11483;
	// begin inline asm
	lop3.b32 %r11487, %r11440, %r11455, %r11391, 0x96;
	// end inline asm
	add.s32 	%r14724, %r14720, %r11487;
	// begin inline asm
	lop3.b32 %r11491, %r11444, %r11459, %r11395, 0x96;
	// end inline asm
	add.s32 	%r14725, %r14721, %r11491;
	// begin inline asm
	shf.l.wrap.b32 %r11495, %r11496, %r11496, %r12022;
	// end inline asm
	add.s32 	%r14726, %r14722, %r11495;
	// begin inline asm
	shf.l.wrap.b32 %r11499, %r11500, %r11500, %r12022;
	// end inline asm
	add.s32 	%r14727, %r14723, %r11499;
	// begin inline asm
	shf.l.wrap.b32 %r11503, %r11504, %r11504, %r12022;
	// end inline asm
	add.s32 	%r14728, %r14724, %r11503;
	// begin inline asm
	shf.l.wrap.b32 %r11507, %r11508, %r11508, %r12022;
	// end inline asm
	add.s32 	%r14729, %r14725, %r11507;
	add.s32 	%r11560, %r14726, -899497514;
	add.s32 	%r11564, %r14727, -899497514;
	add.s32 	%r11568, %r14728, -899497514;
	add.s32 	%r11572, %r14729, -899497514;
	// begin inline asm
	shf.l.wrap.b32 %r11511, %r11432, %r11432, %r12038;
	// end inline asm
	// begin inline asm
	shf.l.wrap.b32 %r11515, %r11436, %r11436, %r12038;
	// end inline asm
	// begin inline asm
	shf.l.wrap.b32 %r11519, %r11440, %r11440, %r12038;
	// end inline asm
	// begin inline asm
	shf.l.wrap.b32 %r11523, %r11444, %r11444, %r12038;
	// end inline asm
	xor.b32  	%r14730, %r10631, %r10503;
	xor.b32  	%r14731, %r14730, %r11015;
	xor.b32  	%r11529, %r14731, %r11335;
	xor.b32  	%r14732, %r10635, %r10507;
	xor.b32  	%r14733, %r14732, %r11019;
	xor.b32  	%r11533, %r14733, %r11339;
	xor.b32  	%r14734, %r10639, %r10511;
	xor.b32  	%r14735, %r14734, %r11023;
	xor.b32  	%r11537, %r14735, %r11343;
	xor.b32  	%r14736, %r10643, %r10515;
	xor.b32  	%r14737, %r14736, %r11027;
	xor.b32  	%r11541, %r14737, %r11347;
	// begin inline asm
	shf.l.wrap.b32 %r11527, %r11529, %r11529, %r11990;
	// end inline asm
	// begin inline asm
	shf.l.wrap.b32 %r11531, %r11533, %r11533, %r11990;
	// end inline asm
	// begin inline asm
	shf.l.wrap.b32 %r11535, %r11537, %r11537, %r11990;
	// end inline asm
	// begin inline asm
	shf.l.wrap.b32 %r11539, %r11541, %r11541, %r11990;
	// end inline asm
	add.s32 	%r14738, %r11383, %r11527;
	add.s32 	%r14739, %r11387, %r11531;
	add.s32 	%r14740, %r11391, %r11535;
	add.s32 	%r14741, %r11395, %r11539;
	// begin inline asm
	lop3.b32 %r11543, %r11496, %r11511, %r11447, 0x96;
	// end inline asm
	add.s32 	%r14742, %r14738, %r11543;
	// begin inline asm
	lop3.b32 %r11547, %r11500, %r11515, %r11451, 0x96;
	// end inline asm
	add.s32 	%r14743, %r14739, %r11547;
	// begin inline asm
	lop3.b32 %r11551, %r11504, %r11519, %r11455, 0x96;
	// end inline asm
	add.s32 	%r14744, %r14740, %r11551;
	// begin inline asm
	lop3.b32 %r11555, %r11508, %r11523, %r11459, 0x96;
	// end inline asm
	add.s32 	%r14745, %r14741, %r11555;
	// begin inline asm
	shf.l.wrap.b32 %r11559, %r11560, %r11560, %r12022;
	// end inline asm
	add.s32 	%r14746, %r14742, %r11559;
	// begin inline asm
	shf.l.wrap.b32 %r11563, %r11564, %r11564, %r12022;
	// end inline asm
	add.s32 	%r14747, %r14743, %r11563;
	// begin inline asm
	shf.l.wrap.b32 %r11567, %r11568, %r11568, %r12022;
	// end inline asm
	add.s32 	%r14748, %r14744, %r11567;
	// begin inline asm
	shf.l.wrap.b32 %r11571, %r11572, %r11572, %r12022;
	// end inline asm
	add.s32 	%r14749, %r14745, %r11571;
	add.s32 	%r11624, %r14746, -899497514;
	add.s32 	%r11628, %r14747, -899497514;
	add.s32 	%r11632, %r14748, -899497514;
	add.s32 	%r11636, %r14749, -899497514;
	// begin inline asm
	shf.l.wrap.b32 %r11575, %r11496, %r11496, %r12038;
	// end inline asm
	// begin inline asm
	shf.l.wrap.b32 %r11579, %r11500, %r11500, %r12038;
	// end inline asm
	// begin inline asm
	shf.l.wrap.b32 %r11583, %r11504, %r11504, %r12038;
	// end inline asm
	// begin inline asm
	shf.l.wrap.b32 %r11587, %r11508, %r11508, %r12038;
	// end inline asm
	xor.b32  	%r14750, %r10695, %r10567;
	xor.b32  	%r14751, %r14750, %r11079;
	xor.b32  	%r11593, %r14751, %r11399;
	xor.b32  	%r14752, %r10699, %r10571;
	xor.b32  	%r14753, %r14752, %r11083;
	xor.b32  	%r11597, %r14753, %r11403;
	xor.b32  	%r14754, %r10703, %r10575;
	xor.b32  	%r14755, %r14754, %r11087;
	xor.b32  	%r11601, %r14755, %r11407;
	xor.b32  	%r14756, %r10707, %r10579;
	xor.b32  	%r14757, %r14756, %r11091;
	xor.b32  	%r11605, %r14757, %r11411;
	// begin inline asm
	shf.l.wrap.b32 %r11591, %r11593, %r11593, %r11990;
	// end inline asm
	// begin inline asm
	shf.l.wrap.b32 %r11595, %r11597, %r11597, %r11990;
	// end inline asm
	// begin inline asm
	shf.l.wrap.b32 %r11599, %r11601, %r11601, %r11990;
	// end inline asm
	// begin inline asm
	shf.l.wrap.b32 %r11603, %r11605, %r11605, %r11990;
	// end inline asm
	add.s32 	%r14758, %r11447, %r11591;
	add.s32 	%r14759, %r11451, %r11595;
	add.s32 	%r14760, %r11455, %r11599;
	add.s32 	%r14761, %r11459, %r11603;
	// begin inline asm
	lop3.b32 %r11607, %r11560, %r11575, %r11511, 0x96;
	// end inline asm
	add.s32 	%r14762, %r14758, %r11607;
	// begin inline asm
	lop3.b32 %r11611, %r11564, %r11579, %r11515, 0x96;
	// end inline asm
	add.s32 	%r14763, %r14759, %r11611;
	// begin inline asm
	lop3.b32 %r11615, %r11568, %r11583, %r11519, 0x96;
	// end inline asm
	add.s32 	%r14764, %r14760, %r11615;
	// begin inline asm
	lop3.b32 %r11619, %r11572, %r11587, %r11523, 0x96;
	// end inline asm
	add.s32 	%r14765, %r14761, %r11619;
	// begin inline asm
	shf.l.wrap.b32 %r11623, %r11624, %r11624, %r12022;
	// end inline asm
	add.s32 	%r14766, %r14762, %r11623;
	// begin inline asm
	shf.l.wrap.b32 %r11627, %r11628, %r11628, %r12022;
	// end inline asm
	add.s32 	%r14767, %r14763, %r11627;
	// begin inline asm
	shf.l.wrap.b32 %r11631, %r11632, %r11632, %r12022;
	// end inline asm
	add.s32 	%r14768, %r14764, %r11631;
	// begin inline asm
	shf.l.wrap.b32 %r11635, %r11636, %r11636, %r12022;
	// end inline asm
	add.s32 	%r14769, %r14765, %r11635;
	add.s32 	%r11688, %r14766, -899497514;
	add.s32 	%r11692, %r14767, -899497514;
	add.s32 	%r11696, %r14768, -899497514;
	add.s32 	%r11700, %r14769, -899497514;
	// begin inline asm
	shf.l.wrap.b32 %r11639, %r11560, %r11560, %r12038;
	// end inline asm
	// begin inline asm
	shf.l.wrap.b32 %r11643, %r11564, %r11564, %r12038;
	// end inline asm
	// begin inline asm
	shf.l.wrap.b32 %r11647, %r11568, %r11568, %r12038;
	// end inline asm
	// begin inline asm
	shf.l.wrap.b32 %r11651, %r11572, %r11572, %r12038;
	// end inline asm
	xor.b32  	%r14770, %r10759, %r10631;
	xor.b32  	%r14771, %r14770, %r11143;
	xor.b32  	%r11657, %r14771, %r11463;
	xor.b32  	%r14772, %r10763, %r10635;
	xor.b32  	%r14773, %r14772, %r11147;
	xor.b32  	%r11661, %r14773, %r11467;
	xor.b32  	%r14774, %r10767, %r10639;
	xor.b32  	%r14775, %r14774, %r11151;
	xor.b32  	%r11665, %r14775, %r11471;
	xor.b32  	%r14776, %r10771, %r10643;
	xor.b32  	%r14777, %r14776, %r11155;
	xor.b32  	%r11669, %r14777, %r11475;
	// begin inline asm
	shf.l.wrap.b32 %r11655, %r11657, %r11657, %r11990;
	// end inline asm
	// begin inline asm
	shf.l.wrap.b32 %r11659, %r11661, %r11661, %r11990;
	// end inline asm
	// begin inline asm
	shf.l.wrap.b32 %r11663, %r11665, %r11665, %r11990;
	// end inline asm
	// begin inline asm
	shf.l.wrap.b32 %r11667, %r11669, %r11669, %r11990;
	// end inline asm
	add.s32 	%r14778, %r11511, %r11655;
	add.s32 	%r14779, %r11515, %r11659;
	add.s32 	%r14780, %r11519, %r11663;
	add.s32 	%r14781, %r11523, %r11667;
	// begin inline asm
	lop3.b32 %r11671, %r11624, %r11639, %r11575, 0x96;
	// end inline asm
	add.s32 	%r14782, %r14778, %r11671;
	// begin inline asm
	lop3.b32 %r11675, %r11628, %r11643, %r11579, 0x96;
	// end inline asm
	add.s32 	%r14783, %r14779, %r11675;
	// begin inline asm
	lop3.b32 %r11679, %r11632, %r11647, %r11583, 0x96;
	// end inline asm
	add.s32 	%r14784, %r14780, %r11679;
	// begin inline asm
	lop3.b32 %r11683, %r11636, %r11651, %r11587, 0x96;
	// end inline asm
	add.s32 	%r14785, %r14781, %r11683;
	// begin inline asm
	shf.l.wrap.b32 %r11687, %r11688, %r11688, %r12022;
	// end inline asm
	add.s32 	%r14786, %r14782, %r11687;
	// begin inline asm
	shf.l.wrap.b32 %r11691, %r11692, %r11692, %r12022;
	// end inline asm
	add.s32 	%r14787, %r14783, %r11691;
	// begin inline asm
	shf.l.wrap.b32 %r11695, %r11696, %r11696, %r12022;
	// end inline asm
	add.s32 	%r14788, %r14784, %r11695;
	// begin inline asm
	shf.l.wrap.b32 %r11699, %r11700, %r11700, %r12022;
	// end inline asm
	add.s32 	%r14789, %r14785, %r11699;
	add.s32 	%r11752, %r14786, -899497514;
	add.s32 	%r11756, %r14787, -899497514;
	add.s32 	%r11760, %r14788, -899497514;
	add.s32 	%r11764, %r14789, -899497514;
	// begin inline asm
	shf.l.wrap.b32 %r11703, %r11624, %r11624, %r12038;
	// end inline asm
	// begin inline asm
	shf.l.wrap.b32 %r11707, %r11628, %r11628, %r12038;
	// end inline asm
	// begin inline asm
	shf.l.wrap.b32 %r11711, %r11632, %r11632, %r12038;
	// end inline asm
	// begin inline asm
	shf.l.wrap.b32 %r11715, %r11636, %r11636, %r12038;
	// end inline asm
	xor.b32  	%r14790, %r10823, %r10695;
	xor.b32  	%r14791, %r14790, %r11207;
	xor.b32  	%r11721, %r14791, %r11527;
	xor.b32  	%r14792, %r10827, %r10699;
	xor.b32  	%r14793, %r14792, %r11211;
	xor.b32  	%r11725, %r14793, %r11531;
	xor.b32  	%r14794, %r10831, %r10703;
	xor.b32  	%r14795, %r14794, %r11215;
	xor.b32  	%r11729, %r14795, %r11535;
	xor.b32  	%r14796, %r10835, %r10707;
	xor.b32  	%r14797, %r14796, %r11219;
	xor.b32  	%r11733, %r14797, %r11539;
	// begin inline asm
	shf.l.wrap.b32 %r11719, %r11721, %r11721, %r11990;
	// end inline asm
	// begin inline asm
	shf.l.wrap.b32 %r11723, %r11725, %r11725, %r11990;
	// end inline asm
	// begin inline asm
	shf.l.wrap.b32 %r11727, %r11729, %r11729, %r11990;
	// end inline asm
	// begin inline asm
	shf.l.wrap.b32 %r11731, %r11733, %r11733, %r11990;
	// end inline asm
	add.s32 	%r14798, %r11575, %r11719;
	add.s32 	%r14799, %r11579, %r11723;
	add.s32 	%r14800, %r11583, %r11727;
	add.s32 	%r14801, %r11587, %r11731;
	// begin inline asm
	lop3.b32 %r11735, %r11688, %r11703, %r11639, 0x96;
	// end inline asm
	add.s32 	%r14802, %r14798, %r11735;
	// begin inline asm
	lop3.b32 %r11739, %r11692, %r11707, %r11643, 0x96;
	// end inline asm
	add.s32 	%r14803, %r14799, %r11739;
	// begin inline asm
	lop3.b32 %r11743, %r11696, %r11711, %r11647, 0x96;
	// end inline asm
	add.s32 	%r14804, %r14800, %r11743;
	// begin inline asm
	lop3.b32 %r11747, %r11700, %r11715, %r11651, 0x96;
	// end inline asm
	add.s32 	%r14805, %r14801, %r11747;
	// begin inline asm
	shf.l.wrap.b32 %r11751, %r11752, %r11752, %r12022;
	// end inline asm
	add.s32 	%r14806, %r14802, %r11751;
	// begin inline asm
	shf.l.wrap.b32 %r11755, %r11756, %r11756, %r12022;
	// end inline asm
	add.s32 	%r14807, %r14803, %r11755;
	// begin inline asm
	shf.l.wrap.b32 %r11759, %r11760, %r11760, %r12022;
	// end inline asm
	add.s32 	%r14808, %r14804, %r11759;
	// begin inline asm
	shf.l.wrap.b32 %r11763, %r11764, %r11764, %r12022;
	// end inline asm
	add.s32 	%r14809, %r14805, %r11763;
	add.s32 	%r11816, %r14806, -899497514;
	add.s32 	%r11820, %r14807, -899497514;
	add.s32 	%r11824, %r14808, -899497514;
	add.s32 	%r11828, %r14809, -899497514;
	// begin inline asm
	shf.l.wrap.b32 %r11767, %r11688, %r11688, %r12038;
	// end inline asm
	// begin inline asm
	shf.l.wrap.b32 %r11771, %r11692, %r11692, %r12038;
	// end inline asm
	// begin inline asm
	shf.l.wrap.b32 %r11775, %r11696, %r11696, %r12038;
	// end inline asm
	// begin inline asm
	shf.l.wrap.b32 %r11779, %r11700, %r11700, %r12038;
	// end inline asm
	xor.b32  	%r14810, %r10887, %r10759;
	xor.b32  	%r14811, %r14810, %r11271;
	xor.b32  	%r11785, %r14811, %r11591;
	xor.b32  	%r14812, %r10891, %r10763;
	xor.b32  	%r14813, %r14812, %r11275;
	xor.b32  	%r11789, %r14813, %r11595;
	xor.b32  	%r14814, %r10895, %r10767;
	xor.b32  	%r14815, %r14814, %r11279;
	xor.b32  	%r11793, %r14815, %r11599;
	xor.b32  	%r14816, %r10899, %r10771;
	xor.b32  	%r14817, %r14816, %r11283;
	xor.b32  	%r11797, %r14817, %r11603;
	// begin inline asm
	shf.l.wrap.b32 %r11783, %r11785, %r11785, %r11990;
	// end inline asm
	// begin inline asm
	shf.l.wrap.b32 %r11787, %r11789, %r11789, %r11990;
	// end inline asm
	// begin inline asm
	shf.l.wrap.b32 %r11791, %r11793, %r11793, %r11990;
	// end inline asm
	// begin inline asm
	shf.l.wrap.b32 %r11795, %r11797, %r11797, %r11990;
	// end inline asm
	add.s32 	%r14818, %r11639, %r11783;
	add.s32 	%r14819, %r11643, %r11787;
	add.s32 	%r14820, %r11647, %r11791;
	add.s32 	%r14821, %r11651, %r11795;
	// begin inline asm
	lop3.b32 %r11799, %r11752, %r11767, %r11703, 0x96;
	// end inline asm
	add.s32 	%r14822, %r14818, %r11799;
	// begin inline asm
	lop3.b32 %r11803, %r11756, %r11771, %r11707, 0x96;
	// end inline asm
	add.s32 	%r14823, %r14819, %r11803;
	// begin inline asm
	lop3.b32 %r11807, %r11760, %r11775, %r11711, 0x96;
	// end inline asm
	add.s32 	%r14824, %r14820, %r11807;
	// begin inline asm
	lop3.b32 %r11811, %r11764, %r11779, %r11715, 0x96;
	// end inline asm
	add.s32 	%r14825, %r14821, %r11811;
	// begin inline asm
	shf.l.wrap.b32 %r11815, %r11816, %r11816, %r12022;
	// end inline asm
	add.s32 	%r14826, %r14822, %r11815;
	// begin inline asm
	shf.l.wrap.b32 %r11819, %r11820, %r11820, %r12022;
	// end inline asm
	add.s32 	%r14827, %r14823, %r11819;
	// begin inline asm
	shf.l.wrap.b32 %r11823, %r11824, %r11824, %r12022;
	// end inline asm
	add.s32 	%r14828, %r14824, %r11823;
	// begin inline asm
	shf.l.wrap.b32 %r11827, %r11828, %r11828, %r12022;
	// end inline asm
	add.s32 	%r14829, %r14825, %r11827;
	add.s32 	%r11880, %r14826, -899497514;
	add.s32 	%r11884, %r14827, -899497514;
	add.s32 	%r11888, %r14828, -899497514;
	add.s32 	%r11892, %r14829, -899497514;
	// begin inline asm
	shf.l.wrap.b32 %r11831, %r11752, %r11752, %r12038;
	// end inline asm
	// begin inline asm
	shf.l.wrap.b32 %r11835, %r11756, %r11756, %r12038;
	// end inline asm
	// begin inline asm
	shf.l.wrap.b32 %r11839, %r11760, %r11760, %r12038;
	// end inline asm
	// begin inline asm
	shf.l.wrap.b32 %r11843, %r11764, %r11764, %r12038;
	// end inline asm
	xor.b32  	%r14830, %r10951, %r10823;
	xor.b32  	%r14831, %r14830, %r11335;
	xor.b32  	%r11849, %r14831, %r11655;
	xor.b32  	%r14832, %r10955, %r10827;
	xor.b32  	%r14833, %r14832, %r11339;
	xor.b32  	%r11853, %r14833, %r11659;
	xor.b32  	%r14834, %r10959, %r10831;
	xor.b32  	%r14835, %r14834, %r11343;
	xor.b32  	%r11857, %r14835, %r11663;
	xor.b32  	%r14836, %r10963, %r10835;
	xor.b32  	%r14837, %r14836, %r11347;
	xor.b32  	%r11861, %r14837, %r11667;
	// begin inline asm
	shf.l.wrap.b32 %r11847, %r11849, %r11849, %r11990;
	// end inline asm
	// begin inline asm
	shf.l.wrap.b32 %r11851, %r11853, %r11853, %r11990;
	// end inline asm
	// begin inline asm
	shf.l.wrap.b32 %r11855, %r11857, %r11857, %r11990;
	// end inline asm
	// begin inline asm
	shf.l.wrap.b32 %r11859, %r11861, %r11861, %r11990;
	// end inline asm
	add.s32 	%r14838, %r11703, %r11847;
	add.s32 	%r14839, %r11707, %r11851;
	add.s32 	%r14840, %r11711, %r11855;
	add.s32 	%r14841, %r11715, %r11859;
	// begin inline asm
	lop3.b32 %r11863, %r11816, %r11831, %r11767, 0x96;
	// end inline asm
	add.s32 	%r14842, %r14838, %r11863;
	// begin inline asm
	lop3.b32 %r11867, %r11820, %r11835, %r11771, 0x96;
	// end inline asm
	add.s32 	%r14843, %r14839, %r11867;
	// begin inline asm
	lop3.b32 %r11871, %r11824, %r11839, %r11775, 0x96;
	// end inline asm
	add.s32 	%r14844, %r14840, %r11871;
	// begin inline asm
	lop3.b32 %r11875, %r11828, %r11843, %r11779, 0x96;
	// end inline asm
	add.s32 	%r14845, %r14841, %r11875;
	// begin inline asm
	shf.l.wrap.b32 %r11879, %r11880, %r11880, %r12022;
	// end inline asm
	add.s32 	%r14846, %r14842, %r11879;
	// begin inline asm
	shf.l.wrap.b32 %r11883, %r11884, %r11884, %r12022;
	// end inline asm
	add.s32 	%r14847, %r14843, %r11883;
	// begin inline asm
	shf.l.wrap.b32 %r11887, %r11888, %r11888, %r12022;
	// end inline asm
	add.s32 	%r14848, %r14844, %r11887;
	// begin inline asm
	shf.l.wrap.b32 %r11891, %r11892, %r11892, %r12022;
	// end inline asm
	add.s32 	%r14849, %r14845, %r11891;
	add.s32 	%r11944, %r14846, -899497514;
	add.s32 	%r11948, %r14847, -899497514;
	add.s32 	%r11952, %r14848, -899497514;
	add.s32 	%r11956, %r14849, -899497514;
	// begin inline asm
	shf.l.wrap.b32 %r11895, %r11816, %r11816, %r12038;
	// end inline asm
	// begin inline asm
	shf.l.wrap.b32 %r11899, %r11820, %r11820, %r12038;
	// end inline asm
	// begin inline asm
	shf.l.wrap.b32 %r11903, %r11824, %r11824, %r12038;
	// end inline asm
	// begin inline asm
	shf.l.wrap.b32 %r11907, %r11828, %r11828, %r12038;
	// end inline asm
	xor.b32  	%r14850, %r11015, %r10887;
	xor.b32  	%r14851, %r14850, %r11399;
	xor.b32  	%r11913, %r14851, %r11719;
	xor.b32  	%r14852, %r11019, %r10891;
	xor.b32  	%r14853, %r14852, %r11403;
	xor.b32  	%r11917, %r14853, %r11723;
	xor.b32  	%r14854, %r11023, %r10895;
	xor.b32  	%r14855, %r14854, %r11407;
	xor.b32  	%r11921, %r14855, %r11727;
	xor.b32  	%r14856, %r11027, %r10899;
	xor.b32  	%r14857, %r14856, %r11411;
	xor.b32  	%r11925, %r14857, %r11731;
	// begin inline asm
	shf.l.wrap.b32 %r11911, %r11913, %r11913, %r11990;
	// end inline asm
	// begin inline asm
	shf.l.wrap.b32 %r11915, %r11917, %r11917, %r11990;
	// end inline asm
	// begin inline asm
	shf.l.wrap.b32 %r11919, %r11921, %r11921, %r11990;
	// end inline asm
	// begin inline asm
	shf.l.wrap.b32 %r11923, %r11925, %r11925, %r11990;
	// end inline asm
	add.s32 	%r14858, %r11767, %r11911;
	add.s32 	%r14859, %r11771, %r11915;
	add.s32 	%r14860, %r11775, %r11919;
	add.s32 	%r14861, %r11779, %r11923;
	// begin inline asm
	lop3.b32 %r11927, %r11880, %r11895, %r11831, 0x96;
	// end inline asm
	add.s32 	%r14862, %r14858, %r11927;
	// begin inline asm
	lop3.b32 %r11931, %r11884, %r11899, %r11835, 0x96;
	// end inline asm
	add.s32 	%r14863, %r14859, %r11931;
	// begin inline asm
	lop3.b32 %r11935, %r11888, %r11903, %r11839, 0x96;
	// end inline asm
	add.s32 	%r14864, %r14860, %r11935;
	// begin inline asm
	lop3.b32 %r11939, %r11892, %r11907, %r11843, 0x96;
	// end inline asm
	add.s32 	%r14865, %r14861, %r11939;
	// begin inline asm
	shf.l.wrap.b32 %r11943, %r11944, %r11944, %r12022;
	// end inline asm
	add.s32 	%r14866, %r14862, %r11943;
	// begin inline asm
	shf.l.wrap.b32 %r11947, %r11948, %r11948, %r12022;
	// end inline asm
	add.s32 	%r14867, %r14863, %r11947;
	// begin inline asm
	shf.l.wrap.b32 %r11951, %r11952, %r11952, %r12022;
	// end inline asm
	add.s32 	%r14868, %r14864, %r11951;
	// begin inline asm
	shf.l.wrap.b32 %r11955, %r11956, %r11956, %r12022;
	// end inline asm
	add.s32 	%r14869, %r14865, %r11955;
	add.s32 	%r227, %r14866, -899497514;
	add.s32 	%r228, %r14867, -899497514;
	add.s32 	%r229, %r14868, -899497514;
	add.s32 	%r230, %r14869, -899497514;
	// begin inline asm
	shf.l.wrap.b32 %r11959, %r11880, %r11880, %r12038;
	// end inline asm
	// begin inline asm
	shf.l.wrap.b32 %r11963, %r11884, %r11884, %r12038;
	// end inline asm
	// begin inline asm
	shf.l.wrap.b32 %r11967, %r11888, %r11888, %r12038;
	// end inline asm
	// begin inline asm
	shf.l.wrap.b32 %r11971, %r11892, %r11892, %r12038;
	// end inline asm
	xor.b32  	%r14870, %r11079, %r10951;
	xor.b32  	%r14871, %r14870, %r11463;
	xor.b32  	%r11977, %r14871, %r11783;
	xor.b32  	%r14872, %r11083, %r10955;
	xor.b32  	%r14873, %r14872, %r11467;
	xor.b32  	%r11981, %r14873, %r11787;
	xor.b32  	%r14874, %r11087, %r10959;
	xor.b32  	%r14875, %r14874, %r11471;
	xor.b32  	%r11985, %r14875, %r11791;
	xor.b32  	%r14876, %r11091, %r10963;
	xor.b32  	%r14877, %r14876, %r11475;
	xor.b32  	%r11989, %r14877, %r11795;
	// begin inline asm
	shf.l.wrap.b32 %r11975, %r11977, %r11977, %r11990;
	// end inline asm
	// begin inline asm
	shf.l.wrap.b32 %r11979, %r11981, %r11981, %r11990;
	// end inline asm
	// begin inline asm
	shf.l.wrap.b32 %r11983, %r11985, %r11985, %r11990;
	// end inline asm
	// begin inline asm
	shf.l.wrap.b32 %r11987, %r11989, %r11989, %r11990;
	// end inline asm
	add.s32 	%r14878, %r11831, %r11975;
	add.s32 	%r14879, %r11835, %r11979;
	add.s32 	%r14880, %r11839, %r11983;
	add.s32 	%r14881, %r11843, %r11987;
	// begin inline asm
	lop3.b32 %r11991, %r11944, %r11959, %r11895, 0x96;
	// end inline asm
	add.s32 	%r14882, %r14878, %r11991;
	// begin inline asm
	lop3.b32 %r11995, %r11948, %r11963, %r11899, 0x96;
	// end inline asm
	add.s32 	%r14883, %r14879, %r11995;
	// begin inline asm
	lop3.b32 %r11999, %r11952, %r11967, %r11903, 0x96;
	// end inline asm
	add.s32 	%r14884, %r14880, %r11999;
	// begin inline asm
	lop3.b32 %r12003, %r11956, %r11971, %r11907, 0x96;
	// end inline asm
	add.s32 	%r14885, %r14881, %r12003;
	// begin inline asm
	shf.l.wrap.b32 %r12007, %r227, %r227, %r12022;
	// end inline asm
	add.s32 	%r14886, %r14882, %r12007;
	// begin inline asm
	shf.l.wrap.b32 %r12011, %r228, %r228, %r12022;
	// end inline asm
	add.s32 	%r14887, %r14883, %r12011;
	// begin inline asm
	shf.l.wrap.b32 %r12015, %r229, %r229, %r12022;
	// end inline asm
	add.s32 	%r14888, %r14884, %r12015;
	// begin inline asm
	shf.l.wrap.b32 %r12019, %r230, %r230, %r12022;
	// end inline asm
	add.s32 	%r14889, %r14885, %r12019;
	add.s32 	%r14890, %r14886, %r7192;
	add.s32 	%r14891, %r14887, %r7196;
	add.s32 	%r14892, %r14888, %r7200;
	add.s32 	%r14893, %r14889, %r7204;
	// begin inline asm
	shf.l.wrap.b32 %r12023, %r11944, %r11944, %r12038;
	// end inline asm
	// begin inline asm
	shf.l.wrap.b32 %r12027, %r11948, %r11948, %r12038;
	// end inline asm
	// begin inline asm
	shf.l.wrap.b32 %r12031, %r11952, %r11952, %r12038;
	// end inline asm
	// begin inline asm
	shf.l.wrap.b32 %r12035, %r11956, %r11956, %r12038;
	// end inline asm
	add.s32 	%r231, %r14890, -899497514;
	add.s32 	%r232, %r14891, -899497514;
	add.s32 	%r233, %r14892, -899497514;
	add.s32 	%r234, %r14893, -899497514;
	clz.b32 	%r235, %r231;
	clz.b32 	%r236, %r232;
	clz.b32 	%r237, %r233;
	clz.b32 	%r238, %r234;
	max.u32 	%r14894, %r235, %r236;
	max.u32 	%r14895, %r237, %r238;
	max.u32 	%r14896, %r14894, %r14895;
	setp.lt.u32 	%p76, %r14896, %r83;
	@%p76 bra 	$L__BB1_100;
	add.s32 	%r14897, %r7209, %r227;
	add.s32 	%r14898, %r7213, %r228;
	add.s32 	%r14899, %r7217, %r229;
	add.s32 	%r14900, %r7221, %r230;
	setp.eq.s32 	%p77, %r231, 0;
	clz.b32 	%r14901, %r14897;
	add.s32 	%r14902, %r14901, 32;
	selp.b32 	%r14903, %r14902, %r235, %p77;
	setp.eq.s32 	%p78, %r232, 0;
	clz.b32 	%r14904, %r14898;
	add.s32 	%r14905, %r14904, 32;
	selp.b32 	%r14906, %r14905, %r236, %p78;
	setp.eq.s32 	%p79, %r233, 0;
	clz.b32 	%r14908, %r14899;
	add.s32 	%r14909, %r14908, 32;
	selp.b32 	%r14910, %r14909, %r237, %p79;
	setp.eq.s32 	%p80, %r234, 0;
	clz.b32 	%r14912, %r14900;
	add.s32 	%r14913, %r14912, 32;
	selp.b32 	%r14914, %r14913, %r238, %p80;
	max.u32 	%r14916, %r14903, %r14906;
	setp.ge.u32 	%p81, %r14916, %r82;
	setp.ge.u32 	%p82, %r14910, %r82;
	setp.lt.u32 	%p83, %r14914, %r82;
	selp.b16 	%rs178, %rs189, 1, %p83;
	selp.b16 	%rs179, 1, %rs178, %p82;
	selp.b16 	%rs189, 1, %rs179, %p81;
$L__BB1_100:
	mov.u32 	%r14949, %r84;
$L__BB1_101:
	xor.b32  	%r14917, %r14949, 3;
	cvt.s64.s32 	%rd340, %r14917;
	add.s64 	%rd158, %rd3, %rd340;
	ld.local.u8 	%rs4, [%rd158];
	setp.ne.s16 	%p84, %rs4, 57;
	@%p84 bra 	$L__BB1_103;
	mov.b16 	%rs181, 48;
	st.local.u8 	[%rd158], %rs181;
	add.s32 	%r14949, %r14949, -1;
	bra.uni 	$L__BB1_104;
$L__BB1_103:
	add.s16 	%rs180, %rs4, 1;
	st.local.u8 	[%rd158], %rs180;
$L__BB1_104:
	setp.eq.s16 	%p85, %rs4, 57;
	@%p85 bra 	$L__BB1_101;
	mov.u32 	%r14951, %r85;
$L__BB1_106:
	xor.b32  	%r14918, %r14951, 3;
	cvt.s64.s32 	%rd341, %r14918;
	add.s64 	%rd159, %rd4, %rd341;
	ld.local.u8 	%rs5, [%rd159];
	setp.ne.s16 	%p86, %rs5, 57;
	@%p86 bra 	$L__BB1_108;
	mov.b16 	%rs183, 48;
	st.local.u8 	[%rd159], %rs183;
	add.s32 	%r14951, %r14951, -1;
	bra.uni 	$L__BB1_109;
$L__BB1_108:
	add.s16 	%rs182, %rs5, 1;
	st.local.u8 	[%rd159], %rs182;
$L__BB1_109:
	setp.eq.s16 	%p87, %rs5, 57;
	@%p87 bra 	$L__BB1_106;
	mov.u32 	%r14953, %r86;
$L__BB1_111:
	xor.b32  	%r14919, %r14953, 3;
	cvt.s64.s32 	%rd342, %r14919;
	add.s64 	%rd160, %rd5, %rd342;
	ld.local.u8 	%rs6, [%rd160];
	setp.ne.s16 	%p88, %rs6, 57;
	@%p88 bra 	$L__BB1_113;
	mov.b16 	%rs185, 48;
	st.local.u8 	[%rd160], %rs185;
	add.s32 	%r14953, %r14953, -1;
	bra.uni 	$L__BB1_114;
$L__BB1_113:
	add.s16 	%rs184, %rs6, 1;
	st.local.u8 	[%rd160], %rs184;
$L__BB1_114:
	setp.eq.s16 	%p89, %rs6, 57;
	@%p89 bra 	$L__BB1_111;
	mov.u32 	%r14955, %r87;
$L__BB1_116:
	xor.b32  	%r14920, %r14955, 3;
	cvt.s64.s32 	%rd343, %r14920;
	add.s64 	%rd161, %rd6, %rd343;
	ld.local.u8 	%rs7, [%rd161];
	setp.ne.s16 	%p90, %rs7, 57;
	@%p90 bra 	$L__BB1_118;
	mov.b16 	%rs187, 48;
	st.local.u8 	[%rd161], %rs187;
	add.s32 	%r14955, %r14955, -1;
	bra.uni 	$L__BB1_119;
$L__BB1_118:
	add.s16 	%rs186, %rs7, 1;
	st.local.u8 	[%rd161], %rs186;
$L__BB1_119:
	setp.eq.s16 	%p91, %rs7, 57;
	@%p91 bra 	$L__BB1_116;
	add.s64 	%rd418, %rd418, 1;
	setp.ne.s64 	%p92, %rd418, %rd8;
	@%p92 bra 	$L__BB1_90;
$L__BB1_121:
	cvta.to.global.u64 	%rd344, %rd164;
	add.s64 	%rd345, %rd344, %rd9;
	st.global.u8 	[%rd345], %rs189;
	ret;
$L__BB1_122:
	mov.b16 	%rs132, 48;
	st.local.u8 	[%rd15], %rs132;
	mov.b64 	%rd363, 1;
	bra.uni 	$L__BB1_48;
$L__BB1_123:
	mov.b16 	%rs146, 48;
	st.local.u8 	[%rd50], %rs146;
	mov.b64 	%rd381, 1;
	bra.uni 	$L__BB1_57;
$L__BB1_124:
	mov.b16 	%rs160, 48;
	st.local.u8 	[%rd84], %rs160;
	mov.b64 	%rd399, 1;
	bra.uni 	$L__BB1_66;
$L__BB1_125:
	mov.b16 	%rs174, 48;
	st.local.u8 	[%rd118], %rs174;
	mov.b64 	%rd417, 1;
	bra.uni 	$L__BB1_75;

}


// ===== COMPILED SASS (sm_100) =====

	.target	sm_100

	.elftype	@"ET_EXEC"


//--------------------- .note.nv.tkinfo           --------------------------
	.section	.note.nv.tkinfo,"",@"SHT_NOTE"
	.sectionflags	@"SHF_NOTE_NV_TKINFO"
	.tkinfo
        /*0018*/ 	.word	0x00000002
        /*0030*/ 	.string	""
        /*0030*/ 	.string	"ptxas"
        /*0030*/ 	.string	"Cuda compilation tools, release 13.0, V13.0.88"
        /*0030*/ 	.string	"Build cuda_13.0.r13.0/compiler.36424714_0"
        /*0030*/ 	.string	"-arch sm_100 -m 64 "



//--------------------- .note.nv.cuinfo           --------------------------
	.section	.note.nv.cuinfo,"",@"SHT_NOTE"
	.sectionflags	@"SHF_NOTE_NV_CUINFO"
        /*0018*/ 	.short	0x0002
        /*001a*/ 	.short	0x0064
        /*001c*/ 	.short	0x0082
	.zero		2


//--------------------- .nv.info                  --------------------------
	.section	.nv.info,"",@"SHT_CUDA_INFO"
	.align	4


	//----- nvinfo : EIATTR_REGCOUNT
	.align		4
        /*0000*/ 	.byte	0x04, 0x2f
        /*0002*/ 	.short	(.L_1 - .L_0)
	.align		4
.L_0:
        /*0004*/ 	.word	index@(_Z20TeamSpeakHasher_cudayjhPKhjPh)
        /*0008*/ 	.word	0x00000080


	//----- nvinfo : EIATTR_FRAME_SIZE
	.align		4
.L_1:
        /*000c*/ 	.byte	0x04, 0x11
        /*000e*/ 	.short	(.L_3 - .L_2)
	.align		4
.L_2:
        /*0010*/ 	.word	index@(_Z20TeamSpeakHasher_cudayjhPKhjPh)
        /*0014*/ 	.word	0x00000240


	//----- nvinfo : EIATTR_REGCOUNT
	.align		4
.L_3:
        /*0018*/ 	.byte	0x04, 0x2f
        /*001a*/ 	.short	(.L_5 - .L_4)
	.align		4
.L_4:
        /*001c*/ 	.word	index@(_Z21TeamSpeakHasher2_cudayjhPKhjPh)
        /*0020*/ 	.word	0x000000ed


	//----- nvinfo : EIATTR_FRAME_SIZE
	.align		4
.L_5:
        /*0024*/ 	.byte	0x04, 0x11
        /*0026*/ 	.short	(.L_7 - .L_6)
	.align		4
.L_6:
        /*0028*/ 	.word	index@(_Z21TeamSpeakHasher2_cudayjhPKhjPh)
        /*002c*/ 	.word	0x00000380


	//----- nvinfo : EIATTR_MIN_STACK_SIZE
	.align		4
.L_7:
        /*0030*/ 	.byte	0x04, 0x12
        /*0032*/ 	.short	(.L_9 - .L_8)
	.align		4
.L_8:
        /*0034*/ 	.word	index@(_Z21TeamSpeakHasher2_cudayjhPKhjPh)
        /*0038*/ 	.word	0x00000380


	//----- nvinfo : EIATTR_MIN_STACK_SIZE
	.align		4
.L_9:
        /*003c*/ 	.byte	0x04, 0x12
        /*003e*/ 	.short	(.L_11 - .L_10)
	.align		4
.L_10:
        /*0040*/ 	.word	index@(_Z20TeamSpeakHasher_cudayjhPKhjPh)
        /*0044*/ 	.word	0x00000240
.L_11:


//--------------------- .nv.compat                --------------------------
	.section	.nv.compat,"",@"SHT_CUDA_COMPAT_INFO"
	.align	4
        /*0000*/ 	.byte	0x02, 0x09, 0x00, 0x00, 0x02, 0x02, 0x01, 0x00, 0x02, 0x05, 0x05, 0x00, 0x03, 0x07, 0x01, 0x01
        /*0010*/ 	.byte	0x02, 0x03, 0x00, 0x00, 0x02, 0x06, 0x01, 0x00, 0x04, 0x0b, 0x08, 0x00, 0x09, 0x00, 0x00, 0x00
        /*0020*/ 	.byte	0x00, 0x00, 0x00, 0x00


//--------------------- .nv.info._Z21TeamSpeakHasher2_cudayjhPKhjPh --------------------------
	.section	.nv.info._Z21TeamSpeakHasher2_cudayjhPKhjPh,"",@"SHT_CUDA_INFO"
	.sectionflags	@""
	.align	4


	//----- nvinfo : EIATTR_CUDA_API_VERSION
	.align		4
        /*0000*/ 	.byte	0x04, 0x37
        /*0002*/ 	.short	(.L_13 - .L_12)
.L_12:
        /*0004*/ 	.word	0x00000082


	//----- nvinfo : EIATTR_KPARAM_INFO
	.align		4
.L_13:
        /*0008*/ 	.byte	0x04, 0x17
        /*000a*/ 	.short	(.L_15 - .L_14)
.L_14:
        /*000c*/ 	.word	0x00000000
        /*0010*/ 	.short	0x0005
        /*0012*/ 	.short	0x0020
        /*0014*/ 	.byte	0x00, 0xf5, 0x21, 0x00


	//----- nvinfo : EIATTR_KPARAM_INFO
	.align		4
.L_15:
        /*0018*/ 	.byte	0x04, 0x17
        /*001a*/ 	.short	(.L_17 - .L_16)
.L_16:
        /*001c*/ 	.word	0x00000000
        /*0020*/ 	.short	0x0004
        /*0022*/ 	.short	0x0018
        /*0024*/ 	.byte	0x00, 0xf0, 0x11, 0x00


	//----- nvinfo : EIATTR_KPARAM_INFO
	.align		4
.L_17:
        /*0028*/ 	.byte	0x04, 0x17
        /*002a*/ 	.short	(.L_19 - .L_18)
.L_18:
        /*002c*/ 	.word	0x00000000
        /*0030*/ 	.short	0x0003
        /*0032*/ 	.short	0x0010
        /*0034*/ 	.byte	0x00, 0xf5, 0x21, 0x00


	//----- nvinfo : EIATTR_KPARAM_INFO
	.align		4
.L_19:
        /*0038*/ 	.byte	0x04, 0x17
        /*003a*/ 	.short	(.L_21 - .L_20)
.L_20:
        /*003c*/ 	.word	0x00000000
        /*0040*/ 	.short	0x0002
        /*0042*/ 	.short	0x000c
        /*0044*/ 	.byte	0x00, 0xf0, 0x05, 0x00


	//----- nvinfo : EIATTR_KPARAM_INFO
	.align		4
.L_21:
        /*0048*/ 	.byte	0x04, 0x17
        /*004a*/ 	.short	(.L_23 - .L_22)
.L_22:
        /*004c*/ 	.word	0x00000000
        /*0050*/ 	.short	0x0001
        /*0052*/ 	.short	0x0008
        /*0054*/ 	.byte	0x00, 0xf0, 0x11, 0x00


	//----- nvinfo : EIATTR_KPARAM_INFO
	.align		4
.L_23:
        /*0058*/ 	.byte	0x04, 0x17
        /*005a*/ 	.short	(.L_25 - .L_24)
.L_24:
        /*005c*/ 	.word	0x00000000
        /*0060*/ 	.short	0x0000
        /*0062*/ 	.short	0x0000
        /*0064*/ 	.byte	0x00, 0xf0, 0x21, 0x00


	//----- nvinfo : EIATTR_SPARSE_MMA_MASK
	.align		4
.L_25:
        /*0068*/ 	.byte	0x03, 0x50
        /*006a*/ 	.short	0x0000


	//----- nvinfo : EIATTR_MAXREG_COUNT
	.align		4
        /*006c*/ 	.byte	0x03, 0x1b
        /*006e*/ 	.short	0x00ff


	//----- nvinfo : EIATTR_MERCURY_ISA_VERSION
	.align		4
        /*0070*/ 	.byte	0x03, 0x5f
        /*0072*/ 	.short	0x0101


	//----- nvinfo : EIATTR_VRC_CTA_INIT_COUNT
	.align		4
        /*0074*/ 	.byte	0x02, 0x4a
	.zero		1
	.zero		1


	//----- nvinfo : EIATTR_EXIT_INSTR_OFFSETS
	.align		4
        /*0078*/ 	.byte	0x04, 0x1c
        /*007a*/ 	.short	(.L_27 - .L_26)


	//   ....[0]....
.L_26:
        /*007c*/ 	.word	0x0001aa60


	//----- nvinfo : EIATTR_CRS_STACK_SIZE
	.align		4
.L_27:
        /*0080*/ 	.byte	0x04, 0x1e
        /*0082*/ 	.short	(.L_29 - .L_28)
.L_28:
        /*0084*/ 	.word	0x00000000


	//----- nvinfo : EIATTR_CBANK_PARAM_SIZE
	.align		4
.L_29:
        /*0088*/ 	.byte	0x03, 0x19
        /*008a*/ 	.short	0x0028


	//----- nvinfo : EIATTR_PARAM_CBANK
	.align		4
        /*008c*/ 	.byte	0x04, 0x0a
        /*008e*/ 	.short	(.L_31 - .L_30)
	.align		4
.L_30:
        /*0090*/ 	.word	index@(.nv.constant0._Z21TeamSpeakHasher2_cudayjhPKhjPh)
        /*0094*/ 	.short	0x0380
        /*0096*/ 	.short	0x0028


	//----- nvinfo : EIATTR_SW_WAR
	.align		4
.L_31:
        /*0098*/ 	.byte	0x04, 0x36
        /*009a*/ 	.short	(.L_33 - .L_32)
.L_32:
        /*009c*/ 	.word	0x00000008
.L_33:


//--------------------- .nv.info._Z20TeamSpeakHasher_cudayjhPKhjPh --------------------------
	.section	.nv.info._Z20TeamSpeakHasher_cudayjhPKhjPh,"",@"SHT_CUDA_INFO"
	.sectionflags	@""
	.align	4


	//----- nvinfo : EIATTR_CUDA_API_VERSION
	.align		4
        /*0000*/ 	.byte	0x04, 0x37
        /*0002*/ 	.short	(.L_35 - .L_34)
.L_34:
        /*0004*/ 	.word	0x00000082


	//----- nvinfo : EIATTR_KPARAM_INFO
	.align		4
.L_35:
        /*0008*/ 	.byte	0x04, 0x17
        /*000a*/ 	.short	(.L_37 - .L_36)
.L_36:
        /*000c*/ 	.word	0x00000000
        /*0010*/ 	.short	0x0005
        /*0012*/ 	.short	0x0020
        /*0014*/ 	.byte	0x00, 0xf5, 0x21, 0x00


	//----- nvinfo : EIATTR_KPARAM_INFO
	.align		4
.L_37:
        /*0018*/ 	.byte	0x04, 0x17
        /*001a*/ 	.short	(.L_39 - .L_38)
.L_38:
        /*001c*/ 	.word	0x00000000
        /*0020*/ 	.short	0x0004
        /*0022*/ 	.short	0x0018
        /*0024*/ 	.byte	0x00, 0xf0, 0x11, 0x00


	//----- nvinfo : EIATTR_KPARAM_INFO
	.align		4
.L_39:
        /*0028*/ 	.byte	0x04, 0x17
        /*002a*/ 	.short	(.L_41 - .L_40)
.L_40:
        /*002c*/ 	.word	0x00000000
        /*0030*/ 	.short	0x0003
        /*0032*/ 	.short	0x0010
        /*0034*/ 	.byte	0x00, 0xf5, 0x21, 0x00


	//----- nvinfo : EIATTR_KPARAM_INFO
	.align		4
.L_41:
        /*0038*/ 	.byte	0x04, 0x17
        /*003a*/ 	.short	(.L_43 - .L_42)
.L_42:
        /*003c*/ 	.word	0x00000000
        /*0040*/ 	.short	0x0002
        /*0042*/ 	.short	0x000c
        /*0044*/ 	.byte	0x00, 0xf0, 0x05, 0x00


	//----- nvinfo : EIATTR_KPARAM_INFO
	.align		4
.L_43:
        /*0048*/ 	.byte	0x04, 0x17
        /*004a*/ 	.short	(.L_45 - .L_44)
.L_44:
        /*004c*/ 	.word	0x00000000
        /*0050*/ 	.short	0x0001
        /*0052*/ 	.short	0x0008
        /*0054*/ 	.byte	0x00, 0xf0, 0x11, 0x00


	//----- nvinfo : EIATTR_KPARAM_INFO
	.align		4
.L_45:
        /*0058*/ 	.byte	0x04, 0x17
        /*005a*/ 	.short	(.L_47 - .L_46)
.L_46:
        /*005c*/ 	.word	0x00000000
        /*0060*/ 	.short	0x0000
        /*0062*/ 	.short	0x0000
        /*0064*/ 	.byte	0x00, 0xf0, 0x21, 0x00


	//----- nvinfo : EIATTR_SPARSE_MMA_MASK
	.align		4
.L_47:
        /*0068*/ 	.byte	0x03, 0x50
        /*006a*/ 	.short	0x0000


	//----- nvinfo : EIATTR_MAXREG_COUNT
	.align		4
        /*006c*/ 	.byte	0x03, 0x1b
        /*006e*/ 	.short	0x00ff


	//----- nvinfo : EIATTR_MERCURY_ISA_VERSION
	.align		4
        /*0070*/ 	.byte	0x03, 0x5f
        /*0072*/ 	.short	0x0101


	//----- nvinfo : EIATTR_VRC_CTA_INIT_COUNT
	.align		4
        /*0074*/ 	.byte	0x02, 0x4a
	.zero		1
	.zero		1


	//----- nvinfo : EIATTR_EXIT_INSTR_OFFSETS
	.align		4
        /*0078*/ 	.byte	0x04, 0x1c
        /*007a*/ 	.short	(.L_49 - .L_48)


	//   ....[0]....
.L_48:
        /*007c*/ 	.word	0x00011300


	//----- nvinfo : EIATTR_CRS_STACK_SIZE
	.align		4
.L_49:
        /*0080*/ 	.byte	0x04, 0x1e
        /*0082*/ 	.short	(.L_51 - .L_50)
.L_50:
        /*0084*/ 	.word	0x00000000


	//----- nvinfo : EIATTR_CBANK_PARAM_SIZE
	.align		4
.L_51:
        /*0088*/ 	.byte	0x03, 0x19
        /*008a*/ 	.short	0x0028


	//----- nvinfo : EIATTR_PARAM_CBANK
	.align		4
        /*008c*/ 	.byte	0x04, 0x0a
        /*008e*/ 	.short	(.L_53 - .L_52)
	.align		4
.L_52:
        /*0090*/ 	.word	index@(.nv.constant0._Z20TeamSpeakHasher_cudayjhPKhjPh)
        /*0094*/ 	.short	0x0380
        /*0096*/ 	.short	0x0028


	//----- nvinfo : EIATTR_SW_WAR
	.align		4
.L_53:
        /*0098*/ 	.byte	0x04, 0x36
        /*009a*/ 	.short	(.L_55 - .L_54)
.L_54:
        /*009c*/ 	.word	0x00000008
.L_55:


//--------------------- .nv.callgraph             --------------------------
	.section	.nv.callgraph,"",@"SHT_CUDA_CALLGRAPH"
	.align	4
	.sectionentsize	8
	.align		4
        /*0000*/ 	.word	0x00000000
	.align		4
        /*0004*/ 	.word	0xffffffff
	.align		4
        /*0008*/ 	.word	0x00000000
	.align		4
        /*000c*/ 	.word	0xfffffffe
	.align		4
        /*0010*/ 	.word	0x00000000
	.align		4
        /*0014*/ 	.word	0xfffffffd
	.align		4
        /*0018*/ 	.word	0x00000000
	.align		4
        /*001c*/ 	.word	0xfffffffc


//--------------------- .text._Z21TeamSpeakHasher2_cudayjhPKhjPh --------------------------
	.section	.text._Z21TeamSpeakHasher2_cudayjhPKhjPh,"ax",@progbits
	.align	128
        .global         _Z21TeamSpeakHasher2_cudayjhPKhjPh
        .type           _Z21TeamSpeakHasher2_cudayjhPKhjPh,@function
        .size           _Z21TeamSpeakHasher2_cudayjhPKhjPh,(.L_x_158 - _Z21TeamSpeakHasher2_cudayjhPKhjPh)
        .other          _Z21TeamSpeakHasher2_cudayjhPKhjPh,@"STO_CUDA_ENTRY STV_DEFAULT"
_Z21TeamSpeakHasher2_cudayjhPKhjPh:
.text._Z21TeamSpeakHasher2_cudayjhPKhjPh:
[----:B------:R-:W0:Y:S08]  /*0000*/  LDC R1, c[0x0][0x37c] ;  /* 0x0000df00ff017b82 */ /* 0x000e300000000800 */
[----:B------:R-:W1:Y:S01]  /*0010*/  LDC.64 R2, c[0x0][0x390] ;  /* 0x0000e400ff027b82 */ /* 0x000e620000000a00 */
[----:B------:R-:W1:Y:S01]  /*0020*/  LDCU.64 UR10, c[0x0][0x358] ;  /* 0x00006b00ff0a77ac */ /* 0x000e620008000a00 */
[----:B------:R-:W-:-:S02]  /*0030*/  IMAD.MOV.U32 R68, RZ, RZ, 0x67452301 ;  /* 0x67452301ff447424 */ /* 0x000fc400078e00ff */
[----:B------:R-:W-:Y:S01]  /*0040*/  IMAD.MOV.U32 R69, RZ, RZ, -0x67452302 ;  /* 0x98badcfeff457424 */ /* 0x000fe200078e00ff */
[----:B------:R-:W2:Y:S01]  /*0050*/  LDCU UR8, c[0x0][0x398] ;  /* 0x00007300ff0877ac */ /* 0x000ea20008000800 */
[----:B0-----:R-:W-:Y:S01]  /*0060*/  VIADD R1, R1, 0xfffffc80 ;  /* 0xfffffc8001017836 */ /* 0x001fe20000000000 */
[----:B-1----:R-:W3:Y:S04]  /*0070*/  LDG.E.U8.CONSTANT R4, desc[UR10][R2.64+0x7] ;  /* 0x0000070a02047981 */ /* 0x002ee8000c1e9100 */
[----:B------:R-:W3:Y:S04]  /*0080*/  LDG.E.U8.CONSTANT R5, desc[UR10][R2.64+0x6] ;  /* 0x0000060a02057981 */ /* 0x000ee8000c1e9100 */
[----:B------:R-:W4:Y:S04]  /*0090*/  LDG.E.U8.CONSTANT R12, desc[UR10][R2.64+0x5] ;  /* 0x0000050a020c7981 */ /* 0x000f28000c1e9100 */
[----:B------:R-:W4:Y:S04]  /*00a0*/  LDG.E.U8.CONSTANT R15, desc[UR10][R2.64+0x4] ;  /* 0x0000040a020f7981 */ /* 0x000f28000c1e9100 */
[----:B------:R-:W5:Y:S04]  /*00b0*/  LDG.E.U8.CONSTANT R14, desc[UR10][R2.64+0x3] ;  /* 0x0000030a020e7981 */ /* 0x000f68000c1e9100 */
[----:B------:R-:W5:Y:S04]  /*00c0*/  LDG.E.U8.CONSTANT R17, desc[UR10][R2.64+0x2] ;  /* 0x0000020a02117981 */ /* 0x000f68000c1e9100 */
[----:B------:R-:W2:Y:S04]  /*00d0*/  LDG.E.U8.CONSTANT R16, desc[UR10][R2.64+0x1] ;  /* 0x0000010a02107981 */ /* 0x000ea8000c1e9100 */
        /* <DEDUP_REMOVED lines=56> */
[----:B------:R0:W2:Y:S01]  /*0460*/  LDG.E.U8.CONSTANT R55, desc[UR10][R2.64+0x3c] ;  /* 0x00003c0a02377981 */ /* 0x0000a2000c1e9100 */
[----:B------:R-:W-:-:S02]  /*0470*/  IMAD.MOV.U32 R66, RZ, RZ, 0x10325476 ;  /* 0x10325476ff427424 */ /* 0x000fc400078e00ff */
[----:B0-----:R-:W-:Y:S01]  /*0480*/  IMAD.MOV.U32 R2, RZ, RZ, 0x7bf36ae2 ;  /* 0x7bf36ae2ff027424 */ /* 0x001fe200078e00ff */
[----:B---3--:R-:W-:Y:S02]  /*0490*/  PRMT R5, R5, 0x3340, R4 ;  /* 0x0000334005057816 */ /* 0x008fe40000000004 */
[----:B----4-:R-:W-:Y:S01]  /*04a0*/  PRMT R12, R15, 0x3340, R12 ;  /* 0x000033400f0c7816 */ /* 0x010fe2000000000c */
[----:B------:R-:W-:-:S03]  /*04b0*/  IMAD.MOV.U32 R15, RZ, RZ, -0x10325477 ;  /* 0xefcdab89ff0f7424 */ /* 0x000fc600078e00ff */
[----:B------:R-:W-:Y:S02]  /*04c0*/  PRMT R5, R12, 0x5410, R5 ;  /* 0x000054100c057816 */ /* 0x000fe40000000005 */
[----:B-----5:R-:W-:Y:S02]  /*04d0*/  PRMT R4, R17, 0x3340, R14 ;  /* 0x0000334011047816 */ /* 0x020fe4000000000e */
[----:B------:R-:W-:Y:S02]  /*04e0*/  LOP3.LUT R14, R68, 0x7bf36ae2, R69, 0xca, !PT ;  /* 0x7bf36ae2440e7812 */ /* 0x000fe400078eca45 */
[----:B--2---:R-:W-:-:S04]  /*04f0*/  PRMT R19, R19, 0x3340, R16 ;  /* 0x0000334013137816 */ /* 0x004fc80000000010 */
[----:B------:R-:W-:Y:S02]  /*0500*/  PRMT R4, R19, 0x5410, R4 ;  /* 0x0000541013047816 */ /* 0x000fe40000000004 */
[----:B------:R-:W-:Y:S02]  /*0510*/  PRMT R6, R9, 0x3340, R6 ;  /* 0x0000334009067816 */ /* 0x000fe40000000006 */
[----:B------:R-:W-:Y:S02]  /*0520*/  PRMT R9, R5, 0x123, RZ ;  /* 0x0000012305097816 */ /* 0x000fe400000000ff */
[----:B------:R-:W-:Y:S02]  /*0530*/  LOP3.LUT R15, R15, 0x98badcfe, R66, 0xca, !PT ;  /* 0x98badcfe0f0f7812 */ /* 0x000fe400078eca42 */
[----:B------:R-:W-:Y:S02]  /*0540*/  PRMT R13, R13, 0x3340, R8 ;  /* 0x000033400d0d7816 */ /* 0x000fe40000000008 */
[----:B------:R-:W-:Y:S01]  /*0550*/  PRMT R8, R4, 0x123, RZ ;  /* 0x0000012304087816 */ /* 0x000fe200000000ff */
[----:B------:R-:W-:Y:S01]  /*0560*/  IMAD.IADD R14, R9, 0x1, R14 ;  /* 0x00000001090e7824 */ /* 0x000fe200078e020e */
[----:B------:R-:W-:-:S02]  /*0570*/  PRMT R6, R13, 0x5410, R6 ;  /* 0x000054100d067816 */ /* 0x000fc40000000006 */
[----:B------:R-:W-:Y:S02]  /*0580*/  IADD3 R15, PT, PT, R8, 0x6f9bbb5, R15 ;  /* 0x06f9bbb5080f7810 */ /* 0x000fe40007ffe00f */
[----:B------:R-:W-:Y:S02]  /*0590*/  PRMT R7, R7, 0x3340, R0 ;  /* 0x0000334007077816 */ /* 0x000fe40000000000 */
[C---:B------:R-:W-:Y:S02]  /*05a0*/  LEA.HI R14, R15.reuse, R14, R15, 0x5 ;  /* 0x0000000e0f0e7211 */ /* 0x040fe400078f280f */
[----:B------:R-:W-:Y:S02]  /*05b0*/  LOP3.LUT R3, R15, 0x59d148c0, R2, 0xca, !PT ;  /* 0x59d148c00f037812 */ /* 0x000fe400078eca02 */
[----:B------:R-:W-:Y:S02]  /*05c0*/  PRMT R0, R11, 0x3340, R10 ;  /* 0x000033400b007816 */ /* 0x000fe4000000000a */
[----:B------:R-:W-:Y:S01]  /*05d0*/  PRMT R10, R6, 0x123, RZ ;  /* 0x00000123060a7816 */ /* 0x000fe200000000ff */
[----:B------:R-:W-:Y:S01]  /*05e0*/  VIADD R14, R14, 0x6ab4ce0f ;  /* 0x6ab4ce0f0e0e7836 */ /* 0x000fe20000000000 */
[----:B------:R-:W-:-:S03]  /*05f0*/  PRMT R7, R0, 0x5410, R7 ;  /* 0x0000541000077816 */ /* 0x000fc60000000007 */
[----:B------:R-:W-:Y:S01]  /*0600*/  IMAD.IADD R3, R10, 0x1, R3 ;  /* 0x000000010a037824 */ /* 0x000fe200078e0203 */
[----:B------:R-:W-:Y:S02]  /*0610*/  SHF.L.W.U32.HI R0, R15, 0x1e, R15 ;  /* 0x0000001e0f007819 */ /* 0x000fe40000010e0f */
[----:B------:R-:W-:Y:S02]  /*0620*/  PRMT R11, R7, 0x123, RZ ;  /* 0x00000123070b7816 */ /* 0x000fe400000000ff */
[C---:B------:R-:W-:Y:S02]  /*0630*/  LEA.HI R3, R14.reuse, R3, R14, 0x5 ;  /* 0x000000030e037211 */ /* 0x040fe400078f280e */
[----:B------:R-:W-:Y:S02]  /*0640*/  LOP3.LUT R2, R14, 0x59d148c0, R0, 0xac, !PT ;  /* 0x59d148c00e027812 */ /* 0x000fe400078eac00 */
[----:B------:R-:W-:Y:S01]  /*0650*/  PRMT R12, R33, 0x3340, R30 ;  /* 0x00003340210c7816 */ /* 0x000fe2000000001e */
[----:B------:R-:W-:Y:S01]  /*0660*/  VIADD R3, R3, 0xf33d5697 ;  /* 0xf33d569703037836 */ /* 0x000fe20000000000 */
[----:B------:R-:W-:-:S02]  /*0670*/  PRMT R35, R35, 0x3340, R32 ;  /* 0x0000334023237816 */ /* 0x000fc40000000020 */
[----:B------:R-:W-:Y:S02]  /*0680*/  IADD3 R2, PT, PT, R2, 0x7bf36ae2, R11 ;  /* 0x7bf36ae202027810 */ /* 0x000fe40007ffe00b */
[----:B------:R-:W-:Y:S02]  /*0690*/  PRMT R12, R35, 0x5410, R12 ;  /* 0x00005410230c7816 */ /* 0x000fe4000000000c */
[----:B------:R-:W-:Y:S02]  /*06a0*/  PRMT R13, R29, 0x3340, R26 ;  /* 0x000033401d0d7816 */ /* 0x000fe4000000001a */
[----:B------:R-:W-:Y:S02]  /*06b0*/  SHF.L.W.U32.HI R29, R14, 0x1e, R14 ;  /* 0x0000001e0e1d7819 */ /* 0x000fe40000010e0e */
[----:B------:R-:W-:Y:S02]  /*06c0*/  LEA.HI R2, R3, R2, R3, 0x5 ;  /* 0x0000000203027211 */ /* 0x000fe400078f2803 */
[----:B------:R-:W-:-:S02]  /*06d0*/  PRMT R16, R12, 0x123, RZ ;  /* 0x000001230c107816 */ /* 0x000fc400000000ff */
[----:B------:R-:W-:Y:S01]  /*06e0*/  LOP3.LUT R15, R3, R29, R0, 0xca, !PT ;  /* 0x0000001d030f7212 */ /* 0x000fe200078eca00 */
[----:B------:R-:W-:Y:S01]  /*06f0*/  VIADD R2, R2, 0x5a827999 ;  /* 0x5a82799902027836 */ /* 0x000fe20000000000 */
[----:B------:R-:W-:Y:S02]  /*0700*/  PRMT R28, R31, 0x3340, R28 ;  /* 0x000033401f1c7816 */ /* 0x000fe4000000001c */
[----:B------:R-:W-:Y:S02]  /*0710*/  SHF.L.W.U32.HI R26, R3, 0x1e, R3 ;  /* 0x0000001e031a7819 */ /* 0x000fe40000010e03 */
[----:B------:R-:W-:Y:S02]  /*0720*/  IADD3 R3, PT, PT, R15, 0x59d148c0, R16 ;  /* 0x59d148c00f037810 */ /* 0x000fe40007ffe010 */
[----:B------:R-:W-:Y:S02]  /*0730*/  PRMT R13, R28, 0x5410, R13 ;  /* 0x000054101c0d7816 */ /* 0x000fe4000000000d */
[----:B------:R-:W-:-:S02]  /*0740*/  LEA.HI R3, R2, R3, R2, 0x5 ;  /* 0x0000000302037211 */ /* 0x000fc400078f2802 */
[----:B------:R-:W-:Y:S02]  /*0750*/  PRMT R15, R21, 0x3340, R18 ;  /* 0x00003340150f7816 */ /* 0x000fe40000000012 */
[----:B------:R-:W-:Y:S02]  /*0760*/  PRMT R17, R13, 0x123, RZ ;  /* 0x000001230d117816 */ /* 0x000fe400000000ff */
[----:B------:R-:W-:Y:S01]  /*0770*/  LOP3.LUT R18, R2, R26, R29, 0xca, !PT ;  /* 0x0000001a02127212 */ /* 0x000fe200078eca1d */
[----:B------:R-:W-:Y:S01]  /*0780*/  VIADD R3, R3, 0x5a827999 ;  /* 0x5a82799903037836 */ /* 0x000fe20000000000 */
[----:B------:R-:W-:Y:S02]  /*0790*/  PRMT R14, R25, 0x3340, R22 ;  /* 0x00003340190e7816 */ /* 0x000fe40000000016 */
[----:B------:R-:W-:Y:S02]  /*07a0*/  IADD3 R18, PT, PT, R18, R17, R0 ;  /* 0x0000001112127210 */ /* 0x000fe40007ffe000 */
[----:B------:R-:W-:-:S02]  /*07b0*/  PRMT R27, R27, 0x3340, R24 ;  /* 0x000033401b1b7816 */ /* 0x000fc40000000018 */
[--C-:B------:R-:W-:Y:S02]  /*07c0*/  LEA.HI R18, R3, R18, R3.reuse, 0x5 ;  /* 0x0000001203127211 */ /* 0x100fe400078f2803 */
[----:B------:R-:W-:Y:S02]  /*07d0*/  PRMT R14, R27, 0x5410, R14 ;  /* 0x000054101b0e7816 */ /* 0x000fe4000000000e */
[----:B------:R-:W-:Y:S02]  /*07e0*/  PRMT R20, R23, 0x3340, R20 ;  /* 0x0000334017147816 */ /* 0x000fe40000000014 */
[----:B------:R-:W-:Y:S01]  /*07f0*/  SHF.L.W.U32.HI R23, R2, 0x1e, R2 ;  /* 0x0000001e02177819 */ /* 0x000fe20000010e02 */
[----:B------:R-:W-:Y:S01]  /*0800*/  VIADD R0, R18, 0x5a827999 ;  /* 0x5a82799912007836 */ /* 0x000fe20000000000 */
[----:B------:R-:W-:Y:S02]  /*0810*/  SHF.L.W.U32.HI R2, R3, 0x1e, R3 ;  /* 0x0000001e03027819 */ /* 0x000fe40000010e03 */
[----:B------:R-:W-:-:S02]  /*0820*/  PRMT R18, R14, 0x123, RZ ;  /* 0x000001230e127816 */ /* 0x000fc400000000ff */
[----:B------:R-:W-:Y:S02]  /*0830*/  LOP3.LUT R3, R3, R23, R26, 0xca, !PT ;  /* 0x0000001703037212 */ /* 0x000fe400078eca1a */
[----:B------:R-:W-:Y:S02]  /*0840*/  PRMT R15, R20, 0x5410, R15 ;  /* 0x00005410140f7816 */ /* 0x000fe4000000000f */
[----:B------:R-:W-:Y:S02]  /*0850*/  IADD3 R3, PT, PT, R3, R18, R29 ;  /* 0x0000001203037210 */ /* 0x000fe40007ffe01d */
[----:B------:R-:W-:Y:S02]  /*0860*/  PRMT R19, R15, 0x123, RZ ;  /* 0x000001230f137816 */ /* 0x000fe400000000ff */
[C---:B------:R-:W-:Y:S02]  /*0870*/  LOP3.LUT R20, R0.reuse, R2, R23, 0xca, !PT ;  /* 0x0000000200147212 */ /* 0x040fe400078eca17 */
[----:B------:R-:W-:-:S02]  /*0880*/  LEA.HI R3, R0, R3, R0, 0x5 ;  /* 0x0000000300037211 */ /* 0x000fc400078f2800 */
[----:B------:R-:W-:Y:S02]  /*0890*/  IADD3 R26, PT, PT, R20, R19, R26 ;  /* 0x00000013141a7210 */ /* 0x000fe40007ffe01a */
[----:B------:R-:W-:Y:S01]  /*08a0*/  PRMT R20, R49, 0x3340, R46 ;  /* 0x0000334031147816 */ /* 0x000fe2000000002e */
[----:B------:R-:W-:Y:S01]  /*08b0*/  VIADD R3, R3, 0x5a827999 ;  /* 0x5a82799903037836 */ /* 0x000fe20000000000 */
[----:B------:R-:W-:Y:S02]  /*08c0*/  PRMT R51, R51, 0x3340, R48 ;  /* 0x0000334033337816 */ /* 0x000fe40000000030 */
[----:B------:R-:W-:Y:S02]  /*08d0*/  SHF.L.W.U32.HI R27, R0, 0x1e, R0 ;  /* 0x0000001e001b7819 */ /* 0x000fe40000010e00 */
[----:B------:R-:W-:Y:S02]  /*08e0*/  PRMT R20, R51, 0x5410, R20 ;  /* 0x0000541033147816 */ /* 0x000fe40000000014 */
[----:B------:R-:W-:-:S02]  /*08f0*/  LEA.HI R26, R3, R26, R3, 0x5 ;  /* 0x0000001a031a7211 */ /* 0x000fc400078f2803 */
[----:B------:R-:W-:Y:S02]  /*0900*/  PRMT R24, R20, 0x123, RZ ;  /* 0x0000012314187816 */ /* 0x000fe400000000ff */
[----:B------:R-:W-:Y:S01]  /*0910*/  LOP3.LUT R0, R3, R27, R2, 0xca, !PT ;  /* 0x0000001b03007212 */ /* 0x000fe200078eca02 */
[----:B------:R-:W-:Y:S01]  /*0920*/  VIADD R26, R26, 0x5a827999 ;  /* 0x5a8279991a1a7836 */ /* 0x000fe20000000000 */
[----:B------:R-:W-:Y:S02]  /*0930*/  PRMT R21, R45, 0x3340, R42 ;  /* 0x000033402d157816 */ /* 0x000fe4000000002a */
[----:B------:R-:W-:Y:S02]  /*0940*/  PRMT R44, R47, 0x3340, R44 ;  /* 0x000033402f2c7816 */ /* 0x000fe4000000002c */
[----:B------:R-:W-:Y:S02]  /*0950*/  IADD3 R23, PT, PT, R0, R24, R23 ;  /* 0x0000001800177210 */ /* 0x000fe40007ffe017 */
[----:B------:R-:W-:-:S02]  /*0960*/  PRMT R21, R44, 0x5410, R21 ;  /* 0x000054102c157816 */ /* 0x000fc40000000015 */
[----:B------:R-:W-:Y:S02]  /*0970*/  SHF.L.W.U32.HI R3, R3, 0x1e, R3 ;  /* 0x0000001e03037819 */ /* 0x000fe40000010e03 */
[C---:B------:R-:W-:Y:S02]  /*0980*/  LEA.HI R0, R26.reuse, R23, R26, 0x5 ;  /* 0x000000171a007211 */ /* 0x040fe400078f281a */
[----:B------:R-:W-:Y:S02]  /*0990*/  PRMT R25, R21, 0x123, RZ ;  /* 0x0000012315197816 */ /* 0x000fe400000000ff */
[----:B------:R-:W-:Y:S01]  /*09a0*/  LOP3.LUT R28, R26, R3, R27, 0xca, !PT ;  /* 0x000000031a1c7212 */ /* 0x000fe200078eca1b */
[----:B------:R-:W-:Y:S01]  /*09b0*/  VIADD R0, R0, 0x5a827999 ;  /* 0x5a82799900007836 */ /* 0x000fe20000000000 */
[----:B------:R-:W-:Y:S02]  /*09c0*/  PRMT R22, R41, 0x3340, R38 ;  /* 0x0000334029167816 */ /* 0x000fe40000000026 */
[----:B------:R-:W-:-:S02]  /*09d0*/  PRMT R43, R43, 0x3340, R40 ;  /* 0x000033402b2b7816 */ /* 0x000fc40000000028 */
[----:B------:R-:W-:Y:S02]  /*09e0*/  IADD3 R29, PT, PT, R28, R25, R2 ;  /* 0x000000191c1d7210 */ /* 0x000fe40007ffe002 */
[----:B------:R-:W-:Y:S02]  /*09f0*/  PRMT R22, R43, 0x5410, R22 ;  /* 0x000054102b167816 */ /* 0x000fe40000000016 */
[----:B------:R-:W-:Y:S02]  /*0a00*/  SHF.L.W.U32.HI R2, R26, 0x1e, R26 ;  /* 0x0000001e1a027819 */ /* 0x000fe40000010e1a */
[----:B------:R-:W-:Y:S02]  /*0a10*/  LEA.HI R29, R0, R29, R0, 0x5 ;  /* 0x0000001d001d7211 */ /* 0x000fe400078f2800 */
[----:B------:R-:W-:Y:S02]  /*0a20*/  PRMT R26, R22, 0x123, RZ ;  /* 0x00000123161a7816 */ /* 0x000fe400000000ff */
[----:B------:R-:W-:Y:S01]  /*0a30*/  LOP3.LUT R28, R0, R2, R3, 0xca, !PT ;  /* 0x00000002001c7212 */ /* 0x000fe200078eca03 */
[----:B------:R-:W-:Y:S01]  /*0a40*/  VIADD R29, R29, 0x5a827999 ;  /* 0x5a8279991d1d7836 */ /* 0x000fe20000000000 */
[----:B------:R-:W-:-:S02]  /*0a50*/  PRMT R23, R37, 0x3340, R34 ;  /* 0x0000334025177816 */ /* 0x000fc40000000022 */
[----:B------:R-:W-:Y:S02]  /*0a60*/  PRMT R36, R39, 0x3340, R36 ;  /* 0x0000334027247816 */ /* 0x000fe40000000024 */
[----:B------:R-:W-:Y:S02]  /*0a70*/  SHF.L.W.U32.HI R34, R0, 0x1e, R0 ;  /* 0x0000001e00227819 */ /* 0x000fe40000010e00 */
[----:B------:R-:W-:Y:S02]  /*0a80*/  IADD3 R0, PT, PT, R28, R26, R27 ;  /* 0x0000001a1c007210 */ /* 0x000fe40007ffe01b */
[----:B------:R-:W-:Y:S02]  /*0a90*/  PRMT R23, R36, 0x5410, R23 ;  /* 0x0000541024177816 */ /* 0x000fe40000000017 */
[----:B------:R-:W-:Y:S02]  /*0aa0*/  LEA.HI R0, R29, R0, R29, 0x5 ;  /* 0x000000001d007211 */ /* 0x000fe400078f281d */
[----:B------:R-:W-:-:S02]  /*0ab0*/  PRMT R27, R23, 0x123, RZ ;  /* 0x00000123171b7816 */ /* 0x000fc400000000ff */
[----:B------:R-:W-:Y:S01]  /*0ac0*/  LOP3.LUT R30, R29, R34, R2, 0xca, !PT ;  /* 0x000000221d1e7212 */ /* 0x000fe200078eca02 */
[----:B------:R-:W-:Y:S01]  /*0ad0*/  VIADD R0, R0, 0x5a827999 ;  /* 0x5a82799900007836 */ /* 0x000fe20000000000 */
[----:B------:R-:W-:Y:S02]  /*0ae0*/  PRMT R28, R65, 0x3340, R62 ;  /* 0x00003340411c7816 */ /* 0x000fe4000000003e */
[----:B------:R-:W-:Y:S02]  /*0af0*/  PRMT R67, R67, 0x3340, R64 ;  /* 0x0000334043437816 */ /* 0x000fe40000000040 */
[----:B------:R-:W-:Y:S02]  /*0b00*/  IADD3 R3, PT, PT, R30, R27, R3 ;  /* 0x0000001b1e037210 */ /* 0x000fe40007ffe003 */
[----:B------:R-:W-:Y:S02]  /*0b10*/  PRMT R28, R67, 0x5410, R28 ;  /* 0x00005410431c7816 */ /* 0x000fe4000000001c */
[----:B------:R-:W-:-:S02]  /*0b20*/  SHF.L.W.U32.HI R35, R29, 0x1e, R29 ;  /* 0x0000001e1d237819 */ /* 0x000fc40000010e1d */
[----:B------:R-:W-:Y:S02]  /*0b30*/  LEA.HI R3, R0, R3, R0, 0x5 ;  /* 0x0000000300037211 */ /* 0x000fe400078f2800 */
[----:B------:R-:W-:Y:S02]  /*0b40*/  PRMT R32, R28, 0x123, RZ ;  /* 0x000001231c207816 */ /* 0x000fe400000000ff */
[----:B------:R-:W-:Y:S01]  /*0b50*/  LOP3.LUT R33, R0, R35, R34, 0xca, !PT ;  /* 0x0000002300217212 */ /* 0x000fe200078eca22 */
[----:B------:R-:W-:Y:S01]  /*0b60*/  VIADD R3, R3, 0x5a827999 ;  /* 0x5a82799903037836 */ /* 0x000fe20000000000 */
[----:B------:R-:W-:Y:S02]  /*0b70*/  PRMT R29, R61, 0x3340, R58 ;  /* 0x000033403d1d7816 */ /* 0x000fe4000000003a */
[----:B------:R-:W-:Y:S02]  /*0b80*/  PRMT R60, R63, 0x3340, R60 ;  /* 0x000033403f3c7816 */ /* 0x000fe4000000003c */
[----:B------:R-:W-:-:S02]  /*0b90*/  IADD3 R2, PT, PT, R33, R32, R2 ;  /* 0x0000002021027210 */ /* 0x000fc40007ffe002 */
        /* <DEDUP_REMOVED lines=22> */
[C---:B------:R-:W-:Y:S01]  /*0d00*/  LOP3.LUT R38, R3.reuse, R2, R37, 0xca, !PT ;  /* 0x0000000203267212 */ /* 0x040fe200078eca25 */
[----:B------:R-:W-:Y:S01]  /*0d10*/  VIADD R36, R36, 0x5a827999 ;  /* 0x5a82799924247836 */ /* 0x000fe20000000000 */
[----:B------:R-:W-:Y:S02]  /*0d20*/  LOP3.LUT R40, R24, R10, R8, 0x96, !PT ;  /* 0x0000000a18287212 */ /* 0x000fe400078e9608 */
[----:B------:R-:W-:Y:S02]  /*0d30*/  SHF.L.W.U32.HI R39, R3, 0x1e, R3 ;  /* 0x0000001e03277819 */ /* 0x000fe40000010e03 */
[----:B------:R-:W-:-:S02]  /*0d40*/  IADD3 R3, PT, PT, R38, R35, R0 ;  /* 0x0000002326037210 */ /* 0x000fc40007ffe000 */
[----:B------:R-:W-:Y:S02]  /*0d50*/  LOP3.LUT R40, R40, R33, RZ, 0x3c, !PT ;  /* 0x0000002128287212 */ /* 0x000fe400078e3cff */
[----:B------:R-:W-:Y:S02]  /*0d60*/  LEA.HI R3, R36, R3, R36, 0x5 ;  /* 0x0000000324037211 */ /* 0x000fe400078f2824 */
[----:B------:R-:W-:Y:S02]  /*0d70*/  SHF.L.W.U32.HI R41, R40, 0x1, R40 ;  /* 0x0000000128297819 */ /* 0x000fe40000010e28 */
[----:B------:R-:W-:Y:S01]  /*0d80*/  LOP3.LUT R0, R36, R39, R2, 0xca, !PT ;  /* 0x0000002724007212 */ /* 0x000fe200078eca02 */
[----:B------:R-:W-:Y:S01]  /*0d90*/  VIADD R3, R3, 0x5a827999 ;  /* 0x5a82799903037836 */ /* 0x000fe20000000000 */
[----:B------:R-:W-:Y:S02]  /*0da0*/  LOP3.LUT R43, R25, R11, R9, 0x96, !PT ;  /* 0x0000000b192b7212 */ /* 0x000fe400078e9609 */
[----:B------:R-:W-:-:S02]  /*0db0*/  IADD3 R0, PT, PT, R0, R37, R41 ;  /* 0x0000002500007210 */ /* 0x000fc40007ffe029 */
[----:B------:R-:W-:Y:S02]  /*0dc0*/  LOP3.LUT R43, R43, R34, RZ, 0x3c, !PT ;  /* 0x000000222b2b7212 */ /* 0x000fe400078e3cff */
[----:B------:R-:W-:Y:S02]  /*0dd0*/  SHF.L.W.U32.HI R36, R36, 0x1e, R36 ;  /* 0x0000001e24247819 */ /* 0x000fe40000010e24 */
[----:B------:R-:W-:Y:S02]  /*0de0*/  LEA.HI R0, R3, R0, R3, 0x5 ;  /* 0x0000000003007211 */ /* 0x000fe400078f2803 */
[----:B------:R-:W-:Y:S02]  /*0df0*/  SHF.L.W.U32.HI R38, R43, 0x1, R43 ;  /* 0x000000012b267819 */ /* 0x000fe40000010e2b */
[----:B------:R-:W-:Y:S01]  /*0e00*/  LOP3.LUT R37, R3, R36, R39, 0xca, !PT ;  /* 0x0000002403257212 */ /* 0x000fe200078eca27 */
[----:B------:R-:W-:Y:S01]  /*0e10*/  VIADD R0, R0, 0x5a827999 ;  /* 0x5a82799900007836 */ /* 0x000fe20000000000 */
[----:B------:R-:W-:-:S02]  /*0e20*/  LOP3.LUT R40, R26, R16, R10, 0x96, !PT ;  /* 0x000000101a287212 */ /* 0x000fc400078e960a */
[----:B------:R-:W-:Y:S02]  /*0e30*/  IADD3 R37, PT, PT, R37, R2, R38 ;  /* 0x0000000225257210 */ /* 0x000fe40007ffe026 */
        /* <DEDUP_REMOVED lines=10> */
[C---:B------:R-:W-:Y:S02]  /*0ee0*/  LEA.HI R2, R37.reuse, R2, R37, 0x5 ;  /* 0x0000000225027211 */ /* 0x040fe400078f2825 */
        /* <DEDUP_REMOVED lines=104> */
[----:B------:R-:W-:Y:S02]  /*1570*/  LOP3.LUT R54, R47, R42, R38, 0x96, !PT ;  /* 0x0000002a2f367212 */ /* 0x000fe400078e9626 */
[----:B------:R-:W-:-:S02]  /*1580*/  SHF.L.W.U32.HI R36, R41, 0x1, R41 ;  /* 0x0000000129247819 */ /* 0x000fc40000010e29 */
[----:B------:R-:W-:Y:S01]  /*1590*/  LOP3.LUT R38, R2, R37, R44, 0x96, !PT ;  /* 0x0000002502267212 */ /* 0x000fe200078e962c */
[----:B------:R-:W-:Y:S01]  /*15a0*/  VIADD R39, R39, 0x6ed9eba1 ;  /* 0x6ed9eba127277836 */ /* 0x000fe20000000000 */
[----:B------:R-:W-:Y:S02]  /*15b0*/  LOP3.LUT R54, R54, R53, RZ, 0x3c, !PT ;  /* 0x0000003536367212 */ /* 0x000fe400078e3cff */
[----:B------:R-:W-:Y:S02]  /*15c0*/  IADD3 R38, PT, PT, R38, R3, R36 ;  /* 0x0000000326267210 */ /* 0x000fe40007ffe024 */
[----:B------:R-:W-:Y:S02]  /*15d0*/  SHF.L.W.U32.HI R2, R2, 0x1e, R2 ;  /* 0x0000001e02027819 */ /* 0x000fe40000010e02 */
[----:B------:R-:W-:Y:S02]  /*15e0*/  LEA.HI R38, R39, R38, R39, 0x5 ;  /* 0x0000002627267211 */ /* 0x000fe400078f2827 */
[----:B------:R-:W-:-:S02]  /*15f0*/  SHF.L.W.U32.HI R54, R54, 0x1, R54 ;  /* 0x0000000136367819 */ /* 0x000fc40000010e36 */
[----:B------:R-:W-:Y:S01]  /*1600*/  LOP3.LUT R3, R39, R2, R37, 0x96, !PT ;  /* 0x0000000227037212 */ /* 0x000fe200078e9625 */
[----:B------:R-:W-:Y:S01]  /*1610*/  VIADD R38, R38, 0x6ed9eba1 ;  /* 0x6ed9eba126267836 */ /* 0x000fe20000000000 */
[----:B------:R-:W-:Y:S02]  /*1620*/  LOP3.LUT R40, R49, R43, R40, 0x96, !PT ;  /* 0x0000002b31287212 */ /* 0x000fe400078e9628 */
[----:B------:R-:W-:Y:S02]  /*1630*/  IADD3 R3, PT, PT, R3, R44, R54 ;  /* 0x0000002c03037210 */ /* 0x000fe40007ffe036 */
[----:B------:R-:W-:Y:S02]  /*1640*/  LOP3.LUT R40, R40, R55, RZ, 0x3c, !PT ;  /* 0x0000003728287212 */ /* 0x000fe400078e3cff */
[----:B------:R-:W-:Y:S02]  /*1650*/  SHF.L.W.U32.HI R39, R39, 0x1e, R39 ;  /* 0x0000001e27277819 */ /* 0x000fe40000010e27 */
[----:B------:R-:W-:-:S02]  /*1660*/  LEA.HI R3, R38, R3, R38, 0x5 ;  /* 0x0000000326037211 */ /* 0x000fc400078f2826 */
[----:B------:R-:W-:Y:S02]  /*1670*/  SHF.L.W.U32.HI R40, R40, 0x1, R40 ;  /* 0x0000000128287819 */ /* 0x000fe40000010e28 */
[C---:B------:R-:W-:Y:S01]  /*1680*/  LOP3.LUT R41, R38.reuse, R39, R2, 0x96, !PT ;  /* 0x0000002726297212 */ /* 0x040fe200078e9602 */
[----:B------:R-:W-:Y:S01]  /*1690*/  VIADD R3, R3, 0x6ed9eba1 ;  /* 0x6ed9eba103037836 */ /* 0x000fe20000000000 */
[----:B------:R-:W-:Y:S02]  /*16a0*/  LOP3.LUT R57, R51, R45, R42, 0x96, !PT ;  /* 0x0000002d33397212 */ /* 0x000fe400078e962a */
[----:B------:R-:W-:Y:S02]  /*16b0*/  IADD3 R42, PT, PT, R41, R37, R40 ;  /* 0x00000025292a7210 */ /* 0x000fe40007ffe028 */
[----:B------:R-:W-:Y:S02]  /*16c0*/  LOP3.LUT R57, R57, R36, RZ, 0x3c, !PT ;  /* 0x0000002439397212 */ /* 0x000fe400078e3cff */
[----:B------:R-:W-:-:S02]  /*16d0*/  SHF.L.W.U32.HI R38, R38, 0x1e, R38 ;  /* 0x0000001e26267819 */ /* 0x000fc40000010e26 */
[----:B------:R-:W-:Y:S02]  /*16e0*/  LEA.HI R42, R3, R42, R3, 0x5 ;  /* 0x0000002a032a7211 */ /* 0x000fe400078f2803 */
[----:B------:R-:W-:Y:S02]  /*16f0*/  SHF.L.W.U32.HI R57, R57, 0x1, R57 ;  /* 0x0000000139397819 */ /* 0x000fe40000010e39 */
[----:B------:R-:W-:Y:S01]  /*1700*/  LOP3.LUT R37, R3, R38, R39, 0x96, !PT ;  /* 0x0000002603257212 */ /* 0x000fe200078e9627 */
[----:B------:R-:W-:Y:S01]  /*1710*/  VIADD R42, R42, 0x6ed9eba1 ;  /* 0x6ed9eba12a2a7836 */ /* 0x000fe20000000000 */
[----:B------:R-:W-:Y:S02]  /*1720*/  LOP3.LUT R43, R50, R0, R43, 0x96, !PT ;  /* 0x00000000322b7212 */ /* 0x000fe400078e962b */
[----:B------:R-:W-:Y:S02]  /*1730*/  IADD3 R37, PT, PT, R37, R2, R57 ;  /* 0x0000000225257210 */ /* 0x000fe40007ffe039 */
[----:B------:R-:W-:-:S02]  /*1740*/  LOP3.LUT R43, R43, R54, RZ, 0x3c, !PT ;  /* 0x000000362b2b7212 */ /* 0x000fc400078e3cff */
[----:B------:R-:W-:Y:S02]  /*1750*/  SHF.L.W.U32.HI R3, R3, 0x1e, R3 ;  /* 0x0000001e03037819 */ /* 0x000fe40000010e03 */
[C---:B------:R-:W-:Y:S02]  /*1760*/  LEA.HI R37, R42.reuse, R37, R42, 0x5 ;  /* 0x000000252a257211 */ /* 0x040fe400078f282a */
        /* <DEDUP_REMOVED lines=8> */
[----:B------:R-:W-:Y:S02]  /*17f0*/  LOP3.LUT R44, R53, R48, R0, 0x96, !PT ;  /* 0x00000030352c7212 */ /* 0x000fe400078e9600 */
[----:B------:R-:W-:Y:S02]  /*1800*/  SHF.L.W.U32.HI R45, R45, 0x1, R45 ;  /* 0x000000012d2d7819 */ /* 0x000fe40000010e2d */
[C---:B------:R-:W-:Y:S01]  /*1810*/  LOP3.LUT R0, R37.reuse, R42, R3, 0x96, !PT ;  /* 0x0000002a25007212 */ /* 0x040fe200078e9603 */
[----:B------:R-:W-:Y:S01]  /*1820*/  VIADD R2, R2, 0x6ed9eba1 ;  /* 0x6ed9eba102027836 */ /* 0x000fe20000000000 */
[----:B------:R-:W-:-:S02]  /*1830*/  SHF.L.W.U32.HI R39, R37, 0x1e, R37 ;  /* 0x0000001e25277819 */ /* 0x000fc40000010e25 */
[----:B------:R-:W-:Y:S02]  /*1840*/  IADD3 R37, PT, PT, R0, R38, R45 ;  /* 0x0000002600257210 */ /* 0x000fe40007ffe02d */
[----:B------:R-:W-:Y:S02]  /*1850*/  LOP3.LUT R44, R44, R57, RZ, 0x3c, !PT ;  /* 0x000000392c2c7212 */ /* 0x000fe400078e3cff */
        /* <DEDUP_REMOVED lines=75> */
[C---:B------:R-:W-:Y:S01]  /*1d10*/  LOP3.LUT R36, R3.reuse, R0, R37, 0xe8, !PT ;  /* 0x0000000003247212 */ /* 0x040fe200078ee825 */
[----:B------:R-:W-:Y:S01]  /*1d20*/  VIADD R38, R38, 0x8f1bbcdc ;  /* 0x8f1bbcdc26267836 */ /* 0x000fe20000000000 */
[----:B------:R-:W-:Y:S02]  /*1d30*/  SHF.L.W.U32.HI R39, R3, 0x1e, R3 ;  /* 0x0000001e03277819 */ /* 0x000fe40000010e03 */
[----:B------:R-:W-:Y:S02]  /*1d40*/  IADD3 R3, PT, PT, R36, R42, R55 ;  /* 0x0000002a24037210 */ /* 0x000fe40007ffe037 */
[----:B------:R-:W-:Y:S02]  /*1d50*/  LOP3.LUT R52, R52, R49, RZ, 0x3c, !PT ;  /* 0x0000003134347212 */ /* 0x000fe400078e3cff */
        /* <DEDUP_REMOVED lines=10> */
[----:B------:R-:W-:Y:S01]  /*1e00*/  LOP3.LUT R37, R3, R38, R39, 0xe8, !PT ;  /* 0x0000002603257212 */ /* 0x000fe200078ee827 */
        /* <DEDUP_REMOVED lines=127> */
[----:B------:R-:W-:-:S02]  /*2600*/  LOP3.LUT R3, R37, R40, R39, 0x96, !PT ;  /* 0x0000002825037212 */ /* 0x000fc400078e9627 */
[----:B------:R-:W-:Y:S01]  /*2610*/  LOP3.LUT R51, R46, R38, R51, 0x96, !PT ;  /* 0x000000262e337212 */ /* 0x000fe200078e9633 */
[----:B------:R-:W-:Y:S01]  /*2620*/  VIADD R2, R2, 0xca62c1d6 ;  /* 0xca62c1d602027836 */ /* 0x000fe20000000000 */
[----:B------:R-:W-:Y:S02]  /*2630*/  IADD3 R3, PT, PT, R3, R36, R53 ;  /* 0x0000002403037210 */ /* 0x000fe40007ffe035 */
[----:B------:R-:W-:Y:S02]  /*2640*/  LOP3.LUT R51, R51, R50, RZ, 0x3c, !PT ;  /* 0x0000003233337212 */ /* 0x000fe400078e3cff */
        /* <DEDUP_REMOVED lines=10> */
[----:B------:R-:W-:Y:S02]  /*26f0*/  LOP3.LUT R56, R45, R44, R38, 0x96, !PT ;  /* 0x0000002c2d387212 */ /* 0x000fe400078e9626 */
[----:B------:R-:W-:Y:S02]  /*2700*/  SHF.L.W.U32.HI R57, R57, 0x1, R57 ;  /* 0x0000000139397819 */ /* 0x000fe40000010e39 */
[C---:B------:R-:W-:Y:S01]  /*2710*/  LOP3.LUT R38, R3.reuse, R2, R37, 0x96, !PT ;  /* 0x0000000203267212 */ /* 0x040fe200078e9625 */
[----:B------:R-:W-:Y:S01]  /*2720*/  VIADD R54, R54, 0xca62c1d6 ;  /* 0xca62c1d636367836 */ /* 0x000fe20000000000 */
[----:B------:R-:W-:Y:S02]  /*2730*/  SHF.L.W.U32.HI R39, R3, 0x1e, R3 ;  /* 0x0000001e03277819 */ /* 0x000fe40000010e03 */
[----:B------:R-:W-:Y:S02]  /*2740*/  IADD3 R3, PT, PT, R38, R40, R57 ;  /* 0x0000002826037210 */ /* 0x000fe40007ffe039 */
[----:B------:R-:W-:-:S02]  /*2750*/  LOP3.LUT R56, R56, R53, RZ, 0x3c, !PT ;  /* 0x0000003538387212 */ /* 0x000fc400078e3cff */
        /* <DEDUP_REMOVED lines=19> */
[----:B------:R-:W-:Y:S01]  /*2890*/  LOP3.LUT R2, R38, R3, R54, 0x96, !PT ;  /* 0x0000000326027212 */ /* 0x000fe200078e9636 */
[----:B------:R-:W-:Y:S01]  /*28a0*/  VIADD R37, R37, 0xca62c1d6 ;  /* 0xca62c1d625257836 */ /* 0x000fe20000000000 */
[----:B------:R-:W-:-:S02]  /*28b0*/  LOP3.LUT R55, R55, R56, RZ, 0x3c, !PT ;  /* 0x0000003837377212 */ /* 0x000fc400078e3cff */
[----:B------:R-:W-:Y:S02]  /*28c0*/  IADD3 R2, PT, PT, R2, R39, R43 ;  /* 0x0000002702027210 */ /* 0x000fe40007ffe02b */
        /* <DEDUP_REMOVED lines=18> */
[----:B------:R-:W-:-:S02]  /*29f0*/  LOP3.LUT R46, R36, R45, R46, 0x96, !PT ;  /* 0x0000002d242e7212 */ /* 0x000fc400078e962e */
[----:B------:R-:W-:Y:S02]  /*2a00*/  SHF.L.W.U32.HI R3, R44, 0x1, R44 ;  /* 0x000000012c037819 */ /* 0x000fe40000010e2c */
[C---:B------:R-:W-:Y:S01]  /*2a10*/  LOP3.LUT R36, R39.reuse, R2, R37, 0x96, !PT ;  /* 0x0000000227247212 */ /* 0x040fe200078e9625 */
[----:B------:R-:W-:Y:S01]  /*2a20*/  VIADD R42, R42, 0xca62c1d6 ;  /* 0xca62c1d62a2a7836 */ /* 0x000fe20000000000 */
[----:B------:R-:W-:Y:S02]  /*2a30*/  SHF.L.W.U32.HI R41, R39, 0x1e, R39 ;  /* 0x0000001e27297819 */ /* 0x000fe40000010e27 */
[----:B------:R-:W-:Y:S02]  /*2a40*/  IADD3 R39, PT, PT, R36, R38, R3 ;  /* 0x0000002624277210 */ /* 0x000fe40007ffe003 */
[----:B------:R-:W-:Y:S02]  /*2a50*/  LOP3.LUT R46, R46, R55, RZ, 0x3c, !PT ;  /* 0x000000372e2e7212 */ /* 0x000fe400078e3cff */
        /* <DEDUP_REMOVED lines=17> */
[----:B------:R-:W-:Y:S02]  /*2b70*/  LOP3.LUT R49, R51, R50, R49, 0x96, !PT ;  /* 0x0000003233317212 */ /* 0x000fe400078e9631 */
[----:B------:R-:W-:Y:S01]  /*2b80*/  SHF.L.W.U32.HI R56, R56, 0x1, R56 ;  /* 0x0000000138387819 */ /* 0x000fe20000010e38 */
[----:B------:R-:W-:Y:S01]  /*2b90*/  VIADD R37, R37, 0xca62c1d6 ;  /* 0xca62c1d625257836 */ /* 0x000fe20000000000 */
[----:B------:R-:W-:Y:S02]  /*2ba0*/  LOP3.LUT R2, R36, R39, R42, 0x96, !PT ;  /* 0x0000002724027212 */ /* 0x000fe400078e962a */
[----:B------:R-:W-:-:S02]  /*2bb0*/  LOP3.LUT R49, R49, R46, RZ, 0x3c, !PT ;  /* 0x0000002e31317212 */ /* 0x000fc400078e3cff */
[----:B------:R-:W-:Y:S02]  /*2bc0*/  SHF.L.W.U32.HI R36, R36, 0x1e, R36 ;  /* 0x0000001e24247819 */ /* 0x000fe40000010e24 */
[----:B------:R-:W-:Y:S02]  /*2bd0*/  IADD3 R2, PT, PT, R2, R41, R56 ;  /* 0x0000002902027210 */ /* 0x000fe40007ffe038 */
[----:B------:R-:W-:Y:S02]  /*2be0*/  LEA.HI R42, R49, R42, R49, 0x1 ;  /* 0x0000002a312a7211 */ /* 0x000fe400078f0831 */
[C---:B------:R-:W-:Y:S02]  /*2bf0*/  LOP3.LUT R3, R37.reuse, R36, R39, 0x96, !PT ;  /* 0x0000002425037212 */ /* 0x040fe400078e9627 */
[----:B------:R-:W-:-:S03]  /*2c00*/  LEA.HI R2, R37, R2, R37, 0x5 ;  /* 0x0000000225027211 */ /* 0x000fc600078f2825 */
[----:B------:R-:W-:Y:S01]  /*2c10*/  IMAD.IADD R3, R42, 0x1, R3 ;  /* 0x000000012a037824 */ /* 0x000fe200078e0203 */
[----:B------:R-:W-:-:S04]  /*2c20*/  R2UR UR4, R2 ;  /* 0x00000000020472ca */ /* 0x000fc800000e0000 */
[----:B------:R-:W-:Y:S02]  /*2c30*/  R2UR UR5, R3 ;  /* 0x00000000030572ca */ /* 0x000fe400000e0000 */
[----:B------:R-:W-:Y:S02]  /*2c40*/  LOP3.LUT R0, R43, R52, R0, 0x96, !PT ;  /* 0x000000342b007212 */ /* 0x000fe400078e9600 */
[----:B------:R-:W-:-:S05]  /*2c50*/  SHF.L.W.U32.HI R3, R37, 0x1e, R37 ;  /* 0x0000001e25037819 */ /* 0x000fca0000010e25 */
[----:B------:R-:W-:Y:S01]  /*2c60*/  UIADD3 UR4, UPT, UPT, UR4, -0x359d3e2a, URZ ;  /* 0xca62c1d604047890 */ /* 0x000fe2000fffe0ff */
[----:B------:R-:W-:-:S03]  /*2c70*/  LOP3.LUT R2, R0, R57, RZ, 0x3c, !PT ;  /* 0x0000003900027212 */ /* 0x000fc600078e3cff */
[----:B------:R-:W-:Y:S01]  /*2c80*/  ULEA.HI UR5, UR4, UR5, UR4, 0x5 ;  /* 0x0000000504057291 */ /* 0x000fe2000f8f2804 */
[----:B------:R0:W-:Y:S01]  /*2c90*/  STL.128 [R1], R4 ;  /* 0x0000000401007387 */ /* 0x0001e20000100c00 */
[----:B------:R-:W-:-:S03]  /*2ca0*/  LEA.HI R2, R2, R39, R2, 0x1 ;  /* 0x0000002702027211 */ /* 0x000fc600078f0802 */
[----:B------:R1:W-:Y:S01]  /*2cb0*/  STL.128 [R1+0x10], R12 ;  /* 0x0000100c01007387 */ /* 0x0003e20000100c00 */
[----:B------:R-:W-:-:S03]  /*2cc0*/  IMAD.U32 R0, RZ, RZ, UR5 ;  /* 0x00000005ff007e24 */ /* 0x000fc6000f8e00ff */
[----:B------:R1:W-:Y:S04]  /*2cd0*/  STL.128 [R1+0x20], R20 ;  /* 0x0000201401007387 */ /* 0x0003e80000100c00 */
[----:B------:R1:W-:Y:S04]  /*2ce0*/  STL.128 [R1+0x30], R28 ;  /* 0x0000301c01007387 */ /* 0x0003e80000100c00 */
[----:B------:R1:W-:Y:S01]  /*2cf0*/  STL.128 [R1], R8 ;  /* 0x0000000801007387 */ /* 0x0003e20000100c00 */
[----:B0-----:R-:W-:-:S03]  /*2d00*/  LOP3.LUT R5, R3, UR4, R36, 0x96, !PT ;  /* 0x0000000403057c12 */ /* 0x001fc6000f8e9624 */
[----:B------:R1:W-:Y:S01]  /*2d10*/  STL.128 [R1+0x10], R16 ;  /* 0x0000101001007387 */ /* 0x0003e20000100c00 */
[----:B------:R-:W-:-:S03]  /*2d20*/  LOP3.LUT R4, R55, R53, R50, 0x96, !PT ;  /* 0x0000003537047212 */ /* 0x000fc600078e9632 */
[----:B------:R1:W-:Y:S04]  /*2d30*/  STL.128 [R1+0x20], R24 ;  /* 0x0000201801007387 */ /* 0x0003e80000100c00 */
[----:B------:R1:W-:Y:S01]  /*2d40*/  STL.128 [R1+0x30], R32 ;  /* 0x0000302001007387 */ /* 0x0003e20000100c00 */
[----:B------:R-:W-:Y:S01]  /*2d50*/  USHF.L.W.U32.HI UR12, UR4, 0x1e, UR4 ;  /* 0x0000001e040c7899 */ /* 0x000fe20008010e04 */
[----:B------:R-:W-:Y:S01]  /*2d60*/  VIADD R0, R0, 0xca62c1d6 ;  /* 0xca62c1d600007836 */ /* 0x000fe20000000000 */
[----:B------:R-:W-:Y:S01]  /*2d70*/  UIADD3 UR5, UPT, UPT, UR8, -0x40, URZ ;  /* 0xffffffc008057890 */ /* 0x000fe2000fffe0ff */
[----:B------:R-:W-:Y:S01]  /*2d80*/  IMAD.IADD R5, R2, 0x1, R5 ;  /* 0x0000000102057824 */ /* 0x000fe200078e0205 */
[----:B------:R-:W-:Y:S02]  /*2d90*/  LOP3.LUT R4, R4, R56, RZ, 0x3c, !PT ;  /* 0x0000003804047212 */ /* 0x000fe400078e3cff */
[----:B------:R-:W-:Y:S01]  /*2da0*/  UISETP.GE.AND UP0, UPT, UR5, 0x1, UPT ;  /* 0x000000010500788c */ /* 0x000fe2000bf06270 */
[----:B------:R-:W-:-:S02]  /*2db0*/  LOP3.LUT R7, R0, UR12, R3, 0x96, !PT ;  /* 0x0000000c00077c12 */ /* 0x000fc4000f8e9603 */
[----:B------:R-:W-:Y:S02]  /*2dc0*/  LEA.HI R4, R4, R36, R4, 0x1 ;  /* 0x0000002404047211 */ /* 0x000fe400078f0804 */
[--C-:B------:R-:W-:Y:S02]  /*2dd0*/  LEA.HI R5, R0, R5, R0.reuse, 0x5 ;  /* 0x0000000500057211 */ /* 0x100fe400078f2800 */
[C---:B------:R-:W-:Y:S02]  /*2de0*/  R2UR UR13, R1.reuse ;  /* 0x00000000010d72ca */ /* 0x040fe400000e0000 */
[----:B------:R-:W-:Y:S01]  /*2df0*/  R2UR UR9, R1 ;  /* 0x00000000010972ca */ /* 0x000fe200000e0000 */
[----:B------:R-:W-:Y:S01]  /*2e00*/  IMAD.IADD R7, R4, 0x1, R7 ;  /* 0x0000000104077824 */ /* 0x000fe200078e0207 */
[----:B------:R-:W-:Y:S01]  /*2e10*/  SHF.L.W.U32.HI R170, R0, 0x1e, R0 ;  /* 0x0000001e00aa7819 */ /* 0x000fe20000010e00 */
[C---:B------:R-:W-:Y:S02]  /*2e20*/  VIADD R166, R5.reuse, 0xca62c1d6 ;  /* 0xca62c1d605a67836 */ /* 0x040fe40000000000 */
[----:B------:R-:W-:-:S02]  /*2e30*/  VIADD R110, R5, 0xba306d5f ;  /* 0xba306d5f056e7836 */ /* 0x000fc40000000000 */
[----:B------:R-:W-:Y:S01]  /*2e40*/  VIADD R111, R170, 0x98badcfe ;  /* 0x98badcfeaa6f7836 */ /* 0x000fe20000000000 */
[----:B------:R-:W-:Y:S01]  /*2e50*/  LEA.HI R166, R166, R7, R166, 0x5 ;  /* 0x00000007a6a67211 */ /* 0x000fe200078f28a6 */
[----:B------:R-:W-:Y:S01]  /*2e60*/  UIADD3 UR14, UPT, UPT, UR12, 0x10325476, URZ ;  /* 0x103254760c0e7890 */ /* 0x000fe2000fffe0ff */
[----:B-1----:R-:W-:Y:S11]  /*2e70*/  BRA.U !UP0, `(.L_x_0) ;  /* 0x0000000508947547 */ /* 0x002ff6000b800000 */
[----:B------:R-:W-:Y:S01]  /*2e80*/  UIADD3 UR4, UPT, UPT, UR8, -0x41, URZ ;  /* 0xffffffbf08047890 */ /* 0x000fe2000fffe0ff */
[----:B------:R-:W-:Y:S01]  /*2e90*/  IMAD.MOV.U32 R0, RZ, RZ, RZ ;  /* 0x000000ffff007224 */ /* 0x000fe200078e00ff */
[----:B------:R-:W-:Y:S02]  /*2ea0*/  ULOP3.LUT UR6, UR8, 0xf, URZ, 0xc0, !UPT ;  /* 0x0000000f08067892 */ /* 0x000fe4000f8ec0ff */
[----:B------:R-:W-:Y:S02]  /*2eb0*/  UISETP.GE.U32.AND UP0, UPT, UR4, 0xf, UPT ;  /* 0x0000000f0400788c */ /* 0x000fe4000bf06070 */
[----:B------:R-:W-:-:S07]  /*2ec0*/  UISETP.NE.AND UP1, UPT, UR6, URZ, UPT ;  /* 0x000000ff0600728c */ /* 0x000fce000bf25270 */
[----:B------:R-:W-:Y:S05]  /*2ed0*/  BRA.U !UP0, `(.L_x_1) ;  /* 0x00000001089c7547 */ /* 0x000fea000b800000 */
[----:B------:R-:W-:Y:S01]  /*2ee0*/  ULOP3.LUT UR4, UR5, 0x7ffffff0, URZ, 0xc0, !UPT ;  /* 0x7ffffff005047892 */ /* 0x000fe2000f8ec0ff */
[----:B------:R-:W-:Y:S01]  /*2ef0*/  IMAD.MOV.U32 R2, RZ, RZ, RZ ;  /* 0x000000ffff027224 */ /* 0x000fe200078e00ff */
[----:B------:R-:W0:Y:S04]  /*2f00*/  LDCU.64 UR16, c[0x0][0x390] ;  /* 0x00007200ff1077ac */ /* 0x000e280008000a00 */
[----:B------:R-:W-:-:S07]  /*2f10*/  IMAD.U32 R0, RZ, RZ, UR4 ;  /* 0x00000004ff007e24 */ /* 0x000fce000f8e00ff */
.L_x_2:
[----:B01----:R-:W-:-:S05]  /*2f20*/  IADD3 R4, P0, PT, R2, UR16, RZ ;  /* 0x0000001002047c10 */ /* 0x003fca000ff1e0ff */
[----:B------:R-:W-:-:S05]  /*2f30*/  IMAD.X R5, RZ, RZ, UR17, P0 ;  /* 0x00000011ff057e24 */ /* 0x000fca00080e06ff */
[----:B------:R-:W2:Y:S04]  /*2f40*/  LDG.E.U8.CONSTANT R6, desc[UR10][R4.64+0x4f] ;  /* 0x00004f0a04067981 */ /* 0x000ea8000c1e9100 */
[----:B------:R-:W2:Y:S04]  /*2f50*/  LDG.E.U8.CONSTANT R7, desc[UR10][R4.64+0x4e] ;  /* 0x00004e0a04077981 */ /* 0x000ea8000c1e9100 */
[----:B------:R-:W3:Y:S04]  /*2f60*/  LDG.E.U8.CONSTANT R8, desc[UR10][R4.64+0x4d] ;  /* 0x00004d0a04087981 */ /* 0x000ee8000c1e9100 */
[----:B------:R-:W3:Y:S04]  /*2f70*/  LDG.E.U8.CONSTANT R9, desc[UR10][R4.64+0x4c] ;  /* 0x00004c0a04097981 */ /* 0x000ee8000c1e9100 */
[----:B------:R-:W4:Y:S04]  /*2f80*/  LDG.E.U8.CONSTANT R10, desc[UR10][R4.64+0x4b] ;  /* 0x00004b0a040a7981 */ /* 0x000f28000c1e9100 */
[----:B------:R-:W4:Y:S04]  /*2f90*/  LDG.E.U8.CONSTANT R11, desc[UR10][R4.64+0x4a] ;  /* 0x00004a0a040b7981 */ /* 0x000f28000c1e9100 */
[----:B------:R-:W5:Y:S04]  /*2fa0*/  LDG.E.U8.CONSTANT R12, desc[UR10][R4.64+0x49] ;  /* 0x0000490a040c7981 */ /* 0x000f68000c1e9100 */
        /* <DEDUP_REMOVED lines=8> */
[----:B------:R0:W5:Y:S02]  /*3030*/  LDG.E.U8.CONSTANT R21, desc[UR10][R4.64+0x40] ;  /* 0x0000400a04157981 */ /* 0x000164000c1e9100 */
[----:B0-----:R-:W-:-:S02]  /*3040*/  IMAD.IADD R4, R1, 0x1, R2 ;  /* 0x0000000101047824 */ /* 0x001fc400078e0202 */
[----:B------:R-:W-:-:S05]  /*3050*/  VIADD R2, R2, 0x10 ;  /* 0x0000001002027836 */ /* 0x000fca0000000000 */
[----:B------:R-:W-:Y:S02]  /*3060*/  ISETP.NE.AND P0, PT, R2, R0, PT ;  /* 0x000000000200720c */ /* 0x000fe40003f05270 */
[----:B--2---:R-:W-:Y:S02]  /*3070*/  PRMT R6, R7, 0x3340, R6 ;  /* 0x0000334007067816 */ /* 0x004fe40000000006 */
[----:B---3--:R-:W-:Y:S02]  /*3080*/  PRMT R9, R9, 0x3340, R8 ;  /* 0x0000334009097816 */ /* 0x008fe40000000008 */
[----:B----4-:R-:W-:Y:S02]  /*3090*/  PRMT R10, R11, 0x3340, R10 ;  /* 0x000033400b0a7816 */ /* 0x010fe4000000000a */
[----:B------:R-:W-:Y:S02]  /*30a0*/  PRMT R11, R9, 0x5410, R6 ;  /* 0x00005410090b7816 */ /* 0x000fe40000000006 */
[----:B-----5:R-:W-:-:S04]  /*30b0*/  PRMT R13, R13, 0x3340, R12 ;  /* 0x000033400d0d7816 */ /* 0x020fc8000000000c */
[----:B------:R-:W-:Y:S02]  /*30c0*/  PRMT R10, R13, 0x5410, R10 ;  /* 0x000054100d0a7816 */ /* 0x000fe4000000000a */
[----:B------:R-:W-:Y:S02]  /*30d0*/  PRMT R14, R15, 0x3340, R14 ;  /* 0x000033400f0e7816 */ /* 0x000fe4000000000e */
[----:B------:R-:W-:-:S04]  /*30e0*/  PRMT R17, R17, 0x3340, R16 ;  /* 0x0000334011117816 */ /* 0x000fc80000000010 */
[----:B------:R-:W-:Y:S02]  /*30f0*/  PRMT R9, R17, 0x5410, R14 ;  /* 0x0000541011097816 */ /* 0x000fe4000000000e */
[----:B------:R-:W-:Y:S02]  /*3100*/  PRMT R18, R19, 0x3340, R18 ;  /* 0x0000334013127816 */ /* 0x000fe40000000012 */
[----:B------:R-:W-:-:S04]  /*3110*/  PRMT R21, R21, 0x3340, R20 ;  /* 0x0000334015157816 */ /* 0x000fc80000000014 */
[----:B------:R-:W-:-:S05]  /*3120*/  PRMT R8, R21, 0x5410, R18 ;  /* 0x0000541015087816 */ /* 0x000fca0000000012 */
[----:B------:R1:W-:Y:S01]  /*3130*/  STL.128 [R4], R8 ;  /* 0x0000000804007387 */ /* 0x0003e20000100c00 */
[----:B------:R-:W-:Y:S05]  /*3140*/  @P0 BRA `(.L_x_2) ;  /* 0xfffffffc00740947 */ /* 0x000fea000383ffff */
.L_x_1:
[----:B------:R-:W-:Y:S05]  /*3150*/  BRA.U !UP1, `(.L_x_0) ;  /* 0x0000000109dc7547 */ /* 0x000fea000b800000 */
[----:B------:R-:W-:Y:S02]  /*3160*/  UISETP.GE.U32.AND UP0, UPT, UR6, 0x8, UPT ;  /* 0x000000080600788c */ /* 0x000fe4000bf06070 */
[----:B------:R-:W-:-:S04]  /*3170*/  ULOP3.LUT UR4, UR8, 0x7, URZ, 0xc0, !UPT ;  /* 0x0000000708047892 */ /* 0x000fc8000f8ec0ff */
[----:B------:R-:W-:-:S03]  /*3180*/  UISETP.NE.AND UP1, UPT, UR4, URZ, UPT ;  /* 0x000000ff0400728c */ /* 0x000fc6000bf25270 */
[----:B------:R-:W-:Y:S08]  /*3190*/  BRA.U !UP0, `(.L_x_3) ;  /* 0x0000000108547547 */ /* 0x000ff0000b800000 */
[----:B------:R-:W1:Y:S02]  /*31a0*/  LDCU.64 UR6, c[0x0][0x390] ;  /* 0x00007200ff0677ac */ /* 0x000e640008000a00 */
[----:B-1----:R-:W-:-:S05]  /*31b0*/  IADD3 R4, P0, PT, R0, UR6, RZ ;  /* 0x0000000600047c10 */ /* 0x002fca000ff1e0ff */
[----:B------:R-:W-:-:S05]  /*31c0*/  IMAD.X R5, RZ, RZ, UR7, P0 ;  /* 0x00000007ff057e24 */ /* 0x000fca00080e06ff */
[----:B------:R-:W2:Y:S04]  /*31d0*/  LDG.E.U8.CONSTANT R2, desc[UR10][R4.64+0x40] ;  /* 0x0000400a04027981 */ /* 0x000ea8000c1e9100 */
[----:B------:R-:W3:Y:S04]  /*31e0*/  LDG.E.U8.CONSTANT R6, desc[UR10][R4.64+0x41] ;  /* 0x0000410a04067981 */ /* 0x000ee8000c1e9100 */
[----:B------:R-:W4:Y:S04]  /*31f0*/  LDG.E.U8.CONSTANT R7, desc[UR10][R4.64+0x42] ;  /* 0x0000420a04077981 */ /* 0x000f28000c1e9100 */
[----:B------:R-:W5:Y:S04]  /*3200*/  LDG.E.U8.CONSTANT R8, desc[UR10][R4.64+0x43] ;  /* 0x0000430a04087981 */ /* 0x000f68000c1e9100 */
[----:B------:R-:W5:Y:S04]  /*3210*/  LDG.E.U8.CONSTANT R9, desc[UR10][R4.64+0x44] ;  /* 0x0000440a04097981 */ /* 0x000f68000c1e9100 */
[----:B------:R-:W5:Y:S04]  /*3220*/  LDG.E.U8.CONSTANT R10, desc[UR10][R4.64+0x45] ;  /* 0x0000450a040a7981 */ /* 0x000f68000c1e9100 */
[----:B------:R-:W5:Y:S04]  /*3230*/  LDG.E.U8.CONSTANT R11, desc[UR10][R4.64+0x46] ;  /* 0x0000460a040b7981 */ /* 0x000f68000c1e9100 */
[----:B------:R-:W5:Y:S01]  /*3240*/  LDG.E.U8.CONSTANT R12, desc[UR10][R4.64+0x47] ;  /* 0x0000470a040c7981 */ /* 0x000f62000c1e9100 */
[----:B------:R-:W-:-:S02]  /*3250*/  IMAD.IADD R13, R1, 0x1, R0 ;  /* 0x00000001010d7824 */ /* 0x000fc400078e0200 */
[----:B------:R-:W-:-:S03]  /*3260*/  VIADD R0, R0, 0x8 ;  /* 0x0000000800007836 */ /* 0x000fc60000000000 */
[----:B--2---:R0:W-:Y:S04]  /*3270*/  STL.U8 [R13], R2 ;  /* 0x000000020d007387 */ /* 0x0041e80000100000 */
[----:B---3--:R0:W-:Y:S04]  /*3280*/  STL.U8 [R13+0x1], R6 ;  /* 0x000001060d007387 */ /* 0x0081e80000100000 */
[----:B----4-:R0:W-:Y:S04]  /*3290*/  STL.U8 [R13+0x2], R7 ;  /* 0x000002070d007387 */ /* 0x0101e80000100000 */
[----:B-----5:R0:W-:Y:S04]  /*32a0*/  STL.U8 [R13+0x3], R8 ;  /* 0x000003080d007387 */ /* 0x0201e80000100000 */
[----:B------:R0:W-:Y:S04]  /*32b0*/  STL.U8 [R13+0x4], R9 ;  /* 0x000004090d007387 */ /* 0x0001e80000100000 */
[----:B------:R0:W-:Y:S04]  /*32c0*/  STL.U8 [R13+0x5], R10 ;  /* 0x0000050a0d007387 */ /* 0x0001e80000100000 */
[----:B------:R0:W-:Y:S04]  /*32d0*/  STL.U8 [R13+0x6], R11 ;  /* 0x0000060b0d007387 */ /* 0x0001e80000100000 */
[----:B------:R0:W-:Y:S02]  /*32e0*/  STL.U8 [R13+0x7], R12 ;  /* 0x0000070c0d007387 */ /* 0x0001e40000100000 */
.L_x_3:
        /* <DEDUP_REMOVED lines=8> */
[----:B0-----:R-:W2:Y:S04]  /*3370*/  LDG.E.U8.CONSTANT R2, desc[UR10][R4.64+0x40] ;  /* 0x0000400a04027981 */ /* 0x001ea8000c1e9100 */
[----:B------:R-:W3:Y:S04]  /*3380*/  LDG.E.U8.CONSTANT R6, desc[UR10][R4.64+0x41] ;  /* 0x0000410a04067981 */ /* 0x000ee8000c1e9100 */
[----:B------:R-:W4:Y:S04]  /*3390*/  LDG.E.U8.CONSTANT R8, desc[UR10][R4.64+0x42] ;  /* 0x0000420a04087981 */ /* 0x000f28000c1e9100 */
[----:B------:R-:W5:Y:S01]  /*33a0*/  LDG.E.U8.CONSTANT R10, desc[UR10][R4.64+0x43] ;  /* 0x0000430a040a7981 */ /* 0x000f62000c1e9100 */
[----:B------:R-:W-:-:S02]  /*33b0*/  IMAD.IADD R7, R1, 0x1, R0 ;  /* 0x0000000101077824 */ /* 0x000fc400078e0200 */
[----:B------:R-:W-:-:S03]  /*33c0*/  VIADD R0, R0, 0x4 ;  /* 0x0000000400007836 */ /* 0x000fc60000000000 */
[----:B--2---:R2:W-:Y:S04]  /*33d0*/  STL.U8 [R7], R2 ;  /* 0x0000000207007387 */ /* 0x0045e80000100000 */
[----:B---3--:R2:W-:Y:S04]  /*33e0*/  STL.U8 [R7+0x1], R6 ;  /* 0x0000010607007387 */ /* 0x0085e80000100000 */
[----:B----4-:R2:W-:Y:S04]  /*33f0*/  STL.U8 [R7+0x2], R8 ;  /* 0x0000020807007387 */ /* 0x0105e80000100000 */
[----:B-----5:R2:W-:Y:S02]  /*3400*/  STL.U8 [R7+0x3], R10 ;  /* 0x0000030a07007387 */ /* 0x0205e40000100000 */
.L_x_4:
[----:B------:R-:W-:Y:S05]  /*3410*/  BRA.U !UP1, `(.L_x_0) ;  /* 0x00000001092c7547 */ /* 0x000fea000b800000 */
[----:B------:R-:W3:Y:S01]  /*3420*/  LDCU.64 UR16, c[0x0][0x390] ;  /* 0x00007200ff1077ac */ /* 0x000ee20008000a00 */
[----:B------:R-:W-:-:S05]  /*3430*/  UMOV UR4, URZ ;  /* 0x000000ff00047c82 */ /* 0x000fca0008000000 */
.L_x_5:
[----:B-1-34-:R-:W-:-:S05]  /*3440*/  IADD3 R4, P0, PT, R0, UR16, RZ ;  /* 0x0000001000047c10 */ /* 0x01afca000ff1e0ff */
[----:B------:R-:W-:-:S05]  /*3450*/  IMAD.X R5, RZ, RZ, UR17, P0 ;  /* 0x00000011ff057e24 */ /* 0x000fca00080e06ff */
[----:B------:R-:W3:Y:S01]  /*3460*/  LDG.E.U8.CONSTANT R4, desc[UR10][R4.64+0x40] ;  /* 0x0000400a04047981 */ /* 0x000ee2000c1e9100 */
[----:B0-2---:R-:W-:Y:S01]  /*3470*/  IMAD.IADD R7, R1, 0x1, R0 ;  /* 0x0000000101077824 */ /* 0x005fe200078e0200 */
[----:B------:R-:W-:Y:S01]  /*3480*/  UIADD3 UR4, UPT, UPT, UR4, 0x1, URZ ;  /* 0x0000000104047890 */ /* 0x000fe2000fffe0ff */
[----:B------:R-:W-:-:S03]  /*3490*/  VIADD R0, R0, 0x1 ;  /* 0x0000000100007836 */ /* 0x000fc60000000000 */
[----:B------:R-:W-:Y:S01]  /*34a0*/  UISETP.NE.AND UP0, UPT, UR4, UR6, UPT ;  /* 0x000000060400728c */ /* 0x000fe2000bf05270 */
[----:B---3--:R4:W-:Y:S08]  /*34b0*/  STL.U8 [R7], R4 ;  /* 0x0000000407007387 */ /* 0x0089f00000100000 */
[----:B------:R-:W-:Y:S05]  /*34c0*/  BRA.U UP0, `(.L_x_5) ;  /* 0xfffffffd00dc7547 */ /* 0x000fea000b83ffff */
.L_x_0:
[----:B------:R-:W-:-:S09]  /*34d0*/  UISETP.GT.AND UP0, UPT, UR5, 0x7f, UPT ;  /* 0x0000007f0500788c */ /* 0x000fd2000bf04270 */
[----:B------:R-:W-:Y:S05]  /*34e0*/  BRA.U UP0, `(.L_x_6) ;  /* 0x0000000500047547 */ /* 0x000fea000b800000 */
[----:B------:R-:W-:Y:S02]  /*34f0*/  UIADD3 UR4, UPT, UPT, UR8, -0xb1, URZ ;  /* 0xffffff4f08047890 */ /* 0x000fe4000fffe0ff */
[----:B------:R-:W-:Y:S02]  /*3500*/  UIADD3 UR6, UPT, UPT, -UR8, 0xc0, URZ ;  /* 0x000000c008067890 */ /* 0x000fe4000fffe1ff */
[----:B------:R-:W-:Y:S02]  /*3510*/  UISETP.GE.U32.AND UP1, UPT, UR4, 0xf, UPT ;  /* 0x0000000f0400788c */ /* 0x000fe4000bf26070 */
[----:B------:R-:W-:Y:S01]  /*3520*/  ULOP3.LUT UR15, UR6, 0xf, URZ, 0xc0, !UPT ;  /* 0x0000000f060f7892 */ /* 0x000fe2000f8ec0ff */
[----:B------:R-:W-:-:S03]  /*3530*/  UMOV UR7, UR5 ;  /* 0x0000000500077c82 */ /* 0x000fc60008000000 */
[----:B------:R-:W-:-:S03]  /*3540*/  UISETP.NE.AND UP0, UPT, UR15, URZ, UPT ;  /* 0x000000ff0f00728c */ /* 0x000fc6000bf05270 */
[----:B------:R-:W-:Y:S08]  /*3550*/  BRA.U !UP1, `(.L_x_7) ;  /* 0x0000000109607547 */ /* 0x000ff0000b800000 */
[----:B------:R-:W-:Y:S01]  /*3560*/  ULOP3.LUT UR16, UR6, 0xfffffff0, URZ, 0xc0, !UPT ;  /* 0xfffffff006107892 */ /* 0x000fe2000f8ec0ff */
[----:B------:R-:W-:Y:S01]  /*3570*/  UMOV UR4, URZ ;  /* 0x000000ff00047c82 */ /* 0x000fe20008000000 */
[----:B------:R-:W-:-:S10]  /*3580*/  UMOV UR7, UR5 ;  /* 0x0000000500077c82 */ /* 0x000fd40008000000 */
.L_x_8:
[----:B---3--:R-:W-:Y:S01]  /*3590*/  VIADD R0, R1, UR7 ;  /* 0x0000000701007c36 */ /* 0x008fe20008000000 */
[----:B------:R-:W-:Y:S02]  /*35a0*/  UIADD3 UR4, UPT, UPT, UR4, 0x10, URZ ;  /* 0x0000001004047890 */ /* 0x000fe4000fffe0ff */
[----:B------:R-:W-:Y:S02]  /*35b0*/  UIADD3 UR7, UPT, UPT, UR7, 0x10, URZ ;  /* 0x0000001007077890 */ /* 0x000fe4000fffe0ff */
[----:B------:R3:W-:Y:S01]  /*35c0*/  STL.U8 [R0], RZ ;  /* 0x000000ff00007387 */ /* 0x0007e20000100000 */
[----:B------:R-:W-:-:S03]  /*35d0*/  UISETP.NE.AND UP1, UPT, UR4, UR16, UPT ;  /* 0x000000100400728c */ /* 0x000fc6000bf25270 */
[----:B------:R3:W-:Y:S04]  /*35e0*/  STL.U8 [R0+0x1], RZ ;  /* 0x000001ff00007387 */ /* 0x0007e80000100000 */
        /* <DEDUP_REMOVED lines=13> */
[----:B------:R3:W-:Y:S01]  /*36c0*/  STL.U8 [R0+0xf], RZ ;  /* 0x00000fff00007387 */ /* 0x0007e20000100000 */
[----:B------:R-:W-:Y:S05]  /*36d0*/  BRA.U UP1, `(.L_x_8) ;  /* 0xfffffffd01ac7547 */ /* 0x000fea000b83ffff */
.L_x_7:
[----:B------:R-:W-:Y:S05]  /*36e0*/  BRA.U !UP0, `(.L_x_6) ;  /* 0x0000000108847547 */ /* 0x000fea000b800000 */
[----:B------:R-:W-:Y:S02]  /*36f0*/  UISETP.GE.U32.AND UP0, UPT, UR15, 0x8, UPT ;  /* 0x000000080f00788c */ /* 0x000fe4000bf06070 */
[----:B------:R-:W-:-:S04]  /*3700*/  ULOP3.LUT UR4, UR6, 0x7, URZ, 0xc0, !UPT ;  /* 0x0000000706047892 */ /* 0x000fc8000f8ec0ff */
[----:B------:R-:W-:-:S03]  /*3710*/  UISETP.NE.AND UP1, UPT, UR4, URZ, UPT ;  /* 0x000000ff0400728c */ /* 0x000fc6000bf25270 */
[----:B------:R-:W-:Y:S08]  /*3720*/  BRA.U !UP0, `(.L_x_9) ;  /* 0x0000000108287547 */ /* 0x000ff0000b800000 */
[----:B---3--:R-:W-:Y:S01]  /*3730*/  VIADD R0, R1, UR7 ;  /* 0x0000000701007c36 */ /* 0x008fe20008000000 */
[----:B------:R-:W-:-:S04]  /*3740*/  UIADD3 UR7, UPT, UPT, UR7, 0x8, URZ ;  /* 0x0000000807077890 */ /* 0x000fc8000fffe0ff */
[----:B------:R3:W-:Y:S04]  /*3750*/  STL.U8 [R0], RZ ;  /* 0x000000ff00007387 */ /* 0x0007e80000100000 */
[----:B------:R3:W-:Y:S04]  /*3760*/  STL.U8 [R0+0x1], RZ ;  /* 0x000001ff00007387 */ /* 0x0007e80000100000 */
[----:B------:R3:W-:Y:S04]  /*3770*/  STL.U8 [R0+0x2], RZ ;  /* 0x000002ff00007387 */ /* 0x0007e80000100000 */
[----:B------:R3:W-:Y:S04]  /*3780*/  STL.U8 [R0+0x3], RZ ;  /* 0x000003ff00007387 */ /* 0x0007e80000100000 */
[----:B------:R3:W-:Y:S04]  /*3790*/  STL.U8 [R0+0x4], RZ ;  /* 0x000004ff00007387 */ /* 0x0007e80000100000 */
[----:B------:R3:W-:Y:S04]  /*37a0*/  STL.U8 [R0+0x5], RZ ;  /* 0x000005ff00007387 */ /* 0x0007e80000100000 */
[----:B------:R3:W-:Y:S04]  /*37b0*/  STL.U8 [R0+0x6], RZ ;  /* 0x000006ff00007387 */ /* 0x0007e80000100000 */
[----:B------:R3:W-:Y:S02]  /*37c0*/  STL.U8 [R0+0x7], RZ ;  /* 0x000007ff00007387 */ /* 0x0007e40000100000 */
.L_x_9:
[----:B------:R-:W-:Y:S05]  /*37d0*/  BRA.U !UP1, `(.L_x_6) ;  /* 0x0000000109487547 */ /* 0x000fea000b800000 */
[----:B------:R-:W-:Y:S02]  /*37e0*/  UISETP.GE.U32.AND UP0, UPT, UR4, 0x4, UPT ;  /* 0x000000040400788c */ /* 0x000fe4000bf06070 */
[----:B------:R-:W-:-:S04]  /*37f0*/  ULOP3.LUT UR6, UR6, 0x3, URZ, 0xc0, !UPT ;  /* 0x0000000306067892 */ /* 0x000fc8000f8ec0ff */
[----:B------:R-:W-:-:S13]  /*3800*/  PLOP3.LUT P0, PT, PT, PT, UP0, 0x80, 0x8 ;  /* 0x000000000008781c */ /* 0x000fda0003f0f008 */
[----:B---3--:R-:W-:Y:S01]  /*3810*/  @P0 VIADD R0, R1, UR7 ;  /* 0x0000000701000c36 */ /* 0x008fe20008000000 */
[----:B------:R-:W-:Y:S02]  /*3820*/  @UP0 UIADD3 UR7, UPT, UPT, UR7, 0x4, URZ ;  /* 0x0000000407070890 */ /* 0x000fe4000fffe0ff */
[----:B------:R-:W-:Y:S02]  /*3830*/  UISETP.NE.AND UP0, UPT, UR6, URZ, UPT ;  /* 0x000000ff0600728c */ /* 0x000fe4000bf05270 */
[----:B------:R3:W-:Y:S04]  /*3840*/  @P0 STL.U8 [R0], RZ ;  /* 0x000000ff00000387 */ /* 0x0007e80000100000 */
[----:B------:R3:W-:Y:S04]  /*3850*/  @P0 STL.U8 [R0+0x1], RZ ;  /* 0x000001ff00000387 */ /* 0x0007e80000100000 */
[----:B------:R3:W-:Y:S04]  /*3860*/  @P0 STL.U8 [R0+0x2], RZ ;  /* 0x000002ff00000387 */ /* 0x0007e80000100000 */
[----:B------:R3:W-:Y:S01]  /*3870*/  @P0 STL.U8 [R0+0x3], RZ ;  /* 0x000003ff00000387 */ /* 0x0007e20000100000 */
[----:B------:R-:W-:Y:S05]  /*3880*/  BRA.U !UP0, `(.L_x_6) ;  /* 0x00000001081c7547 */ /* 0x000fea000b800000 */
[----:B------:R-:W-:-:S05]  /*3890*/  UMOV UR4, URZ ;  /* 0x000000ff00047c82 */ /* 0x000fca0008000000 */
.L_x_10:
[----:B---3--:R-:W-:Y:S01]  /*38a0*/  VIADD R0, R1, UR7 ;  /* 0x0000000701007c36 */ /* 0x008fe20008000000 */
[----:B------:R-:W-:Y:S02]  /*38b0*/  UIADD3 UR4, UPT, UPT, UR4, 0x1, URZ ;  /* 0x0000000104047890 */ /* 0x000fe4000fffe0ff */
[----:B------:R-:W-:Y:S02]  /*38c0*/  UIADD3 UR7, UPT, UPT, UR7, 0x1, URZ ;  /* 0x0000000107077890 */ /* 0x000fe4000fffe0ff */
[----:B------:R3:W-:Y:S01]  /*38d0*/  STL.U8 [R0], RZ ;  /* 0x000000ff00007387 */ /* 0x0007e20000100000 */
[----:B------:R-:W-:-:S09]  /*38e0*/  UISETP.NE.AND UP0, UPT, UR4, UR6, UPT ;  /* 0x000000060400728c */ /* 0x000fd2000bf05270 */
[----:B---3--:R-:W-:Y:S05]  /*38f0*/  BRA.U UP0, `(.L_x_10) ;  /* 0xfffffffd00e87547 */ /* 0x008fea000b83ffff */
.L_x_6:
[----:B------:R-:W-:Y:S01]  /*3900*/  UISETP.GE.AND UP0, UPT, UR5, 0x4, UPT ;  /* 0x000000040500788c */ /* 0x000fe2000bf06270 */
[C---:B------:R-:W-:Y:S01]  /*3910*/  IADD3 R46, P0, PT, R1.reuse, 0x100, RZ ;  /* 0x00000100012e7810 */ /* 0x040fe20007f1e0ff */
[----:B------:R-:W-:Y:S01]  /*3920*/  USHF.R.S32.HI UR4, URZ, 0x1f, UR5 ;  /* 0x0000001fff047899 */ /* 0x000fe20008011405 */
[C---:B------:R-:W-:Y:S02]  /*3930*/  IADD3 R44, P1, PT, R1.reuse, 0x80, RZ ;  /* 0x00000080012c7810 */ /* 0x040fe40007f3e0ff */
[C---:B------:R-:W-:Y:S01]  /*3940*/  IADD3 R43, P2, PT, R1.reuse, 0x180, RZ ;  /* 0x00000180012b7810 */ /* 0x040fe20007f5e0ff */
[----:B------:R-:W-:Y:S01]  /*3950*/  IMAD.X R47, RZ, RZ, RZ, P0 ;  /* 0x000000ffff2f7224 */ /* 0x000fe200000e06ff */
[----:B------:R-:W-:Y:S01]  /*3960*/  IADD3 R41, P3, PT, R1, 0x200, RZ ;  /* 0x0000020001297810 */ /* 0x000fe20007f7e0ff */
[----:B------:R-:W-:Y:S01]  /*3970*/  IMAD.X R45, RZ, RZ, RZ, P1 ;  /* 0x000000ffff2d7224 */ /* 0x000fe200008e06ff */
[----:B------:R-:W-:Y:S01]  /*3980*/  ULEA.HI UR4, UR4, UR5, URZ, 0x2 ;  /* 0x0000000504047291 */ /* 0x000fe2000f8f10ff */
[----:B------:R-:W-:-:S02]  /*3990*/  IMAD.X R42, RZ, RZ, RZ, P2 ;  /* 0x000000ffff2a7224 */ /* 0x000fc400010e06ff */
[----:B------:R-:W-:Y:S01]  /*39a0*/  IMAD.X R40, RZ, RZ, RZ, P3 ;  /* 0x000000ffff287224 */ /* 0x000fe200018e06ff */
[----:B------:R-:W-:Y:S08]  /*39b0*/  BRA.U !UP0, `(.L_x_11) ;  /* 0x0000000508887547 */ /* 0x000ff0000b800000 */
[----:B------:R-:W-:Y:S01]  /*39c0*/  USHF.R.S32.HI UR4, URZ, 0x2, UR4 ;  /* 0x00000002ff047899 */ /* 0x000fe20008011404 */
[----:B---3--:R-:W-:-:S03]  /*39d0*/  IMAD.MOV.U32 R0, RZ, RZ, RZ ;  /* 0x000000ffff007224 */ /* 0x008fc600078e00ff */
[----:B------:R-:W-:Y:S02]  /*39e0*/  UIADD3 UR6, UPT, UPT, UR4, -0x1, URZ ;  /* 0xffffffff04067890 */ /* 0x000fe4000fffe0ff */
[----:B------:R-:W-:Y:S02]  /*39f0*/  ULOP3.LUT UR7, UR4, 0xf, URZ, 0xc0, !UPT ;  /* 0x0000000f04077892 */ /* 0x000fe4000f8ec0ff */
[----:B------:R-:W-:Y:S02]  /*3a00*/  UISETP.GE.U32.AND UP0, UPT, UR6, 0xf, UPT ;  /* 0x0000000f0600788c */ /* 0x000fe4000bf06070 */
[----:B------:R-:W-:-:S07]  /*3a10*/  UISETP.NE.AND UP1, UPT, UR7, URZ, UPT ;  /* 0x000000ff0700728c */ /* 0x000fce000bf25270 */
[----:B------:R-:W-:Y:S05]  /*3a20*/  BRA.U !UP0, `(.L_x_12) ;  /* 0x00000001087c7547 */ /* 0x000fea000b800000 */
[----:B------:R-:W-:Y:S01]  /*3a30*/  ULOP3.LUT UR6, UR4, 0x1ffffff0, URZ, 0xc0, !UPT ;  /* 0x1ffffff004067892 */ /* 0x000fe2000f8ec0ff */
[----:B0-2---:R-:W-:-:S05]  /*3a40*/  IMAD.MOV.U32 R2, RZ, RZ, RZ ;  /* 0x000000ffff027224 */ /* 0x005fca00078e00ff */
[----:B------:R-:W-:-:S07]  /*3a50*/  IMAD.U32 R0, RZ, RZ, UR6 ;  /* 0x00000006ff007e24 */ /* 0x000fce000f8e00ff */
.L_x_13:
[----:B-1-34-:R-:W-:-:S05]  /*3a60*/  IMAD R4, R2, 0x4, R1 ;  /* 0x0000000402047824 */ /* 0x01afca00078e0201 */
[----:B------:R-:W2:Y:S04]  /*3a70*/  LDL.128 R8, [R4] ;  /* 0x0000000004087983 */ /* 0x000ea80000100c00 */
[----:B------:R-:W3:Y:S04]  /*3a80*/  LDL.128 R12, [R4+0x10] ;  /* 0x00001000040c7983 */ /* 0x000ee80000100c00 */
[----:B------:R-:W4:Y:S04]  /*3a90*/  LDL.128 R16, [R4+0x20] ;  /* 0x0000200004107983 */ /* 0x000f280000100c00 */
[----:B------:R-:W5:Y:S01]  /*3aa0*/  LDL.128 R20, [R4+0x30] ;  /* 0x0000300004147983 */ /* 0x000f620000100c00 */
[----:B------:R-:W-:-:S05]  /*3ab0*/  VIADD R2, R2, 0x10 ;  /* 0x0000001002027836 */ /* 0x000fca0000000000 */
[----:B------:R-:W-:Y:S02]  /*3ac0*/  ISETP.NE.AND P0, PT, R2, R0, PT ;  /* 0x000000000200720c */ /* 0x000fe40003f05270 */
[----:B--2---:R-:W-:Y:S02]  /*3ad0*/  PRMT R8, R8, 0x123, RZ ;  /* 0x0000012308087816 */ /* 0x004fe400000000ff */
[----:B------:R-:W-:Y:S02]  /*3ae0*/  PRMT R9, R9, 0x123, RZ ;  /* 0x0000012309097816 */ /* 0x000fe400000000ff */
[----:B------:R-:W-:Y:S02]  /*3af0*/  PRMT R10, R10, 0x123, RZ ;  /* 0x000001230a0a7816 */ /* 0x000fe400000000ff */
[----:B------:R-:W-:Y:S02]  /*3b00*/  PRMT R11, R11, 0x123, RZ ;  /* 0x000001230b0b7816 */ /* 0x000fe400000000ff */
[----:B---3--:R-:W-:-:S02]  /*3b10*/  PRMT R12, R12, 0x123, RZ ;  /* 0x000001230c0c7816 */ /* 0x008fc400000000ff */
[----:B------:R-:W-:Y:S01]  /*3b20*/  PRMT R13, R13, 0x123, RZ ;  /* 0x000001230d0d7816 */ /* 0x000fe200000000ff */
[----:B------:R3:W-:Y:S01]  /*3b30*/  STL.128 [R4], R8 ;  /* 0x0000000804007387 */ /* 0x0007e20000100c00 */
[----:B------:R-:W-:Y:S02]  /*3b40*/  PRMT R14, R14, 0x123, RZ ;  /* 0x000001230e0e7816 */ /* 0x000fe400000000ff */
[----:B------:R-:W-:Y:S02]  /*3b50*/  PRMT R15, R15, 0x123, RZ ;  /* 0x000001230f0f7816 */ /* 0x000fe400000000ff */
[----:B----4-:R-:W-:Y:S02]  /*3b60*/  PRMT R16, R16, 0x123, RZ ;  /* 0x0000012310107816 */ /* 0x010fe400000000ff */
[----:B------:R-:W-:Y:S01]  /*3b70*/  PRMT R17, R17, 0x123, RZ ;  /* 0x0000012311117816 */ /* 0x000fe200000000ff */
[----:B------:R3:W-:Y:S01]  /*3b80*/  STL.128 [R4+0x10], R12 ;  /* 0x0000100c04007387 */ /* 0x0007e20000100c00 */
[----:B------:R-:W-:-:S02]  /*3b90*/  PRMT R18, R18, 0x123, RZ ;  /* 0x0000012312127816 */ /* 0x000fc400000000ff */
[----:B------:R-:W-:Y:S02]  /*3ba0*/  PRMT R19, R19, 0x123, RZ ;  /* 0x0000012313137816 */ /* 0x000fe400000000ff */
[----:B-----5:R-:W-:Y:S02]  /*3bb0*/  PRMT R20, R20, 0x123, RZ ;  /* 0x0000012314147816 */ /* 0x020fe400000000ff */
[----:B------:R-:W-:Y:S01]  /*3bc0*/  PRMT R21, R21, 0x123, RZ ;  /* 0x0000012315157816 */ /* 0x000fe200000000ff */
[----:B------:R3:W-:Y:S01]  /*3bd0*/  STL.128 [R4+0x20], R16 ;  /* 0x0000201004007387 */ /* 0x0007e20000100c00 */
[----:B------:R-:W-:Y:S02]  /*3be0*/  PRMT R22, R22, 0x123, RZ ;  /* 0x0000012316167816 */ /* 0x000fe400000000ff */
[----:B------:R-:W-:-:S05]  /*3bf0*/  PRMT R23, R23, 0x123, RZ ;  /* 0x0000012317177816 */ /* 0x000fca00000000ff */
[----:B------:R3:W-:Y:S01]  /*3c00*/  STL.128 [R4+0x30], R20 ;  /* 0x0000301404007387 */ /* 0x0007e20000100c00 */
[----:B------:R-:W-:Y:S05]  /*3c10*/  @P0 BRA `(.L_x_13) ;  /* 0xfffffffc00900947 */ /* 0x000fea000383ffff */
.L_x_12:
[----:B------:R-:W-:Y:S05]  /*3c20*/  BRA.U !UP1, `(.L_x_11) ;  /* 0x0000000109ec7547 */ /* 0x000fea000b800000 */
[----:B------:R-:W-:Y:S02]  /*3c30*/  UISETP.GE.U32.AND UP0, UPT, UR7, 0x8, UPT ;  /* 0x000000080700788c */ /* 0x000fe4000bf06070 */
[----:B------:R-:W-:-:S04]  /*3c40*/  ULOP3.LUT UR15, UR4, 0x7, URZ, 0xc0, !UPT ;  /* 0x00000007040f7892 */ /* 0x000fc8000f8ec0ff */
[----:B------:R-:W-:-:S03]  /*3c50*/  UISETP.NE.AND UP1, UPT, UR15, URZ, UPT ;  /* 0x000000ff0f00728c */ /* 0x000fc6000bf25270 */
[----:B------:R-:W-:Y:S08]  /*3c60*/  BRA.U !UP0, `(.L_x_14) ;  /* 0x0000000108687547 */ /* 0x000ff0000b800000 */
[----:B0-2---:R-:W-:-:S05]  /*3c70*/  IMAD R2, R0, 0x4, R1 ;  /* 0x0000000400027824 */ /* 0x005fca00078e0201 */
[----:B-1-34-:R-:W2:Y:S04]  /*3c80*/  LDL R4, [R2] ;  /* 0x0000000002047983 */ /* 0x01aea80000100800 */
[----:B------:R-:W3:Y:S04]  /*3c90*/  LDL R6, [R2+0x4] ;  /* 0x0000040002067983 */ /* 0x000ee80000100800 */
[----:B------:R-:W4:Y:S04]  /*3ca0*/  LDL R8, [R2+0x8] ;  /* 0x0000080002087983 */ /* 0x000f280000100800 */
[----:B------:R-:W5:Y:S04]  /*3cb0*/  LDL R10, [R2+0xc] ;  /* 0x00000c00020a7983 */ /* 0x000f680000100800 */
[----:B------:R-:W5:Y:S04]  /*3cc0*/  LDL R12, [R2+0x10] ;  /* 0x00001000020c7983 */ /* 0x000f680000100800 */
[----:B------:R-:W5:Y:S04]  /*3cd0*/  LDL R14, [R2+0x14] ;  /* 0x00001400020e7983 */ /* 0x000f680000100800 */
[----:B------:R-:W5:Y:S04]  /*3ce0*/  LDL R16, [R2+0x18] ;  /* 0x0000180002107983 */ /* 0x000f680000100800 */
[----:B------:R-:W5:Y:S01]  /*3cf0*/  LDL R18, [R2+0x1c] ;  /* 0x00001c0002127983 */ /* 0x000f620000100800 */
[----:B------:R-:W-:Y:S01]  /*3d00*/  VIADD R0, R0, 0x8 ;  /* 0x0000000800007836 */ /* 0x000fe20000000000 */
[----:B--2---:R-:W-:-:S02]  /*3d10*/  PRMT R5, R4, 0x123, RZ ;  /* 0x0000012304057816 */ /* 0x004fc400000000ff */
[----:B---3--:R-:W-:-:S03]  /*3d20*/  PRMT R7, R6, 0x123, RZ ;  /* 0x0000012306077816 */ /* 0x008fc600000000ff */
[----:B------:R0:W-:Y:S01]  /*3d30*/  STL [R2], R5 ;  /* 0x0000000502007387 */ /* 0x0001e20000100800 */
[----:B----4-:R-:W-:-:S03]  /*3d40*/  PRMT R9, R8, 0x123, RZ ;  /* 0x0000012308097816 */ /* 0x010fc600000000ff */
[----:B------:R0:W-:Y:S01]  /*3d50*/  STL [R2+0x4], R7 ;  /* 0x0000040702007387 */ /* 0x0001e20000100800 */
[----:B-----5:R-:W-:-:S03]  /*3d60*/  PRMT R11, R10, 0x123, RZ ;  /* 0x000001230a0b7816 */ /* 0x020fc600000000ff */
[----:B------:R0:W-:Y:S01]  /*3d70*/  STL [R2+0x8], R9 ;  /* 0x0000080902007387 */ /* 0x0001e20000100800 */
[----:B------:R-:W-:-:S03]  /*3d80*/  PRMT R13, R12, 0x123, RZ ;  /* 0x000001230c0d7816 */ /* 0x000fc600000000ff */
[----:B------:R0:W-:Y:S01]  /*3d90*/  STL [R2+0xc], R11 ;  /* 0x00000c0b02007387 */ /* 0x0001e20000100800 */
[----:B------:R-:W-:-:S03]  /*3da0*/  PRMT R15, R14, 0x123, RZ ;  /* 0x000001230e0f7816 */ /* 0x000fc600000000ff */
[----:B------:R0:W-:Y:S01]  /*3db0*/  STL [R2+0x10], R13 ;  /* 0x0000100d02007387 */ /* 0x0001e20000100800 */
[----:B------:R-:W-:-:S03]  /*3dc0*/  PRMT R17, R16, 0x123, RZ ;  /* 0x0000012310117816 */ /* 0x000fc600000000ff */
[----:B------:R0:W-:Y:S01]  /*3dd0*/  STL [R2+0x14], R15 ;  /* 0x0000140f02007387 */ /* 0x0001e20000100800 */
[----:B------:R-:W-:-:S03]  /*3de0*/  PRMT R19, R18, 0x123, RZ ;  /* 0x0000012312137816 */ /* 0x000fc600000000ff */
[----:B------:R0:W-:Y:S04]  /*3df0*/  STL [R2+0x18], R17 ;  /* 0x0000181102007387 */ /* 0x0001e80000100800 */
[----:B------:R0:W-:Y:S02]  /*3e00*/  STL [R2+0x1c], R19 ;  /* 0x00001c1302007387 */ /* 0x0001e40000100800 */
.L_x_14:
[----:B------:R-:W-:Y:S05]  /*3e10*/  BRA.U !UP1, `(.L_x_11) ;  /* 0x0000000109707547 */ /* 0x000fea000b800000 */
[----:B------:R-:W-:Y:S02]  /*3e20*/  UISETP.GE.U32.AND UP0, UPT, UR15, 0x4, UPT ;  /* 0x000000040f00788c */ /* 0x000fe4000bf06070 */
[----:B------:R-:W-:-:S04]  /*3e30*/  ULOP3.LUT UR6, UR4, 0x3, URZ, 0xc0, !UPT ;  /* 0x0000000304067892 */ /* 0x000fc8000f8ec0ff */
[----:B------:R-:W-:-:S03]  /*3e40*/  UISETP.NE.AND UP1, UPT, UR6, URZ, UPT ;  /* 0x000000ff0600728c */ /* 0x000fc6000bf25270 */
[----:B------:R-:W-:Y:S08]  /*3e50*/  BRA.U !UP0, `(.L_x_15) ;  /* 0x0000000108387547 */ /* 0x000ff0000b800000 */
[----:B0-2-4-:R-:W-:-:S05]  /*3e60*/  IMAD R7, R0, 0x4, R1 ;  /* 0x0000000400077824 */ /* 0x015fca00078e0201 */
[----:B------:R-:W2:Y:S04]  /*3e70*/  LDL R2, [R7] ;  /* 0x0000000007027983 */ /* 0x000ea80000100800 */
[----:B-1-3--:R-:W3:Y:S04]  /*3e80*/  LDL R4, [R7+0x4] ;  /* 0x0000040007047983 */ /* 0x00aee80000100800 */
[----:B------:R-:W4:Y:S04]  /*3e90*/  LDL R5, [R7+0x8] ;  /* 0x0000080007057983 */ /* 0x000f280000100800 */
        /* <DEDUP_REMOVED lines=8> */
[----:B------:R0:W-:Y:S04]  /*3f20*/  STL [R7+0x8], R5 ;  /* 0x0000080507007387 */ /* 0x0001e80000100800 */
[----:B------:R0:W-:Y:S02]  /*3f30*/  STL [R7+0xc], R6 ;  /* 0x00000c0607007387 */ /* 0x0001e40000100800 */
.L_x_15:
[----:B------:R-:W-:Y:S05]  /*3f40*/  BRA.U !UP1, `(.L_x_11) ;  /* 0x0000000109247547 */ /* 0x000fea000b800000 */
[----:B------:R-:W-:-:S05]  /*3f50*/  UMOV UR4, URZ ;  /* 0x000000ff00047c82 */ /* 0x000fca0008000000 */
.L_x_16:
[----:B0-2---:R-:W-:-:S05]  /*3f60*/  IMAD R2, R0, 0x4, R1 ;  /* 0x0000000400027824 */ /* 0x005fca00078e0201 */
[----:B-1-34-:R-:W2:Y:S01]  /*3f70*/  LDL R4, [R2] ;  /* 0x0000000002047983 */ /* 0x01aea20000100800 */
[----:B------:R-:W-:Y:S01]  /*3f80*/  UIADD3 UR4, UPT, UPT, UR4, 0x1, URZ ;  /* 0x0000000104047890 */ /* 0x000fe2000fffe0ff */
[----:B------:R-:W-:-:S03]  /*3f90*/  VIADD R0, R0, 0x1 ;  /* 0x0000000100007836 */ /* 0x000fc60000000000 */
[----:B------:R-:W-:Y:S01]  /*3fa0*/  UISETP.NE.AND UP0, UPT, UR4, UR6, UPT ;  /* 0x000000060400728c */ /* 0x000fe2000bf05270 */
[----:B--2---:R-:W-:-:S05]  /*3fb0*/  PRMT R5, R4, 0x123, RZ ;  /* 0x0000012304057816 */ /* 0x004fca00000000ff */
[----:B------:R0:W-:Y:S03]  /*3fc0*/  STL [R2], R5 ;  /* 0x0000000502007387 */ /* 0x0001e60000100800 */
[----:B------:R-:W-:Y:S05]  /*3fd0*/  BRA.U UP0, `(.L_x_16) ;  /* 0xfffffffd00e07547 */ /* 0x000fea000b83ffff */
.L_x_11:
[----:B01234-:R-:W2:Y:S04]  /*3fe0*/  LDL.128 R4, [R1] ;  /* 0x0000000001047983 */ /* 0x01fea80000100c00 */
[----:B------:R-:W3:Y:S04]  /*3ff0*/  LDL.128 R8, [R1+0x10] ;  /* 0x0000100001087983 */ /* 0x000ee80000100c00 */
[----:B------:R-:W4:Y:S04]  /*4000*/  LDL.128 R12, [R1+0x20] ;  /* 0x00002000010c7983 */ /* 0x000f280000100c00 */
[----:B------:R-:W5:Y:S04]  /*4010*/  LDL.128 R16, [R1+0x30] ;  /* 0x0000300001107983 */ /* 0x000f680000100c00 */
[----:B------:R-:W5:Y:S04]  /*4020*/  LDL.128 R20, [R1+0x40] ;  /* 0x0000400001147983 */ /* 0x000f680000100c00 */
[----:B------:R-:W5:Y:S04]  /*4030*/  LDL.128 R24, [R1+0x50] ;  /* 0x0000500001187983 */ /* 0x000f680000100c00 */
[----:B------:R-:W5:Y:S04]  /*4040*/  LDL.128 R28, [R1+0x60] ;  /* 0x00006000011c7983 */ /* 0x000f680000100c00 */
[----:B------:R-:W5:Y:S01]  /*4050*/  LDL.128 R32, [R1+0x70] ;  /* 0x0000700001207983 */ /* 0x000f620000100c00 */
[----:B------:R-:W0:Y:S01]  /*4060*/  LDCU UR4, c[0x0][0x360] ;  /* 0x00006c00ff0477ac */ /* 0x000e220008000800 */
[----:B------:R-:W1:Y:S01]  /*4070*/  LDC.64 R38, c[0x0][0x380] ;  /* 0x0000e000ff267b82 */ /* 0x000e620000000a00 */
[----:B------:R-:W-:Y:S01]  /*4080*/  BSSY.RECONVERGENT B0, `(.L_x_17) ;  /* 0x00000b9000007945 */ /* 0x000fe20003800200 */
[----:B------:R-:W0:Y:S01]  /*4090*/  S2R R0, SR_TID.X ;  /* 0x0000000000007919 */ /* 0x000e220000002100 */
[----:B------:R-:W0:Y:S01]  /*40a0*/  LDCU UR19, c[0x0][0x388] ;  /* 0x00007100ff1377ac */ /* 0x000e220008000800 */
[----:B------:R-:W1:Y:S01]  /*40b0*/  S2R R37, SR_CTAID.X ;  /* 0x0000000000257919 */ /* 0x000e620000002500 */
[----:B0-----:R-:W-:Y:S01]  /*40c0*/  USHF.R.U32.HI UR7, URZ, 0x2, UR19 ;  /* 0x00000002ff077899 */ /* 0x001fe20008011613 */
[----:B-1----:R-:W-:Y:S01]  /*40d0*/  IMAD R0, R37, UR4, R0 ;  /* 0x0000000425007c24 */ /* 0x002fe2000f8e0200 */
[----:B------:R-:W-:-:S03]  /*40e0*/  UIADD3 UR4, UP0, UPT, UR9, UR5, URZ ;  /* 0x0000000509047290 */ /* 0x000fc6000ff1e0ff */
[----:B------:R-:W-:Y:S01]  /*40f0*/  IMAD.WIDE.U32 R36, R0, UR19, R38 ;  /* 0x0000001300247c25 */ /* 0x000fe2000f8e0026 */
[----:B------:R-:W-:Y:S01]  /*4100*/  SHF.R.S32.HI R2, RZ, 0x1f, R0 ;  /* 0x0000001fff027819 */ /* 0x000fe20000011400 */
[----:B------:R-:W-:Y:S02]  /*4110*/  UIADD3.X UR6, UPT, UPT, URZ, URZ, URZ, UP0, !UPT ;  /* 0x000000ffff067290 */ /* 0x000fe400087fe4ff */
[----:B------:R-:W-:Y:S01]  /*4120*/  UIADD3 UR17, UP0, UPT, UR4, 0x80, URZ ;  /* 0x0000008004117890 */ /* 0x000fe2000ff1e0ff */
[----:B------:R-:W-:-:S03]  /*4130*/  ISETP.NE.U32.AND P0, PT, R36, RZ, PT ;  /* 0x000000ff2400720c */ /* 0x000fc60003f05070 */
[----:B------:R-:W-:Y:S01]  /*4140*/  UIADD3.X UR18, UPT, UPT, URZ, UR6, URZ, UP0, !UPT ;  /* 0x00000006ff127290 */ /* 0x000fe200087fe4ff */
[----:B--2---:R-:W-:Y:S04]  /*4150*/  STL.128 [R1+0x80], R4 ;  /* 0x0000800401007387 */ /* 0x004fe80000100c00 */
[----:B------:R-:W-:Y:S04]  /*4160*/  STL.128 [R1+0x100], R4 ;  /* 0x0001000401007387 */ /* 0x000fe80000100c00 */
[----:B------:R-:W-:Y:S04]  /*4170*/  STL.128 [R1+0x180], R4 ;  /* 0x0001800401007387 */ /* 0x000fe80000100c00 */
[----:B------:R0:W-:Y:S04]  /*4180*/  STL.128 [R1+0x200], R4 ;  /* 0x0002000401007387 */ /* 0x0001e80000100c00 */
[----:B---3--:R-:W-:Y:S04]  /*4190*/  STL.128 [R1+0x90], R8 ;  /* 0x0000900801007387 */ /* 0x008fe80000100c00 */
[----:B------:R-:W-:Y:S04]  /*41a0*/  STL.128 [R1+0x110], R8 ;  /* 0x0001100801007387 */ /* 0x000fe80000100c00 */
[----:B------:R-:W-:Y:S01]  /*41b0*/  STL.128 [R1+0x190], R8 ;  /* 0x0001900801007387 */ /* 0x000fe20000100c00 */
[----:B0-----:R-:W-:-:S03]  /*41c0*/  IMAD R4, R2, UR19, R37 ;  /* 0x0000001302047c24 */ /* 0x001fc6000f8e0225 */
[----:B------:R0:W-:Y:S01]  /*41d0*/  STL.128 [R1+0x210], R8 ;  /* 0x0002100801007387 */ /* 0x0001e20000100c00 */
[----:B------:R-:W-:Y:S01]  /*41e0*/  IMAD.MOV.U32 R5, RZ, RZ, 0x30 ;  /* 0x00000030ff057424 */ /* 0x000fe200078e00ff */
[----:B------:R-:W-:Y:S02]  /*41f0*/  ISETP.NE.AND.EX P0, PT, R4, RZ, PT, P0 ;  /* 0x000000ff0400720c */ /* 0x000fe40003f05300 */
[----:B----4-:R-:W-:Y:S04]  /*4200*/  STL.128 [R1+0xa0], R12 ;  /* 0x0000a00c01007387 */ /* 0x010fe80000100c00 */
[----:B------:R-:W-:Y:S04]  /*4210*/  STL.128 [R1+0x120], R12 ;  /* 0x0001200c01007387 */ /* 0x000fe80000100c00 */
[----:B------:R-:W-:Y:S01]  /*4220*/  STL.128 [R1+0x1a0], R12 ;  /* 0x0001a00c01007387 */ /* 0x000fe20000100c00 */
[----:B0-----:R-:W-:-:S03]  /*4230*/  IADD3 R8, P1, PT, R36, UR7, RZ ;  /* 0x0000000724087c10 */ /* 0x001fc6000ff3e0ff */
[----:B------:R0:W-:Y:S01]  /*4240*/  STL.128 [R1+0x220], R12 ;  /* 0x0002200c01007387 */ /* 0x0001e20000100c00 */
[----:B------:R-:W-:Y:S01]  /*4250*/  @!P0 IMAD.MOV.U32 R48, RZ, RZ, 0x1 ;  /* 0x00000001ff308424 */ /* 0x000fe200078e00ff */
[----:B------:R-:W-:Y:S02]  /*4260*/  IADD3 R11, P2, PT, R8, UR7, RZ ;  /* 0x00000007080b7c10 */ /* 0x000fe4000ff5e0ff */
[----:B-----5:R-:W-:Y:S01]  /*4270*/  STL.128 [R1+0xb0], R16 ;  /* 0x0000b01001007387 */ /* 0x020fe20000100c00 */
[----:B------:R-:W-:Y:S01]  /*4280*/  IMAD.X R9, RZ, RZ, R4, P1 ;  /* 0x000000ffff097224 */ /* 0x000fe200008e0604 */
[----:B------:R-:W-:Y:S02]  /*4290*/  IADD3 R7, P1, PT, R11, UR7, RZ ;  /* 0x000000070b077c10 */ /* 0x000fe4000ff3e0ff */
[----:B------:R-:W-:Y:S04]  /*42a0*/  STL.128 [R1+0x130], R16 ;  /* 0x0001301001007387 */ /* 0x000fe80000100c00 */
[----:B------:R-:W-:Y:S04]  /*42b0*/  STL.128 [R1+0x1b0], R16 ;  /* 0x0001b01001007387 */ /* 0x000fe80000100c00 */
[----:B------:R-:W-:Y:S01]  /*42c0*/  STL.128 [R1+0x230], R16 ;  /* 0x0002301001007387 */ /* 0x000fe20000100c00 */
[----:B0-----:R-:W-:-:S03]  /*42d0*/  IMAD.X R12, RZ, RZ, R9, P2 ;  /* 0x000000ffff0c7224 */ /* 0x001fc600010e0609 */
[----:B------:R-:W-:Y:S01]  /*42e0*/  STL.128 [R1+0xc0], R20 ;  /* 0x0000c01401007387 */ /* 0x000fe20000100c00 */
[----:B------:R-:W-:-:S03]  /*42f0*/  IMAD.X R13, RZ, RZ, R12, P1 ;  /* 0x000000ffff0d7224 */ /* 0x000fc600008e060c */
[----:B------:R-:W-:Y:S04]  /*4300*/  STL.128 [R1+0x140], R20 ;  /* 0x0001401401007387 */ /* 0x000fe80000100c00 */
[----:B------:R-:W-:Y:S04]  /*4310*/  STL.128 [R1+0x1c0], R20 ;  /* 0x0001c01401007387 */ /* 0x000fe80000100c00 */
[----:B------:R-:W-:Y:S04]  /*4320*/  STL.128 [R1+0x240], R20 ;  /* 0x0002401401007387 */ /* 0x000fe80000100c00 */
[----:B------:R-:W-:Y:S04]  /*4330*/  STL.128 [R1+0xd0], R24 ;  /* 0x0000d01801007387 */ /* 0x000fe80000100c00 */
[----:B------:R-:W-:Y:S04]  /*4340*/  STL.128 [R1+0x150], R24 ;  /* 0x0001501801007387 */ /* 0x000fe80000100c00 */
[----:B------:R-:W-:Y:S04]  /*4350*/  STL.128 [R1+0x1d0], R24 ;  /* 0x0001d01801007387 */ /* 0x000fe80000100c00 */
[----:B------:R0:W-:Y:S04]  /*4360*/  STL.128 [R1+0x250], R24 ;  /* 0x0002501801007387 */ /* 0x0001e80000100c00 */
[----:B------:R1:W-:Y:S04]  /*4370*/  STL.128 [R1+0xe0], R28 ;  /* 0x0000e01c01007387 */ /* 0x0003e80000100c00 */
[----:B------:R1:W-:Y:S04]  /*4380*/  STL.128 [R1+0x160], R28 ;  /* 0x0001601c01007387 */ /* 0x0003e80000100c00 */
[----:B------:R1:W-:Y:S04]  /*4390*/  STL.128 [R1+0x1e0], R28 ;  /* 0x0001e01c01007387 */ /* 0x0003e80000100c00 */
[----:B------:R1:W-:Y:S01]  /*43a0*/  STL.128 [R1+0x260], R28 ;  /* 0x0002601c01007387 */ /* 0x0003e20000100c00 */
[----:B0-----:R-:W-:-:S03]  /*43b0*/  @!P0 IMAD.MOV.U32 R25, RZ, RZ, RZ ;  /* 0x000000ffff198224 */ /* 0x001fc600078e00ff */
[----:B------:R1:W-:Y:S04]  /*43c0*/  STL.128 [R1+0xf0], R32 ;  /* 0x0000f02001007387 */ /* 0x0003e80000100c00 */
[----:B------:R1:W-:Y:S04]  /*43d0*/  STL.128 [R1+0x170], R32 ;  /* 0x0001702001007387 */ /* 0x0003e80000100c00 */
[----:B------:R1:W-:Y:S04]  /*43e0*/  STL.128 [R1+0x1f0], R32 ;  /* 0x0001f02001007387 */ /* 0x0003e80000100c00 */
[----:B------:R1:W-:Y:S04]  /*43f0*/  STL.128 [R1+0x270], R32 ;  /* 0x0002702001007387 */ /* 0x0003e80000100c00 */
[----:B------:R1:W-:Y:S01]  /*4400*/  @!P0 STL.U8 [UR4+0x80], R5 ;  /* 0x00008005ff008987 */ /* 0x0003e20008100004 */
[----:B------:R-:W-:Y:S05]  /*4410*/  @!P0 BRA `(.L_x_18) ;  /* 0x0000000400fc8947 */ /* 0x000fea0003800000 */
[----:B------:R-:W-:Y:S01]  /*4420*/  BSSY.RECONVERGENT B1, `(.L_x_19) ;  /* 0x0000022000017945 */ /* 0x000fe20003800200 */
[----:B------:R-:W-:Y:S02]  /*4430*/  IMAD.MOV.U32 R21, RZ, RZ, R4 ;  /* 0x000000ffff157224 */ /* 0x000fe400078e0004 */
[----:B------:R-:W-:Y:S02]  /*4440*/  IMAD.MOV.U32 R48, RZ, RZ, RZ ;  /* 0x000000ffff307224 */ /* 0x000fe400078e00ff */
[----:B------:R-:W-:Y:S02]  /*4450*/  IMAD.MOV.U32 R25, RZ, RZ, RZ ;  /* 0x000000ffff197224 */ /* 0x000fe400078e00ff */
[----:B------:R-:W-:Y:S02]  /*4460*/  IMAD.U32 R18, RZ, RZ, UR17 ;  /* 0x00000011ff127e24 */ /* 0x000fe4000f8e00ff */
[----:B------:R-:W-:Y:S02]  /*4470*/  IMAD.U32 R20, RZ, RZ, UR18 ;  /* 0x00000012ff147e24 */ /* 0x000fe4000f8e00ff */
[----:B------:R-:W-:-:S07]  /*4480*/  IMAD.U32 R19, RZ, RZ, UR17 ;  /* 0x00000011ff137e24 */ /* 0x000fce000f8e00ff */
.L_x_20:
[----:B-1----:R-:W-:-:S04]  /*4490*/  IMAD.WIDE.U32 R4, R21, -0x33333333, RZ ;  /* 0xcccccccd15047825 */ /* 0x002fc800078e00ff */
[----:B------:R-:W-:Y:S02]  /*44a0*/  IMAD.MOV.U32 R24, RZ, RZ, R25 ;  /* 0x000000ffff187224 */ /* 0x000fe400078e0019 */
[----:B------:R-:W-:-:S04]  /*44b0*/  IMAD.WIDE.U32 R14, P0, R36, -0x33333334, R4 ;  /* 0xcccccccc240e7825 */ /* 0x000fc80007800004 */
[----:B------:R-:W-:-:S04]  /*44c0*/  IMAD.WIDE.U32 R4, R36, -0x33333333, RZ ;  /* 0xcccccccd24047825 */ /* 0x000fc800078e00ff */
[----:B------:R-:W-:Y:S01]  /*44d0*/  IMAD.X R17, RZ, RZ, RZ, P0 ;  /* 0x000000ffff117224 */ /* 0x000fe200000e06ff */
[----:B------:R-:W-:Y:S01]  /*44e0*/  IADD3 RZ, P0, PT, R5, R14, RZ ;  /* 0x0000000e05ff7210 */ /* 0x000fe20007f1e0ff */
[----:B------:R-:W-:Y:S02]  /*44f0*/  IMAD.MOV.U32 R16, RZ, RZ, R15 ;  /* 0x000000ffff107224 */ /* 0x000fe400078e000f */
[----:B------:R-:W-:Y:S02]  /*4500*/  IMAD.MOV.U32 R6, RZ, RZ, R20 ;  /* 0x000000ffff067224 */ /* 0x000fe400078e0014 */
[----:B------:R-:W-:Y:S01]  /*4510*/  IMAD.WIDE.U32.X R4, R21, -0x33333334, R16, P0 ;  /* 0xcccccccc15047825 */ /* 0x000fe200000e0410 */
[----:B------:R-:W-:-:S03]  /*4520*/  ISETP.GE.U32.AND P0, PT, R36, 0xa, PT ;  /* 0x0000000a2400780c */ /* 0x000fc60003f06070 */
[----:B------:R-:W-:Y:S01]  /*4530*/  IMAD.MOV.U32 R16, RZ, RZ, R48 ;  /* 0x000000ffff107224 */ /* 0x000fe200078e0030 */
[----:B------:R-:W-:Y:S01]  /*4540*/  SHF.R.U64 R14, R4, 0x3, R5 ;  /* 0x00000003040e7819 */ /* 0x000fe20000001205 */
[----:B------:R-:W-:Y:S01]  /*4550*/  IMAD.MOV.U32 R10, RZ, RZ, R19 ;  /* 0x000000ffff0a7224 */ /* 0x000fe200078e0013 */
[----:B------:R-:W-:Y:S02]  /*4560*/  ISETP.GE.U32.AND.EX P0, PT, R21, RZ, PT, P0 ;  /* 0x000000ff1500720c */ /* 0x000fe40003f06100 */
[----:B------:R-:W-:Y:S01]  /*4570*/  SHF.R.U32.HI R15, RZ, 0x3, R5 ;  /* 0x00000003ff0f7819 */ /* 0x000fe20000011605 */
[----:B------:R-:W-:Y:S01]  /*4580*/  IMAD R4, R14, -0xa, R36 ;  /* 0xfffffff60e047824 */ /* 0x000fe200078e0224 */
[----:B------:R-:W-:Y:S01]  /*4590*/  IADD3 R48, P2, PT, R48, 0x1, RZ ;  /* 0x0000000130307810 */ /* 0x000fe20007f5e0ff */
[----:B------:R-:W-:Y:S01]  /*45a0*/  IMAD.MOV.U32 R5, RZ, RZ, R18 ;  /* 0x000000ffff057224 */ /* 0x000fe200078e0012 */
[----:B------:R-:W-:Y:S01]  /*45b0*/  IADD3 R18, P1, PT, R18, 0x1, RZ ;  /* 0x0000000112127810 */ /* 0x000fe20007f3e0ff */
[----:B------:R-:W-:-:S02]  /*45c0*/  VIADD R4, R4, 0x30 ;  /* 0x0000003004047836 */ /* 0x000fc40000000000 */
[----:B------:R-:W-:Y:S02]  /*45d0*/  IMAD.X R25, RZ, RZ, R25, P2 ;  /* 0x000000ffff197224 */ /* 0x000fe400010e0619 */
[----:B------:R-:W-:Y:S01]  /*45e0*/  IMAD.X R20, RZ, RZ, R20, P1 ;  /* 0x000000ffff147224 */ /* 0x000fe200008e0614 */
[----:B------:R0:W-:Y:S01]  /*45f0*/  STL.U8 [R19], R4 ;  /* 0x0000000413007387 */ /* 0x0001e20000100000 */
[----:B------:R-:W-:Y:S02]  /*4600*/  IMAD.MOV.U32 R21, RZ, RZ, R15 ;  /* 0x000000ffff157224 */ /* 0x000fe400078e000f */
[----:B------:R-:W-:Y:S02]  /*4610*/  IMAD.MOV.U32 R36, RZ, RZ, R14 ;  /* 0x000000ffff247224 */ /* 0x000fe400078e000e */
[----:B0-----:R-:W-:Y:S01]  /*4620*/  VIADD R19, R19, 0x1 ;  /* 0x0000000113137836 */ /* 0x001fe20000000000 */
[----:B------:R-:W-:Y:S06]  /*4630*/  @P0 BRA `(.L_x_20) ;  /* 0xfffffffc00940947 */ /* 0x000fec000383ffff */
[----:B------:R-:W-:Y:S05]  /*4640*/  BSYNC.RECONVERGENT B1 ;  /* 0x0000000000017941 */ /* 0x000fea0003800200 */
.L_x_19:
[----:B------:R-:W-:Y:S02]  /*4650*/  IMAD.MOV.U32 R20, RZ, RZ, R5 ;  /* 0x000000ffff147224 */ /* 0x000fe400078e0005 */
[----:B------:R-:W-:Y:S02]  /*4660*/  IMAD.MOV.U32 R22, RZ, RZ, R6 ;  /* 0x000000ffff167224 */ /* 0x000fe400078e0006 */
[----:B------:R-:W-:Y:S01]  /*4670*/  IMAD.U32 R5, RZ, RZ, UR18 ;  /* 0x00000012ff057e24 */ /* 0x000fe2000f8e00ff */
[----:B------:R-:W-:-:S04]  /*4680*/  ISETP.LE.U32.AND P0, PT, R20, UR17, PT ;  /* 0x0000001114007c0c */ /* 0x000fc8000bf03070 */
[----:B------:R-:W-:-:S13]  /*4690*/  ISETP.GE.U32.AND.EX P0, PT, R5, R22, PT, P0 ;  /* 0x000000160500720c */ /* 0x000fda0003f06100 */
[----:B------:R-:W-:Y:S05]  /*46a0*/  @P0 BRA `(.L_x_18) ;  /* 0x0000000400580947 */ /* 0x000fea0003800000 */
[----:B------:R-:W-:Y:S01]  /*46b0*/  IADD3 R5, P0, PT, R44, UR5, RZ ;  /* 0x000000052c057c10 */ /* 0x000fe2000ff1e0ff */
[----:B------:R-:W-:Y:S01]  /*46c0*/  UIADD3 UR15, UP0, UPT, UR4, 0x81, URZ ;  /* 0x00000081040f7890 */ /* 0x000fe2000ff1e0ff */
[----:B------:R-:W-:Y:S01]  /*46d0*/  LOP3.LUT R44, RZ, R44, RZ, 0x33, !PT ;  /* 0x0000002cff2c7212 */ /* 0x000fe200078e33ff */
[----:B------:R-:W-:Y:S01]  /*46e0*/  BSSY.RECONVERGENT B1, `(.L_x_21) ;  /* 0x0000038000017945 */ /* 0x000fe20003800200 */
[----:B------:R-:W-:Y:S01]  /*46f0*/  IADD3 R6, P1, P2, R5, -0x1, R16 ;  /* 0xffffffff05067810 */ /* 0x000fe20007a3e010 */
[----:B------:R-:W-:Y:S01]  /*4700*/  IMAD.X R17, RZ, RZ, R45, P0 ;  /* 0x000000ffff117224 */ /* 0x000fe200000e062d */
[----:B------:R-:W-:Y:S01]  /*4710*/  UIADD3.X UR16, UPT, UPT, URZ, UR6, URZ, UP0, !UPT ;  /* 0x00000006ff107290 */ /* 0x000fe200087fe4ff */
[----:B------:R-:W-:Y:S01]  /*4720*/  LOP3.LUT R45, RZ, R45, RZ, 0x33, !PT ;  /* 0x0000002dff2d7212 */ /* 0x000fe200078e33ff */
[----:B------:R-:W-:Y:S01]  /*4730*/  IMAD.MOV.U32 R21, RZ, RZ, R10 ;  /* 0x000000ffff157224 */ /* 0x000fe200078e000a */
[----:B------:R-:W-:Y:S01]  /*4740*/  ISETP.GT.U32.AND P0, PT, R6, UR15, PT ;  /* 0x0000000f06007c0c */ /* 0x000fe2000bf04070 */
[----:B------:R-:W-:Y:S01]  /*4750*/  IMAD.U32 R19, RZ, RZ, UR18 ;  /* 0x00000012ff137e24 */ /* 0x000fe2000f8e00ff */
[----:B------:R-:W-:Y:S01]  /*4760*/  IADD3.X R15, PT, PT, R17, -0x1, R24, P1, P2 ;  /* 0xffffffff110f7810 */ /* 0x000fe20000fe4418 */
[----:B------:R-:W-:-:S03]  /*4770*/  IMAD.U32 R18, RZ, RZ, UR17 ;  /* 0x00000011ff127e24 */ /* 0x000fc6000f8e00ff */
[----:B------:R-:W-:-:S04]  /*4780*/  ISETP.GT.U32.AND.EX P0, PT, R15, UR16, PT, P0 ;  /* 0x000000100f007c0c */ /* 0x000fc8000bf04100 */
[----:B------:R-:W-:Y:S02]  /*4790*/  SEL R6, R6, UR15, P0 ;  /* 0x0000000f06067c07 */ /* 0x000fe40008000000 */
[----:B------:R-:W-:Y:S02]  /*47a0*/  SEL R15, R15, UR16, P0 ;  /* 0x000000100f0f7c07 */ /* 0x000fe40008000000 */
[----:B------:R-:W-:-:S04]  /*47b0*/  IADD3 R4, P1, PT, R6, -0x1, RZ ;  /* 0xffffffff06047810 */ /* 0x000fc80007f3e0ff */
[----:B------:R-:W-:Y:S02]  /*47c0*/  ISETP.NE.U32.AND P0, PT, R5, R4, PT ;  /* 0x000000040500720c */ /* 0x000fe40003f05070 */
[----:B------:R-:W-:-:S04]  /*47d0*/  IADD3.X R4, PT, PT, R15, -0x1, RZ, P1, !PT ;  /* 0xffffffff0f047810 */ /* 0x000fc80000ffe4ff */
[----:B------:R-:W-:Y:S01]  /*47e0*/  ISETP.NE.AND.EX P0, PT, R17, R4, PT, P0 ;  /* 0x000000041100720c */ /* 0x000fe20003f05300 */
[----:B------:R-:W-:Y:S02]  /*47f0*/  IMAD.MOV.U32 R4, RZ, RZ, 0x1 ;  /* 0x00000001ff047424 */ /* 0x000fe400078e00ff */
[----:B------:R-:W-:Y:S01]  /*4800*/  IMAD.U32 R17, RZ, RZ, UR17 ;  /* 0x00000011ff117e24 */ /* 0x000fe2000f8e00ff */
[----:B------:R-:W-:Y:S02]  /*4810*/  SEL R14, RZ, 0x1, !P0 ;  /* 0x00000001ff0e7807 */ /* 0x000fe40004000000 */
[----:B------:R-:W-:Y:S02]  /*4820*/  SEL R4, R4, 0x2, !P0 ;  /* 0x0000000204047807 */ /* 0x000fe40004000000 */
[----:B------:R-:W-:-:S04]  /*4830*/  IADD3 R5, P1, PT, R14, UR5, RZ ;  /* 0x000000050e057c10 */ /* 0x000fc8000ff3e0ff */
[----:B------:R-:W-:Y:S01]  /*4840*/  IADD3 R5, P2, P3, -R5, R6, R44 ;  /* 0x0000000605057210 */ /* 0x000fe20007b5e12c */
[----:B------:R-:W-:-:S05]  /*4850*/  IMAD.X R6, RZ, RZ, RZ, P1 ;  /* 0x000000ffff067224 */ /* 0x000fca00008e06ff */
[----:B------:R-:W-:-:S04]  /*4860*/  IADD3.X R6, PT, PT, ~R6, R15, R45, P2, P3 ;  /* 0x0000000f06067210 */ /* 0x000fc800017e652d */
[----:B------:R-:W-:-:S05]  /*4870*/  SHF.R.U64 R5, R5, 0x1, R6 ;  /* 0x0000000105057819 */ /* 0x000fca0000001206 */
[C---:B------:R-:W-:Y:S01]  /*4880*/  IMAD.IADD R4, R5.reuse, 0x1, R4 ;  /* 0x0000000105047824 */ /* 0x040fe200078e0204 */
[----:B------:R-:W-:-:S04]  /*4890*/  IADD3 R5, P2, PT, R5, R14, RZ ;  /* 0x0000000e05057210 */ /* 0x000fc80007f5e0ff */
[----:B------:R-:W-:Y:S02]  /*48a0*/  LOP3.LUT R15, R4, 0x3, RZ, 0xc0, !PT ;  /* 0x00000003040f7812 */ /* 0x000fe400078ec0ff */
[----:B------:R-:W-:Y:S02]  /*48b0*/  SHF.R.U32.HI R4, RZ, 0x1, R6 ;  /* 0x00000001ff047819 */ /* 0x000fe40000011606 */
[----:B------:R-:W-:Y:S02]  /*48c0*/  ISETP.NE.U32.AND P1, PT, R15, RZ, PT ;  /* 0x000000ff0f00720c */ /* 0x000fe40003f25070 */
[----:B------:R-:W-:Y:S01]  /*48d0*/  ISETP.GE.U32.AND P0, PT, R5, 0x3, PT ;  /* 0x000000030500780c */ /* 0x000fe20003f06070 */
[----:B------:R-:W-:Y:S01]  /*48e0*/  IMAD.X R4, RZ, RZ, R4, P2 ;  /* 0x000000ffff047224 */ /* 0x000fe200010e0604 */
[----:B------:R-:W-:-:S04]  /*48f0*/  ISETP.NE.AND.EX P1, PT, RZ, RZ, PT, P1 ;  /* 0x000000ffff00720c */ /* 0x000fc80003f25310 */
[----:B------:R-:W-:-:S09]  /*4900*/  ISETP.GE.U32.AND.EX P0, PT, R4, RZ, PT, P0 ;  /* 0x000000ff0400720c */ /* 0x000fd20003f06100 */
[----:B------:R-:W-:Y:S05]  /*4910*/  @!P1 BRA `(.L_x_22) ;  /* 0x0000000000509947 */ /* 0x000fea0003800000 */
[----:B------:R-:W-:Y:S02]  /*4920*/  IMAD.MOV.U32 R6, RZ, RZ, RZ ;  /* 0x000000ffff067224 */ /* 0x000fe400078e00ff */
[----:B------:R-:W-:Y:S02]  /*4930*/  IMAD.MOV.U32 R10, RZ, RZ, RZ ;  /* 0x000000ffff0a7224 */ /* 0x000fe400078e00ff */
[----:B------:R-:W-:Y:S02]  /*4940*/  IMAD.U32 R17, RZ, RZ, UR17 ;  /* 0x00000011ff117e24 */ /* 0x000fe4000f8e00ff */
[----:B------:R-:W-:Y:S02]  /*4950*/  IMAD.U32 R19, RZ, RZ, UR18 ;  /* 0x00000012ff137e24 */ /* 0x000fe4000f8e00ff */
[----:B------:R-:W-:-:S07]  /*4960*/  IMAD.U32 R18, RZ, RZ, UR17 ;  /* 0x00000011ff127e24 */ /* 0x000fce000f8e00ff */
.L_x_23:
[----:B------:R-:W2:Y:S04]  /*4970*/  LDL.U8 R5, [R21] ;  /* 0x0000000015057983 */ /* 0x000ea80000100000 */
[----:B------:R-:W3:Y:S01]  /*4980*/  LDL.U8 R4, [R18] ;  /* 0x0000000012047983 */ /* 0x000ee20000100000 */
[----:B------:R-:W-:Y:S02]  /*4990*/  IADD3 R6, P1, PT, R6, 0x1, RZ ;  /* 0x0000000106067810 */ /* 0x000fe40007f3e0ff */
[----:B------:R-:W-:Y:S02]  /*49a0*/  IADD3 R17, P2, PT, R17, 0x1, RZ ;  /* 0x0000000111117810 */ /* 0x000fe40007f5e0ff */
[----:B------:R-:W-:Y:S01]  /*49b0*/  IADD3 R20, P3, PT, R20, -0x1, RZ ;  /* 0xffffffff14147810 */ /* 0x000fe20007f7e0ff */
[----:B------:R-:W-:Y:S01]  /*49c0*/  IMAD.X R10, RZ, RZ, R10, P1 ;  /* 0x000000ffff0a7224 */ /* 0x000fe200008e060a */
[----:B------:R-:W-:Y:S01]  /*49d0*/  ISETP.NE.U32.AND P1, PT, R6, R15, PT ;  /* 0x0000000f0600720c */ /* 0x000fe20003f25070 */
[----:B------:R-:W-:Y:S01]  /*49e0*/  IMAD.X R19, RZ, RZ, R19, P2 ;  /* 0x000000ffff137224 */ /* 0x000fe200010e0613 */
[----:B------:R-:W-:-:S02]  /*49f0*/  IADD3.X R22, PT, PT, R22, -0x1, RZ, P3, !PT ;  /* 0xffffffff16167810 */ /* 0x000fc40001ffe4ff */
[----:B------:R-:W-:Y:S01]  /*4a00*/  ISETP.NE.AND.EX P1, PT, R10, RZ, PT, P1 ;  /* 0x000000ff0a00720c */ /* 0x000fe20003f25310 */
[----:B--2---:R0:W-:Y:S04]  /*4a10*/  STL.U8 [R18], R5 ;  /* 0x0000000512007387 */ /* 0x0041e80000100000 */
[----:B---3--:R1:W-:Y:S01]  /*4a20*/  STL.U8 [R21], R4 ;  /* 0x0000000415007387 */ /* 0x0083e20000100000 */
[----:B0-----:R-:W-:Y:S02]  /*4a30*/  VIADD R18, R18, 0x1 ;  /* 0x0000000112127836 */ /* 0x001fe40000000000 */
[----:B-1----:R-:W-:-:S05]  /*4a40*/  VIADD R21, R21, 0xffffffff ;  /* 0xffffffff15157836 */ /* 0x002fca0000000000 */
[----:B------:R-:W-:Y:S05]  /*4a50*/  @P1 BRA `(.L_x_23) ;  /* 0xfffffffc00c41947 */ /* 0x000fea000383ffff */
.L_x_22:
[----:B------:R-:W-:Y:S05]  /*4a60*/  BSYNC.RECONVERGENT B1 ;  /* 0x0000000000017941 */ /* 0x000fea0003800200 */
.L_x_21:
[----:B------:R-:W-:Y:S05]  /*4a70*/  @!P0 BRA `(.L_x_18) ;  /* 0x0000000000648947 */ /* 0x000fea0003800000 */
.L_x_24:
[----:B------:R-:W2:Y:S04]  /*4a80*/  LDL.U8 R5, [R21] ;  /* 0x0000000015057983 */ /* 0x000ea80000100000 */
[----:B------:R-:W3:Y:S04]  /*4a90*/  LDL.U8 R4, [R18] ;  /* 0x0000000012047983 */ /* 0x000ee80000100000 */
[----:B--2---:R0:W-:Y:S04]  /*4aa0*/  STL.U8 [R18], R5 ;  /* 0x0000000512007387 */ /* 0x0041e80000100000 */
[----:B---3--:R-:W-:Y:S04]  /*4ab0*/  STL.U8 [R21], R4 ;  /* 0x0000000415007387 */ /* 0x008fe80000100000 */
[----:B------:R-:W2:Y:S04]  /*4ac0*/  LDL.U8 R10, [R21+-0x1] ;  /* 0xffffff00150a7983 */ /* 0x000ea80000100000 */
[----:B------:R-:W3:Y:S04]  /*4ad0*/  LDL.U8 R6, [R18+0x1] ;  /* 0x0000010012067983 */ /* 0x000ee80000100000 */
[----:B--2---:R-:W-:Y:S04]  /*4ae0*/  STL.U8 [R18+0x1], R10 ;  /* 0x0000010a12007387 */ /* 0x004fe80000100000 */
[----:B---3--:R-:W-:Y:S04]  /*4af0*/  STL.U8 [R21+-0x1], R6 ;  /* 0xffffff0615007387 */ /* 0x008fe80000100000 */
[----:B------:R-:W2:Y:S04]  /*4b00*/  LDL.U8 R15, [R21+-0x2] ;  /* 0xfffffe00150f7983 */ /* 0x000ea80000100000 */
[----:B------:R-:W3:Y:S01]  /*4b10*/  LDL.U8 R14, [R18+0x2] ;  /* 0x00000200120e7983 */ /* 0x000ee20000100000 */
[----:B------:R-:W-:-:S02]  /*4b20*/  IADD3 R17, P0, PT, R17, 0x4, RZ ;  /* 0x0000000411117810 */ /* 0x000fc40007f1e0ff */
[----:B------:R-:W-:-:S03]  /*4b30*/  IADD3 R20, P1, PT, R20, -0x4, RZ ;  /* 0xfffffffc14147810 */ /* 0x000fc60007f3e0ff */
[----:B------:R-:W-:Y:S01]  /*4b40*/  IMAD.X R19, RZ, RZ, R19, P0 ;  /* 0x000000ffff137224 */ /* 0x000fe200000e0613 */
[----:B------:R-:W-:Y:S02]  /*4b50*/  IADD3.X R22, PT, PT, R22, -0x1, RZ, P1, !PT ;  /* 0xffffffff16167810 */ /* 0x000fe40000ffe4ff */
[----:B------:R-:W-:Y:S01]  /*4b60*/  ISETP.GE.U32.AND P0, PT, R17, R20, PT ;  /* 0x000000141100720c */ /* 0x000fe20003f06070 */
[----:B--2---:R-:W-:Y:S04]  /*4b70*/  STL.U8 [R18+0x2], R15 ;  /* 0x0000020f12007387 */ /* 0x004fe80000100000 */
[----:B---3--:R-:W-:Y:S04]  /*4b80*/  STL.U8 [R21+-0x2], R14 ;  /* 0xfffffe0e15007387 */ /* 0x008fe80000100000 */
[----:B------:R-:W2:Y:S04]  /*4b90*/  LDL.U8 R16, [R21+-0x3] ;  /* 0xfffffd0015107983 */ /* 0x000ea80000100000 */
[----:B0-----:R-:W3:Y:S01]  /*4ba0*/  LDL.U8 R5, [R18+0x3] ;  /* 0x0000030012057983 */ /* 0x001ee20000100000 */
[----:B------:R-:W-:-:S03]  /*4bb0*/  ISETP.GE.U32.AND.EX P0, PT, R19, R22, PT, P0 ;  /* 0x000000161300720c */ /* 0x000fc60003f06100 */
[----:B--2---:R0:W-:Y:S04]  /*4bc0*/  STL.U8 [R18+0x3], R16 ;  /* 0x0000031012007387 */ /* 0x0041e80000100000 */
[----:B---3--:R1:W-:Y:S01]  /*4bd0*/  STL.U8 [R21+-0x3], R5 ;  /* 0xfffffd0515007387 */ /* 0x0083e20000100000 */
[----:B0-----:R-:W-:Y:S02]  /*4be0*/  VIADD R18, R18, 0x4 ;  /* 0x0000000412127836 */ /* 0x001fe40000000000 */
[----:B-1----:R-:W-:-:S03]  /*4bf0*/  VIADD R21, R21, 0xfffffffc ;  /* 0xfffffffc15157836 */ /* 0x002fc60000000000 */
[----:B------:R-:W-:Y:S05]  /*4c00*/  @!P0 BRA `(.L_x_24) ;  /* 0xfffffffc009c8947 */ /* 0x000fea000383ffff */
.L_x_18:
[----:B------:R-:W-:Y:S05]  /*4c10*/  BSYNC.RECONVERGENT B0 ;  /* 0x0000000000007941 */ /* 0x000fea0003800200 */
.L_x_17:
[----:B------:R-:W-:Y:S01]  /*4c20*/  IADD3 R6, P1, PT, R48, UR8, RZ ;  /* 0x0000000830067c10 */ /* 0x000fe2000ff3e0ff */
[----:B------:R-:W-:Y:S01]  /*4c30*/  IMAD.MOV.U32 R26, RZ, RZ, 0x80 ;  /* 0x00000080ff1a7424 */ /* 0x000fe200078e00ff */
[----:B------:R-:W-:Y:S01]  /*4c40*/  ISETP.NE.U32.AND P0, PT, R8, RZ, PT ;  /* 0x000000ff0800720c */ /* 0x000fe20003f05070 */
[----:B------:R-:W-:Y:S01]  /*4c50*/  IMAD.MOV.U32 R10, RZ, RZ, 0x30 ;  /* 0x00000030ff0a7424 */ /* 0x000fe200078e00ff */
[----:B------:R-:W-:Y:S01]  /*4c60*/  UIADD3 UR17, UP0, UPT, UR4, 0x100, URZ ;  /* 0x0000010004117890 */ /* 0x000fe2000ff1e0ff */
[----:B-1----:R-:W-:Y:S01]  /*4c70*/  IMAD.X R5, RZ, RZ, R25, P1 ;  /* 0x000000ffff057224 */ /* 0x002fe200008e0619 */
[----:B------:R-:W-:Y:S01]  /*4c80*/  ISETP.NE.AND.EX P0, PT, R9, RZ, PT, P0 ;  /* 0x000000ff0900720c */ /* 0x000fe20003f05300 */
[C---:B------:R-:W-:Y:S01]  /*4c90*/  IMAD.SHL.U32 R4, R6.reuse, 0x8, RZ ;  /* 0x0000000806047824 */ /* 0x040fe200078e00ff */
[----:B------:R0:W-:Y:S01]  /*4ca0*/  STL.U8 [R48+UR4+0x80], R26 ;  /* 0x0000801a30007987 */ /* 0x0001e20008100004 */
[----:B------:R-:W-:Y:S01]  /*4cb0*/  UIADD3.X UR18, UPT, UPT, URZ, UR6, URZ, UP0, !UPT ;  /* 0x00000006ff127290 */ /* 0x000fe200087fe4ff */
[----:B------:R-:W-:Y:S01]  /*4cc0*/  SHF.R.U64 R6, R6, 0x1d, R5 ;  /* 0x0000001d06067819 */ /* 0x000fe20000001205 */
[----:B------:R-:W-:Y:S01]  /*4cd0*/  BSSY.RECONVERGENT B0, `(.L_x_25) ;  /* 0x0000085000007945 */ /* 0x000fe20003800200 */
[----:B------:R-:W-:-:S02]  /*4ce0*/  PRMT R5, R4, 0x123, RZ ;  /* 0x0000012304057816 */ /* 0x000fc400000000ff */
[----:B------:R-:W-:-:S05]  /*4cf0*/  PRMT R4, R6, 0x123, RZ ;  /* 0x0000012306047816 */ /* 0x000fca00000000ff */
[----:B------:R0:W-:Y:S01]  /*4d00*/  STL.64 [R1+0xf8], R4 ;  /* 0x0000f80401007387 */ /* 0x0001e20000100a00 */
[----:B------:R-:W-:Y:S02]  /*4d10*/  @!P0 IMAD.MOV.U32 R49, RZ, RZ, 0x1 ;  /* 0x00000001ff318424 */ /* 0x000fe400078e00ff */
[----:B------:R-:W-:Y:S01]  /*4d20*/  @!P0 IMAD.MOV.U32 R6, RZ, RZ, RZ ;  /* 0x000000ffff068224 */ /* 0x000fe200078e00ff */
[----:B------:R0:W-:Y:S01]  /*4d30*/  @!P0 STL.U8 [UR4+0x100], R10 ;  /* 0x0001000aff008987 */ /* 0x0001e20008100004 */
[----:B------:R-:W-:Y:S05]  /*4d40*/  @!P0 BRA `(.L_x_26) ;  /* 0x0000000400f48947 */ /* 0x000fea0003800000 */
[----:B------:R-:W-:Y:S01]  /*4d50*/  BSSY.RECONVERGENT B1, `(.L_x_27) ;  /* 0x0000020000017945 */ /* 0x000fe20003800200 */
[----:B------:R-:W-:Y:S02]  /*4d60*/  IMAD.MOV.U32 R49, RZ, RZ, RZ ;  /* 0x000000ffff317224 */ /* 0x000fe400078e00ff */
[----:B------:R-:W-:Y:S02]  /*4d70*/  IMAD.MOV.U32 R6, RZ, RZ, RZ ;  /* 0x000000ffff067224 */ /* 0x000fe400078e00ff */
[----:B------:R-:W-:Y:S02]  /*4d80*/  IMAD.U32 R20, RZ, RZ, UR17 ;  /* 0x00000011ff147e24 */ /* 0x000fe4000f8e00ff */
[----:B------:R-:W-:Y:S02]  /*4d90*/  IMAD.U32 R22, RZ, RZ, UR18 ;  /* 0x00000012ff167e24 */ /* 0x000fe4000f8e00ff */
[----:B------:R-:W-:-:S07]  /*4da0*/  IMAD.U32 R21, RZ, RZ, UR17 ;  /* 0x00000011ff157e24 */ /* 0x000fce000f8e00ff */
.L_x_28:
[----:B------:R-:W-:-:S04]  /*4db0*/  IMAD.WIDE.U32 R14, R9, -0x33333333, RZ ;  /* 0xcccccccd090e7825 */ /* 0x000fc800078e00ff */
        /* <DEDUP_REMOVED lines=13> */
[----:B------:R-:W-:Y:S01]  /*4e90*/  IADD3 R49, P2, PT, R49, 0x1, RZ ;  /* 0x0000000131317810 */ /* 0x000fe20007f5e0ff */
[----:B0-----:R-:W-:Y:S01]  /*4ea0*/  IMAD R10, R17, -0xa, R8 ;  /* 0xfffffff6110a7824 */ /* 0x001fe200078e0208 */
[----:B------:R-:W-:Y:S01]  /*4eb0*/  IADD3 R20, P1, PT, R20, 0x1, RZ ;  /* 0x0000000114147810 */ /* 0x000fe20007f3e0ff */
[----:B------:R-:W-:Y:S01]  /*4ec0*/  IMAD.MOV.U32 R8, RZ, RZ, R17 ;  /* 0x000000ffff087224 */ /* 0x000fe200078e0011 */
[----:B------:R-:W-:Y:S01]  /*4ed0*/  SHF.R.U32.HI R9, RZ, 0x3, R15 ;  /* 0x00000003ff097819 */ /* 0x000fe2000001160f */
[----:B------:R-:W-:-:S02]  /*4ee0*/  VIADD R10, R10, 0x30 ;  /* 0x000000300a0a7836 */ /* 0x000fc40000000000 */
[----:B------:R-:W-:Y:S02]  /*4ef0*/  IMAD.MOV.U32 R15, RZ, RZ, R22 ;  /* 0x000000ffff0f7224 */ /* 0x000fe400078e0016 */
[----:B------:R-:W-:Y:S01]  /*4f00*/  IMAD.X R6, RZ, RZ, R6, P2 ;  /* 0x000000ffff067224 */ /* 0x000fe200010e0606 */
[----:B------:R0:W-:Y:S01]  /*4f10*/  STL.U8 [R21], R10 ;  /* 0x0000000a15007387 */ /* 0x0001e20000100000 */
[----:B------:R-:W-:Y:S02]  /*4f20*/  IMAD.X R22, RZ, RZ, R22, P1 ;  /* 0x000000ffff167224 */ /* 0x000fe400008e0616 */
[----:B0-----:R-:W-:Y:S01]  /*4f30*/  VIADD R21, R21, 0x1 ;  /* 0x0000000115157836 */ /* 0x001fe20000000000 */
[----:B------:R-:W-:Y:S06]  /*4f40*/  @P0 BRA `(.L_x_28) ;  /* 0xfffffffc00980947 */ /* 0x000fec000383ffff */
[----:B------:R-:W-:Y:S05]  /*4f50*/  BSYNC.RECONVERGENT B1 ;  /* 0x0000000000017941 */ /* 0x000fea0003800200 */
.L_x_27:
        /* <DEDUP_REMOVED lines=18> */
[----:B------:R-:W-:-:S02]  /*5080*/  IMAD.U32 R20, RZ, RZ, UR18 ;  /* 0x00000012ff147e24 */ /* 0x000fc4000f8e00ff */
[----:B------:R-:W-:Y:S01]  /*5090*/  IMAD.U32 R18, RZ, RZ, UR17 ;  /* 0x00000011ff127e24 */ /* 0x000fe2000f8e00ff */
[----:B------:R-:W-:-:S04]  /*50a0*/  ISETP.GT.U32.AND.EX P0, PT, R15, UR16, PT, P0 ;  /* 0x000000100f007c0c */ /* 0x000fc8000bf04100 */
[----:B------:R-:W-:Y:S02]  /*50b0*/  SEL R10, R10, UR15, P0 ;  /* 0x0000000f0a0a7c07 */ /* 0x000fe40008000000 */
[----:B------:R-:W-:Y:S02]  /*50c0*/  SEL R15, R15, UR16, P0 ;  /* 0x000000100f0f7c07 */ /* 0x000fe40008000000 */
[----:B------:R-:W-:-:S04]  /*50d0*/  IADD3 R8, P1, PT, R10, -0x1, RZ ;  /* 0xffffffff0a087810 */ /* 0x000fc80007f3e0ff */
[----:B------:R-:W-:Y:S02]  /*50e0*/  ISETP.NE.U32.AND P0, PT, R9, R8, PT ;  /* 0x000000080900720c */ /* 0x000fe40003f05070 */
[----:B------:R-:W-:-:S04]  /*50f0*/  IADD3.X R8, PT, PT, R15, -0x1, RZ, P1, !PT ;  /* 0xffffffff0f087810 */ /* 0x000fc80000ffe4ff */
[----:B------:R-:W-:Y:S01]  /*5100*/  ISETP.NE.AND.EX P0, PT, R17, R8, PT, P0 ;  /* 0x000000081100720c */ /* 0x000fe20003f05300 */
[----:B------:R-:W-:-:S03]  /*5110*/  IMAD.MOV.U32 R8, RZ, RZ, 0x1 ;  /* 0x00000001ff087424 */ /* 0x000fc600078e00ff */
        /* <DEDUP_REMOVED lines=22> */
.L_x_31:
        /* <DEDUP_REMOVED lines=15> */
.L_x_30:
[----:B------:R-:W-:Y:S05]  /*5370*/  BSYNC.RECONVERGENT B1 ;  /* 0x0000000000017941 */ /* 0x000fea0003800200 */
.L_x_29:
[----:B------:R-:W-:Y:S05]  /*5380*/  @!P0 BRA `(.L_x_26) ;  /* 0x0000000000648947 */ /* 0x000fea0003800000 */
.L_x_32:
        /* <DEDUP_REMOVED lines=25> */
.L_x_26:
[----:B------:R-:W-:Y:S05]  /*5520*/  BSYNC.RECONVERGENT B0 ;  /* 0x0000000000007941 */ /* 0x000fea0003800200 */
.L_x_25:
[----:B0-----:R-:W-:Y:S01]  /*5530*/  IADD3 R10, P1, PT, R49, UR8, RZ ;  /* 0x00000008310a7c10 */ /* 0x001fe2000ff3e0ff */
[----:B------:R-:W-:Y:S01]  /*5540*/  IMAD.MOV.U32 R14, RZ, RZ, 0x30 ;  /* 0x00000030ff0e7424 */ /* 0x000fe200078e00ff */
[----:B------:R-:W-:Y:S01]  /*5550*/  ISETP.NE.U32.AND P0, PT, R11, RZ, PT ;  /* 0x000000ff0b00720c */ /* 0x000fe20003f05070 */
[----:B------:R0:W-:Y:S01]  /*5560*/  STL.U8 [R49+UR4+0x100], R26 ;  /* 0x0001001a31007987 */ /* 0x0001e20008100004 */
[----:B------:R-:W-:Y:S01]  /*5570*/  UIADD3 UR17, UP0, UPT, UR4, 0x180, URZ ;  /* 0x0000018004117890 */ /* 0x000fe2000ff1e0ff */
[----:B------:R-:W-:Y:S01]  /*5580*/  IMAD.X R9, RZ, RZ, R6, P1 ;  /* 0x000000ffff097224 */ /* 0x000fe200008e0606 */
[----:B------:R-:W-:Y:S01]  /*5590*/  ISETP.NE.AND.EX P0, PT, R12, RZ, PT, P0 ;  /* 0x000000ff0c00720c */ /* 0x000fe20003f05300 */
[C---:B------:R-:W-:Y:S01]  /*55a0*/  IMAD.SHL.U32 R8, R10.reuse, 0x8, RZ ;  /* 0x000000080a087824 */ /* 0x040fe200078e00ff */
[----:B------:R-:W-:Y:S01]  /*55b0*/  UIADD3.X UR18, UPT, UPT, URZ, UR6, URZ, UP0, !UPT ;  /* 0x00000006ff127290 */ /* 0x000fe200087fe4ff */
[----:B------:R-:W-:Y:S01]  /*55c0*/  BSSY.RECONVERGENT B0, `(.L_x_33) ;  /* 0x0000085000007945 */ /* 0x000fe20003800200 */
[----:B------:R-:W-:-:S02]  /*55d0*/  SHF.R.U64 R10, R10, 0x1d, R9 ;  /* 0x0000001d0a0a7819 */ /* 0x000fc40000001209 */
[----:B------:R-:W-:Y:S02]  /*55e0*/  PRMT R9, R8, 0x123, RZ ;  /* 0x0000012308097816 */ /* 0x000fe400000000ff */
        /* <DEDUP_REMOVED lines=12> */
.L_x_36:
[----:B0-----:R-:W-:-:S04]  /*56b0*/  IMAD.WIDE.U32 R14, R12, -0x33333333, RZ ;  /* 0xcccccccd0c0e7825 */ /* 0x001fc800078e00ff */
        /* <DEDUP_REMOVED lines=23> */
[----:B0-----:R-:W-:Y:S01]  /*5830*/  VIADD R21, R21, 0x1 ;  /* 0x0000000115157836 */ /* 0x001fe20000000000 */
[----:B------:R-:W-:Y:S06]  /*5840*/  @P0 BRA `(.L_x_36) ;  /* 0xfffffffc00980947 */ /* 0x000fec000383ffff */
[----:B------:R-:W-:Y:S05]  /*5850*/  BSYNC.RECONVERGENT B1 ;  /* 0x0000000000017941 */ /* 0x000fea0003800200 */
.L_x_35:
        /* <DEDUP_REMOVED lines=14> */
[----:B------:R-:W-:Y:S01]  /*5940*/  IMAD.U32 R20, RZ, RZ, UR17 ;  /* 0x00000011ff147e24 */ /* 0x000fe2000f8e00ff */
[----:B------:R-:W-:Y:S01]  /*5950*/  ISETP.GT.U32.AND P0, PT, R14, UR15, PT ;  /* 0x0000000f0e007c0c */ /* 0x000fe2000bf04070 */
[----:B------:R-:W-:Y:S01]  /*5960*/  IMAD.U32 R21, RZ, RZ, UR18 ;  /* 0x00000012ff157e24 */ /* 0x000fe2000f8e00ff */
[----:B------:R-:W-:Y:S01]  /*5970*/  IADD3.X R16, PT, PT, R18, -0x1, R27, P1, P2 ;  /* 0xffffffff12107810 */ /* 0x000fe20000fe441b */
[----:B------:R-:W-:-:S03]  /*5980*/  IMAD.MOV.U32 R27, RZ, RZ, R17 ;  /* 0x000000ffff1b7224 */ /* 0x000fc600078e0011 */
        /* <DEDUP_REMOVED lines=16> */
[----:B------:R-:W-:Y:S01]  /*5a90*/  IADD3 R12, P2, PT, R12, R19, RZ ;  /* 0x000000130c0c7210 */ /* 0x000fe20007f5e0ff */
[----:B------:R-:W-:-:S03]  /*5aa0*/  IMAD.U32 R19, RZ, RZ, UR17 ;  /* 0x00000011ff137e24 */ /* 0x000fc6000f8e00ff */
        /* <DEDUP_REMOVED lines=8> */
[----:B------:R-:W-:Y:S01]  /*5b30*/  CS2R R14, SRZ ;  /* 0x00000000000e7805 */ /* 0x000fe2000001ff00 */
[----:B------:R-:W-:Y:S02]  /*5b40*/  IMAD.U32 R20, RZ, RZ, UR17 ;  /* 0x00000011ff147e24 */ /* 0x000fe4000f8e00ff */
[----:B------:R-:W-:Y:S02]  /*5b50*/  IMAD.U32 R21, RZ, RZ, UR18 ;  /* 0x00000012ff157e24 */ /* 0x000fe4000f8e00ff */
[----:B------:R-:W-:-:S07]  /*5b60*/  IMAD.U32 R19, RZ, RZ, UR17 ;  /* 0x00000011ff137e24 */ /* 0x000fce000f8e00ff */
.L_x_39:
        /* <DEDUP_REMOVED lines=15> */
.L_x_38:
[----:B------:R-:W-:Y:S05]  /*5c60*/  BSYNC.RECONVERGENT B1 ;  /* 0x0000000000017941 */ /* 0x000fea0003800200 */
.L_x_37:
[----:B------:R-:W-:Y:S05]  /*5c70*/  @!P0 BRA `(.L_x_34) ;  /* 0x0000000000648947 */ /* 0x000fea0003800000 */
.L_x_40:
        /* <DEDUP_REMOVED lines=25> */
.L_x_34:
[----:B------:R-:W-:Y:S05]  /*5e10*/  BSYNC.RECONVERGENT B0 ;  /* 0x0000000000007941 */ /* 0x000fea0003800200 */
.L_x_33:
[----:B------:R-:W-:Y:S01]  /*5e20*/  ISETP.NE.U32.AND P0, PT, R7, RZ, PT ;  /* 0x000000ff0700720c */ /* 0x000fe20003f05070 */
[----:B------:R-:W-:Y:S01]  /*5e30*/  IMAD.MOV.U32 R11, RZ, RZ, 0x30 ;  /* 0x00000030ff0b7424 */ /* 0x000fe200078e00ff */
[----:B------:R1:W-:Y:S01]  /*5e40*/  STL.U8 [R50+UR4+0x180], R26 ;  /* 0x0001801a32007987 */ /* 0x0003e20008100004 */
[----:B------:R-:W-:Y:S01]  /*5e50*/  UIADD3 UR17, UP0, UPT, UR4, 0x200, URZ ;  /* 0x0000020004117890 */ /* 0x000fe2000ff1e0ff */
[----:B------:R-:W-:Y:S01]  /*5e60*/  ISETP.NE.AND.EX P0, PT, R13, RZ, PT, P0 ;  /* 0x000000ff0d00720c */ /* 0x000fe20003f05300 */
[----:B------:R-:W-:Y:S02]  /*5e70*/  BSSY.RECONVERGENT B0, `(.L_x_41) ;  /* 0x0000082000007945 */ /* 0x000fe40003800200 */
[----:B------:R-:W-:-:S10]  /*5e80*/  UIADD3.X UR18, UPT, UPT, URZ, UR6, URZ, UP0, !UPT ;  /* 0x00000006ff127290 */ /* 0x000fd400087fe4ff */
[----:B------:R1:W-:Y:S01]  /*5e90*/  @!P0 STL.U8 [UR4+0x200], R11 ;  /* 0x0002000bff008987 */ /* 0x0003e20008100004 */
[----:B------:R-:W-:Y:S02]  /*5ea0*/  @!P0 IMAD.MOV.U32 R169, RZ, RZ, 0x1 ;  /* 0x00000001ffa98424 */ /* 0x000fe400078e00ff */
[----:B------:R-:W-:Y:S01]  /*5eb0*/  @!P0 IMAD.MOV.U32 R27, RZ, RZ, RZ ;  /* 0x000000ffff1b8224 */ /* 0x000fe200078e00ff */
[----:B------:R-:W-:Y:S06]  /*5ec0*/  @!P0 BRA `(.L_x_42) ;  /* 0x0000000400f08947 */ /* 0x000fec0003800000 */
[----:B------:R-:W-:Y:S01]  /*5ed0*/  BSSY.RECONVERGENT B1, `(.L_x_43) ;  /* 0x0000020000017945 */ /* 0x000fe20003800200 */
[----:B------:R-:W-:Y:S02]  /*5ee0*/  IMAD.MOV.U32 R169, RZ, RZ, RZ ;  /* 0x000000ffffa97224 */ /* 0x000fe400078e00ff */
[----:B------:R-:W-:Y:S02]  /*5ef0*/  IMAD.MOV.U32 R27, RZ, RZ, RZ ;  /* 0x000000ffff1b7224 */ /* 0x000fe400078e00ff */
[----:B------:R-:W-:Y:S02]  /*5f00*/  IMAD.U32 R21, RZ, RZ, UR17 ;  /* 0x00000011ff157e24 */ /* 0x000fe4000f8e00ff */
[----:B------:R-:W-:Y:S02]  /*5f10*/  IMAD.U32 R22, RZ, RZ, UR18 ;  /* 0x00000012ff167e24 */ /* 0x000fe4000f8e00ff */
[----:B------:R-:W-:-:S07]  /*5f20*/  IMAD.U32 R20, RZ, RZ, UR17 ;  /* 0x00000011ff147e24 */ /* 0x000fce000f8e00ff */
.L_x_44:
[----:B0-----:R-:W-:-:S04]  /*5f30*/  IMAD.WIDE.U32 R14, R13, -0x33333333, RZ ;  /* 0xcccccccd0d0e7825 */ /* 0x001fc800078e00ff */
[----:B------:R-:W-:Y:S01]  /*5f40*/  IMAD.MOV.U32 R12, RZ, RZ, R21 ;  /* 0x000000ffff0c7224 */ /* 0x000fe200078e0015 */
[----:B------:R-:W-:Y:S01]  /*5f50*/  IADD3 R21, P1, PT, R21, 0x1, RZ ;  /* 0x0000000115157810 */ /* 0x000fe20007f3e0ff */
[----:B------:R-:W-:-:S04]  /*5f60*/  IMAD.WIDE.U32 R16, P0, R7, -0x33333334, R14 ;  /* 0xcccccccc07107825 */ /* 0x000fc8000780000e */
[----:B------:R-:W-:-:S04]  /*5f70*/  IMAD.WIDE.U32 R14, R7, -0x33333333, RZ ;  /* 0xcccccccd070e7825 */ /* 0x000fc800078e00ff */
[----:B------:R-:W-:Y:S01]  /*5f80*/  IMAD.X R19, RZ, RZ, RZ, P0 ;  /* 0x000000ffff137224 */ /* 0x000fe200000e06ff */
[----:B------:R-:W-:Y:S01]  /*5f90*/  IADD3 RZ, P0, PT, R15, R16, RZ ;  /* 0x000000100fff7210 */ /* 0x000fe20007f1e0ff */
[----:B------:R-:W-:Y:S02]  /*5fa0*/  IMAD.MOV.U32 R18, RZ, RZ, R17 ;  /* 0x000000ffff127224 */ /* 0x000fe400078e0011 */
[----:B------:R-:W-:Y:S01]  /*5fb0*/  IMAD.MOV.U32 R17, RZ, RZ, R169 ;  /* 0x000000ffff117224 */ /* 0x000fe200078e00a9 */
[----:B------:R-:W-:Y:S01]  /*5fc0*/  IADD3 R169, P2, PT, R169, 0x1, RZ ;  /* 0x00000001a9a97810 */ /* 0x000fe20007f5e0ff */
[----:B------:R-:W-:Y:S01]  /*5fd0*/  IMAD.WIDE.U32.X R14, R13, -0x33333334, R18, P0 ;  /* 0xcccccccc0d0e7825 */ /* 0x000fe200000e0412 */
[----:B------:R-:W-:-:S03]  /*5fe0*/  ISETP.GE.U32.AND P0, PT, R7, 0xa, PT ;  /* 0x0000000a0700780c */ /* 0x000fc60003f06070 */
[----:B------:R-:W-:Y:S01]  /*5ff0*/  IMAD.MOV.U32 R19, RZ, RZ, R27 ;  /* 0x000000ffff137224 */ /* 0x000fe200078e001b */
[----:B------:R-:W-:Y:S01]  /*6000*/  SHF.R.U64 R16, R14, 0x3, R15 ;  /* 0x000000030e107819 */ /* 0x000fe2000000120f */
[----:B------:R-:W-:Y:S01]  /*6010*/  IMAD.MOV.U32 R14, RZ, RZ, R22 ;  /* 0x000000ffff0e7224 */ /* 0x000fe200078e0016 */
[----:B------:R-:W-:Y:S01]  /*6020*/  ISETP.GE.U32.AND.EX P0, PT, R13, RZ, PT, P0 ;  /* 0x000000ff0d00720c */ /* 0x000fe20003f06100 */
[----:B------:R-:W-:Y:S01]  /*6030*/  IMAD.X R27, RZ, RZ, R27, P2 ;  /* 0x000000ffff1b7224 */ /* 0x000fe200010e061b */
[----:B------:R-:W-:Y:S01]  /*6040*/  SHF.R.U32.HI R13, RZ, 0x3, R15 ;  /* 0x00000003ff0d7819 */ /* 0x000fe2000001160f */
[----:B-1----:R-:W-:Y:S02]  /*6050*/  IMAD R11, R16, -0xa, R7 ;  /* 0xfffffff6100b7824 */ /* 0x002fe400078e0207 */
[----:B------:R-:W-:Y:S02]  /*6060*/  IMAD.MOV.U32 R15, RZ, RZ, R20 ;  /* 0x000000ffff0f7224 */ /* 0x000fe400078e0014 */
[----:B------:R-:W-:-:S02]  /*6070*/  VIADD R11, R11, 0x30 ;  /* 0x000000300b0b7836 */ /* 0x000fc40000000000 */
[----:B------:R-:W-:Y:S02]  /*6080*/  IMAD.X R22, RZ, RZ, R22, P1 ;  /* 0x000000ffff167224 */ /* 0x000fe400008e0616 */
[----:B------:R-:W-:Y:S01]  /*6090*/  IMAD.MOV.U32 R7, RZ, RZ, R16 ;  /* 0x000000ffff077224 */ /* 0x000fe200078e0010 */
[----:B------:R0:W-:Y:S02]  /*60a0*/  STL.U8 [R20], R11 ;  /* 0x0000000b14007387 */ /* 0x0001e40000100000 */
[----:B0-----:R-:W-:Y:S01]  /*60b0*/  VIADD R20, R20, 0x1 ;  /* 0x0000000114147836 */ /* 0x001fe20000000000 */
[----:B------:R-:W-:Y:S06]  /*60c0*/  @P0 BRA `(.L_x_44) ;  /* 0xfffffffc00980947 */ /* 0x000fec000383ffff */
[----:B------:R-:W-:Y:S05]  /*60d0*/  BSYNC.RECONVERGENT B1 ;  /* 0x0000000000017941 */ /* 0x000fea0003800200 */
.L_x_43:
        /* <DEDUP_REMOVED lines=8> */
[----:B------:R-:W-:Y:S01]  /*6160*/  BSSY.RECONVERGENT B1, `(.L_x_45) ;  /* 0x0000038000017945 */ /* 0x000fe20003800200 */
[----:B------:R-:W-:Y:S01]  /*6170*/  IMAD.MOV.U32 R24, RZ, RZ, R15 ;  /* 0x000000ffff187224 */ /* 0x000fe200078e000f */
[----:B------:R-:W-:Y:S01]  /*6180*/  IADD3 R13, P1, P2, R12, -0x1, R17 ;  /* 0xffffffff0c0d7810 */ /* 0x000fe20007a3e011 */
[----:B------:R-:W-:Y:S01]  /*6190*/  IMAD.X R16, RZ, RZ, R40, P0 ;  /* 0x000000ffff107224 */ /* 0x000fe200000e0628 */
[----:B------:R-:W-:Y:S01]  /*61a0*/  UIADD3.X UR16, UPT, UPT, URZ, UR6, URZ, UP0, !UPT ;  /* 0x00000006ff107290 */ /* 0x000fe200087fe4ff */
[----:B------:R-:W-:Y:S01]  /*61b0*/  IMAD.U32 R17, RZ, RZ, UR17 ;  /* 0x00000011ff117e24 */ /* 0x000fe2000f8e00ff */
        /* <DEDUP_REMOVED lines=9> */
[----:B------:R-:W-:Y:S02]  /*6250*/  IADD3.X R7, PT, PT, R14, -0x1, RZ, P1, !PT ;  /* 0xffffffff0e077810 */ /* 0x000fe40000ffe4ff */
[----:B------:R-:W-:Y:S02]  /*6260*/  LOP3.LUT R12, RZ, R41, RZ, 0x33, !PT ;  /* 0x00000029ff0c7212 */ /* 0x000fe400078e33ff */
[----:B------:R-:W-:Y:S02]  /*6270*/  ISETP.NE.AND.EX P0, PT, R16, R7, PT, P0 ;  /* 0x000000071000720c */ /* 0x000fe40003f05300 */
[----:B------:R-:W-:Y:S02]  /*6280*/  LOP3.LUT R7, RZ, R40, RZ, 0x33, !PT ;  /* 0x00000028ff077212 */ /* 0x000fe400078e33ff */
[----:B------:R-:W-:-:S04]  /*6290*/  SEL R16, RZ, 0x1, !P0 ;  /* 0x00000001ff107807 */ /* 0x000fc80004000000 */
[----:B------:R-:W-:-:S04]  /*62a0*/  IADD3 R11, P1, PT, R16, UR5, RZ ;  /* 0x00000005100b7c10 */ /* 0x000fc8000ff3e0ff */
[----:B------:R-:W-:Y:S01]  /*62b0*/  IADD3 R11, P2, P3, -R11, R13, R12 ;  /* 0x0000000d0b0b7210 */ /* 0x000fe20007b5e10c */
[----:B------:R-:W-:Y:S02]  /*62c0*/  IMAD.X R12, RZ, RZ, RZ, P1 ;  /* 0x000000ffff0c7224 */ /* 0x000fe400008e06ff */
[----:B------:R-:W-:-:S03]  /*62d0*/  IMAD.MOV.U32 R13, RZ, RZ, 0x1 ;  /* 0x00000001ff0d7424 */ /* 0x000fc600078e00ff */
[----:B------:R-:W-:Y:S02]  /*62e0*/  IADD3.X R12, PT, PT, ~R12, R14, R7, P2, P3 ;  /* 0x0000000e0c0c7210 */ /* 0x000fe400017e6507 */
[----:B------:R-:W-:Y:S02]  /*62f0*/  SEL R14, R13, 0x2, !P0 ;  /* 0x000000020d0e7807 */ /* 0x000fe40004000000 */
        /* <DEDUP_REMOVED lines=15> */
.L_x_47:
        /* <DEDUP_REMOVED lines=15> */
.L_x_46:
[----:B------:R-:W-:Y:S05]  /*64e0*/  BSYNC.RECONVERGENT B1 ;  /* 0x0000000000017941 */ /* 0x000fea0003800200 */
.L_x_45:
[----:B------:R-:W-:Y:S05]  /*64f0*/  @!P0 BRA `(.L_x_42) ;  /* 0x0000000000648947 */ /* 0x000fea0003800000 */
.L_x_48:
        /* <DEDUP_REMOVED lines=25> */
.L_x_42:
[----:B------:R-:W-:Y:S05]  /*6690*/  BSYNC.RECONVERGENT B0 ;  /* 0x0000000000007941 */ /* 0x000fea0003800200 */
.L_x_41:
[----:B------:R2:W-:Y:S04]  /*66a0*/  STL.U8 [R169+UR4+0x200], R26 ;  /* 0x0002001aa9007987 */ /* 0x0005e80008100004 */
[----:B------:R-:W3:Y:S04]  /*66b0*/  LDL R24, [R1+0xc0] ;  /* 0x0000c00001187983 */ /* 0x000ee80000100800 */
[----:B------:R-:W4:Y:S04]  /*66c0*/  LDL R7, [R1+0x140] ;  /* 0x0001400001077983 */ /* 0x000f280000100800 */
[----:B-1----:R-:W5:Y:S04]  /*66d0*/  LDL R11, [R1+0x1c0] ;  /* 0x0001c000010b7983 */ /* 0x002f680000100800 */
[----:B------:R-:W2:Y:S01]  /*66e0*/  LDL R13, [R1+0x240] ;  /* 0x00024000010d7983 */ /* 0x000ea20000100800 */
[----:B------:R-:W-:Y:S01]  /*66f0*/  IADD3 R12, P0, PT, R169, UR8, RZ ;  /* 0x00000008a90c7c10 */ /* 0x000fe2000ff1e0ff */
[----:B------:R-:W-:Y:S01]  /*6700*/  UISETP.GT.U32.AND UP0, UPT, UR5, 0x3f, UPT ;  /* 0x0000003f0500788c */ /* 0x000fe2000bf04070 */
[----:B------:R-:W-:Y:S01]  /*6710*/  PRMT R16, R4, 0x123, RZ ;  /* 0x0000012304107816 */ /* 0x000fe200000000ff */
[----:B------:R-:W-:Y:S01]  /*6720*/  USHF.R.U32.HI UR18, URZ, 0x2, UR5 ;  /* 0x00000002ff127899 */ /* 0x000fe20008011605 */
[----:B------:R-:W-:Y:S01]  /*6730*/  PRMT R17, R5, 0x123, RZ ;  /* 0x0000012305117816 */ /* 0x000fe200000000ff */
[----:B------:R-:W-:Y:S01]  /*6740*/  IMAD.X R15, RZ, RZ, R27, P0 ;  /* 0x000000ffff0f7224 */ /* 0x000fe200000e061b */
[----:B0-----:R-:W-:Y:S01]  /*6750*/  IADD3 R14, P0, PT, R50, UR8, RZ ;  /* 0x00000008320e7c10 */ /* 0x001fe2000ff1e0ff */
[----:B------:R-:W-:Y:S01]  /*6760*/  IMAD.SHL.U32 R4, R12, 0x8, RZ ;  /* 0x000000080c047824 */ /* 0x000fe200078e00ff */
[----:B------:R-:W-:Y:S01]  /*6770*/  PRMT R18, R8, 0x123, RZ ;  /* 0x0000012308127816 */ /* 0x000fe200000000ff */
[----:B------:R0:W-:Y:S01]  /*6780*/  STL.64 [R1+0xf8], R16 ;  /* 0x0000f81001007387 */ /* 0x0001e20000100a00 */
[----:B------:R-:W-:Y:S01]  /*6790*/  SHF.R.U64 R5, R12, 0x1d, R15 ;  /* 0x0000001d0c057819 */ /* 0x000fe2000000120f */
[----:B------:R-:W-:Y:S01]  /*67a0*/  IMAD.X R15, RZ, RZ, R10, P0 ;  /* 0x000000ffff0f7224 */ /* 0x000fe200000e060a */
[----:B------:R-:W-:Y:S01]  /*67b0*/  PRMT R4, R4, 0x123, RZ ;  /* 0x0000012304047816 */ /* 0x000fe200000000ff */
[----:B------:R-:W-:Y:S01]  /*67c0*/  IMAD.SHL.U32 R21, R14, 0x8, RZ ;  /* 0x000000080e157824 */ /* 0x000fe200078e00ff */
[----:B------:R-:W-:-:S02]  /*67d0*/  PRMT R5, R5, 0x123, RZ ;  /* 0x0000012305057816 */ /* 0x000fc400000000ff */
[----:B------:R-:W-:Y:S02]  /*67e0*/  SHF.R.U64 R15, R14, 0x1d, R15 ;  /* 0x0000001d0e0f7819 */ /* 0x000fe4000000120f */
[----:B------:R-:W-:Y:S02]  /*67f0*/  PRMT R23, R4, 0x123, RZ ;  /* 0x0000012304177816 */ /* 0x000fe400000000ff */
[----:B------:R-:W-:Y:S02]  /*6800*/  PRMT R4, R15, 0x123, RZ ;  /* 0x000001230f047816 */ /* 0x000fe400000000ff */
[----:B------:R-:W-:Y:S02]  /*6810*/  PRMT R21, R21, 0x123, RZ ;  /* 0x0000012315157816 */ /* 0x000fe400000000ff */
[----:B------:R-:W-:Y:S02]  /*6820*/  PRMT R20, R4, 0x123, RZ ;  /* 0x0000012304147816 */ /* 0x000fe400000000ff */
[----:B------:R-:W-:-:S02]  /*6830*/  PRMT R19, R9, 0x123, RZ ;  /* 0x0000012309137816 */ /* 0x000fc400000000ff */
[----:B------:R-:W-:Y:S02]  /*6840*/  PRMT R22, R5, 0x123, RZ ;  /* 0x0000012305167816 */ /* 0x000fe400000000ff */
[----:B------:R-:W-:Y:S01]  /*6850*/  PRMT R21, R21, 0x123, RZ ;  /* 0x0000012315157816 */ /* 0x000fe200000000ff */
[----:B------:R0:W-:Y:S04]  /*6860*/  STL.64 [R1+0x178], R18 ;  /* 0x0001781201007387 */ /* 0x0001e80000100a00 */
[----:B------:R0:W-:Y:S04]  /*6870*/  STL.64 [R1+0x278], R22 ;  /* 0x0002781601007387 */ /* 0x0001e80000100a00 */
[----:B------:R0:W-:Y:S01]  /*6880*/  STL.64 [R1+0x1f8], R20 ;  /* 0x0001f81401007387 */ /* 0x0001e20000100a00 */
[----:B---3--:R-:W-:-:S02]  /*6890*/  PRMT R4, R24, 0x123, RZ ;  /* 0x0000012318047816 */ /* 0x008fc400000000ff */
[----:B----4-:R-:W-:-:S03]  /*68a0*/  PRMT R8, R7, 0x123, RZ ;  /* 0x0000012307087816 */ /* 0x010fc600000000ff */
[----:B------:R0:W-:Y:S01]  /*68b0*/  STL [R1+0xc0], R4 ;  /* 0x0000c00401007387 */ /* 0x0001e20000100800 */
[----:B-----5:R-:W-:-:S03]  /*68c0*/  PRMT R12, R11, 0x123, RZ ;  /* 0x000001230b0c7816 */ /* 0x020fc600000000ff */
[----:B------:R0:W-:Y:S01]  /*68d0*/  STL [R1+0x140], R8 ;  /* 0x0001400801007387 */ /* 0x0001e20000100800 */
[----:B--2---:R-:W-:-:S03]  /*68e0*/  PRMT R14, R13, 0x123, RZ ;  /* 0x000001230d0e7816 */ /* 0x004fc600000000ff */
[----:B------:R0:W-:Y:S04]  /*68f0*/  STL [R1+0x1c0], R12 ;  /* 0x0001c00c01007387 */ /* 0x0001e80000100800 */
[----:B------:R0:W-:Y:S01]  /*6900*/  STL [R1+0x240], R14 ;  /* 0x0002400e01007387 */ /* 0x0001e20000100800 */
[----:B------:R-:W-:Y:S05]  /*6910*/  BRA.U UP0, `(.L_x_49) ;  /* 0x0000000500d07547 */ /* 0x000fea000b800000 */
[----:B------:R-:W-:Y:S02]  /*6920*/  UISETP.GE.AND UP0, UPT, UR18, 0x10, UPT ;  /* 0x000000101200788c */ /* 0x000fe4000bf06270 */
[----:B0-----:R-:W-:-:S07]  /*6930*/  IMAD.U32 R4, RZ, RZ, UR18 ;  /* 0x00000012ff047e24 */ /* 0x001fce000f8e00ff */
[----:B------:R-:W-:Y:S05]  /*6940*/  BRA.U UP0, `(.L_x_50) ;  /* 0x0000000500847547 */ /* 0x000fea000b800000 */
[----:B------:R-:W-:Y:S02]  /*6950*/  IADD3 R5, PT, PT, -R4, 0x10, RZ ;  /* 0x0000001004057810 */ /* 0x000fe40007ffe1ff */
[----:B------:R-:W-:Y:S02]  /*6960*/  PLOP3.LUT P0, PT, PT, PT, PT, 0x80, 0x8 ;  /* 0x000000000008781c */ /* 0x000fe40003f0f070 */
[----:B------:R-:W-:-:S13]  /*6970*/  ISETP.GT.AND P1, PT, R5, 0x3, PT ;  /* 0x000000030500780c */ /* 0x000fda0003f24270 */
[----:B------:R-:W-:Y:S05]  /*6980*/  @!P1 BRA `(.L_x_51) ;  /* 0x0000000000ec9947 */ /* 0x000fea0003800000 */
[----:B------:R-:W-:-:S13]  /*6990*/  PLOP3.LUT P0, PT, PT, PT, PT, 0x8, 0x80 ;  /* 0x000000000080781c */ /* 0x000fda0003f0e170 */
.L_x_52:
[----:B------:R-:W-:-:S05]  /*69a0*/  IMAD R18, R4, 0x4, R1 ;  /* 0x0000000404127824 */ /* 0x000fca00078e0201 */
[----:B0-----:R-:W2:Y:S04]  /*69b0*/  LDL R5, [R18+0x80] ;  /* 0x0000800012057983 */ /* 0x001ea80000100800 */
[----:B------:R-:W3:Y:S04]  /*69c0*/  LDL R7, [R18+0x100] ;  /* 0x0001000012077983 */ /* 0x000ee80000100800 */
[----:B------:R-:W4:Y:S04]  /*69d0*/  LDL R8, [R18+0x180] ;  /* 0x0001800012087983 */ /* 0x000f280000100800 */
[----:B------:R-:W5:Y:S01]  /*69e0*/  LDL R9, [R18+0x200] ;  /* 0x0002000012097983 */ /* 0x000f620000100800 */
[----:B------:R-:W-:-:S04]  /*69f0*/  VIADD R12, R4, 0x1 ;  /* 0x00000001040c7836 */ /* 0x000fc80000000000 */
[----:B------:R-:W-:Y:S01]  /*6a00*/  IMAD R15, R12, 0x4, R1 ;  /* 0x000000040c0f7824 */ /* 0x000fe200078e0201 */
[----:B--2---:R-:W-:Y:S02]  /*6a10*/  PRMT R5, R5, 0x123, RZ ;  /* 0x0000012305057816 */ /* 0x004fe400000000ff */
[----:B---3--:R-:W-:-:S03]  /*6a20*/  PRMT R7, R7, 0x123, RZ ;  /* 0x0000012307077816 */ /* 0x008fc600000000ff */
[----:B------:R0:W-:Y:S01]  /*6a30*/  STL [R18+0x80], R5 ;  /* 0x0000800512007387 */ /* 0x0001e20000100800 */
[----:B----4-:R-:W-:-:S03]  /*6a40*/  PRMT R8, R8, 0x123, RZ ;  /* 0x0000012308087816 */ /* 0x010fc600000000ff */
[----:B------:R1:W-:Y:S01]  /*6a50*/  STL [R18+0x100], R7 ;  /* 0x0001000712007387 */ /* 0x0003e20000100800 */
[----:B-----5:R-:W-:-:S03]  /*6a60*/  PRMT R9, R9, 0x123, RZ ;  /* 0x0000012309097816 */ /* 0x020fc600000000ff */
[----:B------:R2:W-:Y:S04]  /*6a70*/  STL [R18+0x180], R8 ;  /* 0x0001800812007387 */ /* 0x0005e80000100800 */
[----:B------:R3:W-:Y:S04]  /*6a80*/  STL [R18+0x200], R9 ;  /* 0x0002000912007387 */ /* 0x0007e80000100800 */
[----:B------:R-:W4:Y:S04]  /*6a90*/  LDL R11, [R15+0x80] ;  /* 0x000080000f0b7983 */ /* 0x000f280000100800 */
[----:B------:R-:W5:Y:S04]  /*6aa0*/  LDL R12, [R15+0x100] ;  /* 0x000100000f0c7983 */ /* 0x000f680000100800 */
[----:B------:R-:W2:Y:S04]  /*6ab0*/  LDL R13, [R15+0x180] ;  /* 0x000180000f0d7983 */ /* 0x000ea80000100800 */
[----:B------:R-:W3:Y:S01]  /*6ac0*/  LDL R14, [R15+0x200] ;  /* 0x000200000f0e7983 */ /* 0x000ee20000100800 */
[----:B------:R-:W-:-:S04]  /*6ad0*/  VIADD R16, R4, 0x2 ;  /* 0x0000000204107836 */ /* 0x000fc80000000000 */
[----:B------:R-:W-:Y:S01]  /*6ae0*/  IMAD R20, R16, 0x4, R1 ;  /* 0x0000000410147824 */ /* 0x000fe200078e0201 */
[----:B----4-:R-:W-:Y:S02]  /*6af0*/  PRMT R11, R11, 0x123, RZ ;  /* 0x000001230b0b7816 */ /* 0x010fe400000000ff */
[----:B-----5:R-:W-:-:S03]  /*6b00*/  PRMT R12, R12, 0x123, RZ ;  /* 0x000001230c0c7816 */ /* 0x020fc600000000ff */
[----:B------:R4:W-:Y:S01]  /*6b10*/  STL [R15+0x80], R11 ;  /* 0x0000800b0f007387 */ /* 0x0009e20000100800 */
[----:B--2---:R-:W-:-:S03]  /*6b20*/  PRMT R13, R13, 0x123, RZ ;  /* 0x000001230d0d7816 */ /* 0x004fc600000000ff */
[----:B------:R2:W-:Y:S01]  /*6b30*/  STL [R15+0x100], R12 ;  /* 0x0001000c0f007387 */ /* 0x0005e20000100800 */
[----:B---3--:R-:W-:-:S03]  /*6b40*/  PRMT R14, R14, 0x123, RZ ;  /* 0x000001230e0e7816 */ /* 0x008fc600000000ff */
[----:B------:R3:W-:Y:S04]  /*6b50*/  STL [R15+0x180], R13 ;  /* 0x0001800d0f007387 */ /* 0x0007e80000100800 */
[----:B------:R5:W-:Y:S04]  /*6b60*/  STL [R15+0x200], R14 ;  /* 0x0002000e0f007387 */ /* 0x000be80000100800 */
[----:B0-----:R-:W4:Y:S04]  /*6b70*/  LDL R5, [R20+0x80] ;  /* 0x0000800014057983 */ /* 0x001f280000100800 */
[----:B-1----:R-:W2:Y:S04]  /*6b80*/  LDL R7, [R20+0x100] ;  /* 0x0001000014077983 */ /* 0x002ea80000100800 */
[----:B------:R-:W3:Y:S04]  /*6b90*/  LDL R8, [R20+0x180] ;  /* 0x0001800014087983 */ /* 0x000ee80000100800 */
[----:B------:R-:W5:Y:S01]  /*6ba0*/  LDL R9, [R20+0x200] ;  /* 0x0002000014097983 */ /* 0x000f620000100800 */
[----:B------:R-:W-:-:S04]  /*6bb0*/  VIADD R16, R4, 0x3 ;  /* 0x0000000304107836 */ /* 0x000fc80000000000 */
[----:B------:R-:W-:Y:S01]  /*6bc0*/  IMAD R16, R16, 0x4, R1 ;  /* 0x0000000410107824 */ /* 0x000fe200078e0201 */
[----:B----4-:R-:W-:Y:S02]  /*6bd0*/  PRMT R5, R5, 0x123, RZ ;  /* 0x0000012305057816 */ /* 0x010fe400000000ff */
[----:B--2---:R-:W-:-:S03]  /*6be0*/  PRMT R7, R7, 0x123, RZ ;  /* 0x0000012307077816 */ /* 0x004fc600000000ff */
[----:B------:R0:W-:Y:S01]  /*6bf0*/  STL [R20+0x80], R5 ;  /* 0x0000800514007387 */ /* 0x0001e20000100800 */
[----:B---3--:R-:W-:-:S03]  /*6c00*/  PRMT R8, R8, 0x123, RZ ;  /* 0x0000012308087816 */ /* 0x008fc600000000ff */
[----:B------:R0:W-:Y:S01]  /*6c10*/  STL [R20+0x100], R7 ;  /* 0x0001000714007387 */ /* 0x0001e20000100800 */
[----:B-----5:R-:W-:-:S03]  /*6c20*/  PRMT R9, R9, 0x123, RZ ;  /* 0x0000012309097816 */ /* 0x020fc600000000ff */
[----:B------:R0:W-:Y:S04]  /*6c30*/  STL [R20+0x180], R8 ;  /* 0x0001800814007387 */ /* 0x0001e80000100800 */
[----:B------:R0:W-:Y:S04]  /*6c40*/  STL [R20+0x200], R9 ;  /* 0x0002000914007387 */ /* 0x0001e80000100800 */
[----:B------:R-:W2:Y:S04]  /*6c50*/  LDL R11, [R16+0x80] ;  /* 0x00008000100b7983 */ /* 0x000ea80000100800 */
[----:B------:R-:W3:Y:S04]  /*6c60*/  LDL R12, [R16+0x100] ;  /* 0x00010000100c7983 */ /* 0x000ee80000100800 */
[----:B------:R-:W4:Y:S04]  /*6c70*/  LDL R13, [R16+0x180] ;  /* 0x00018000100d7983 */ /* 0x000f280000100800 */
[----:B------:R-:W5:Y:S01]  /*6c80*/  LDL R14, [R16+0x200] ;  /* 0x00020000100e7983 */ /* 0x000f620000100800 */
[----:B------:R-:W-:-:S05]  /*6c90*/  VIADD R4, R4, 0x4 ;  /* 0x0000000404047836 */ /* 0x000fca0000000000 */
[----:B------:R-:W-:Y:S02]  /*6ca0*/  ISETP.GE.AND P1, PT, R4, 0xd, PT ;  /* 0x0000000d0400780c */ /* 0x000fe40003f26270 */
[----:B--2---:R-:W-:Y:S02]  /*6cb0*/  PRMT R11, R11, 0x123, RZ ;  /* 0x000001230b0b7816 */ /* 0x004fe400000000ff */
[----:B---3--:R-:W-:-:S03]  /*6cc0*/  PRMT R12, R12, 0x123, RZ ;  /* 0x000001230c0c7816 */ /* 0x008fc600000000ff */
[----:B------:R0:W-:Y:S01]  /*6cd0*/  STL [R16+0x80], R11 ;  /* 0x0000800b10007387 */ /* 0x0001e20000100800 */
[----:B----4-:R-:W-:-:S03]  /*6ce0*/  PRMT R13, R13, 0x123, RZ ;  /* 0x000001230d0d7816 */ /* 0x010fc600000000ff */
[----:B------:R0:W-:Y:S01]  /*6cf0*/  STL [R16+0x100], R12 ;  /* 0x0001000c10007387 */ /* 0x0001e20000100800 */
[----:B-----5:R-:W-:-:S03]  /*6d00*/  PRMT R14, R14, 0x123, RZ ;  /* 0x000001230e0e7816 */ /* 0x020fc600000000ff */
[----:B------:R0:W-:Y:S04]  /*6d10*/  STL [R16+0x180], R13 ;  /* 0x0001800d10007387 */ /* 0x0001e80000100800 */
[----:B------:R0:W-:Y:S01]  /*6d20*/  STL [R16+0x200], R14 ;  /* 0x0002000e10007387 */ /* 0x0001e20000100800 */
[----:B------:R-:W-:Y:S05]  /*6d30*/  @!P1 BRA `(.L_x_52) ;  /* 0xfffffffc00189947 */ /* 0x000fea000383ffff */
.L_x_51:
[----:B0-----:R-:W-:-:S04]  /*6d40*/  IADD3 R5, PT, PT, -R4, 0x10, RZ ;  /* 0x0000001004057810 */ /* 0x001fc80007ffe1ff */
[----:B------:R-:W-:-:S13]  /*6d50*/  ISETP.GT.AND P1, PT, R5, 0x1, PT ;  /* 0x000000010500780c */ /* 0x000fda0003f24270 */
[----:B------:R-:W-:Y:S05]  /*6d60*/  @!P1 BRA `(.L_x_53) ;  /* 0x0000000000749947 */ /* 0x000fea0003800000 */
[----:B------:R-:W-:-:S05]  /*6d70*/  IMAD R16, R4, 0x4, R1 ;  /* 0x0000000404107824 */ /* 0x000fca00078e0201 */
[----:B------:R-:W2:Y:S04]  /*6d80*/  LDL R5, [R16+0x80] ;  /* 0x0000800010057983 */ /* 0x000ea80000100800 */
        /* <DEDUP_REMOVED lines=17> */
[----:B------:R-:W-:Y:S01]  /*6ea0*/  PLOP3.LUT P0, PT, PT, PT, PT, 0x8, 0x80 ;  /* 0x000000000080781c */ /* 0x000fe20003f0e170 */
[----:B------:R-:W-:Y:S01]  /*6eb0*/  VIADD R4, R4, 0x2 ;  /* 0x0000000204047836 */ /* 0x000fe20000000000 */
[----:B--2---:R-:W-:-:S02]  /*6ec0*/  PRMT R11, R11, 0x123, RZ ;  /* 0x000001230b0b7816 */ /* 0x004fc400000000ff */
[----:B---3--:R-:W-:-:S03]  /*6ed0*/  PRMT R12, R12, 0x123, RZ ;  /* 0x000001230c0c7816 */ /* 0x008fc600000000ff */
[----:B------:R0:W-:Y:S01]  /*6ee0*/  STL [R15+0x80], R11 ;  /* 0x0000800b0f007387 */ /* 0x0001e20000100800 */
[----:B----4-:R-:W-:-:S03]  /*6ef0*/  PRMT R13, R13, 0x123, RZ ;  /* 0x000001230d0d7816 */ /* 0x010fc600000000ff */
[----:B------:R0:W-:Y:S01]  /*6f00*/  STL [R15+0x100], R12 ;  /* 0x0001000c0f007387 */ /* 0x0001e20000100800 */
[----:B-----5:R-:W-:-:S03]  /*6f10*/  PRMT R14, R14, 0x123, RZ ;  /* 0x000001230e0e7816 */ /* 0x020fc600000000ff */
[----:B------:R0:W-:Y:S04]  /*6f20*/  STL [R15+0x180], R13 ;  /* 0x0001800d0f007387 */ /* 0x0001e80000100800 */
[----:B------:R0:W-:Y:S02]  /*6f30*/  STL [R15+0x200], R14 ;  /* 0x0002000e0f007387 */ /* 0x0001e40000100800 */
.L_x_53:
[----:B------:R-:W-:-:S13]  /*6f40*/  ISETP.NE.OR P0, PT, R4, 0x10, P0 ;  /* 0x000000100400780c */ /* 0x000fda0000705670 */
[----:B------:R-:W-:Y:S05]  /*6f50*/  @!P0 BRA `(.L_x_49) ;  /* 0x0000000000408947 */ /* 0x000fea0003800000 */
.L_x_50:
[----:B01----:R-:W-:-:S05]  /*6f60*/  IMAD R12, R4, 0x4, R1 ;  /* 0x00000004040c7824 */ /* 0x003fca00078e0201 */
[----:B------:R-:W2:Y:S04]  /*6f70*/  LDL R5, [R12+0x80] ;  /* 0x000080000c057983 */ /* 0x000ea80000100800 */
[----:B------:R-:W3:Y:S04]  /*6f80*/  LDL R7, [R12+0x100] ;  /* 0x000100000c077983 */ /* 0x000ee80000100800 */
[----:B------:R-:W4:Y:S04]  /*6f90*/  LDL R8, [R12+0x180] ;  /* 0x000180000c087983 */ /* 0x000f280000100800 */
[----:B------:R-:W5:Y:S01]  /*6fa0*/  LDL R9, [R12+0x200] ;  /* 0x000200000c097983 */ /* 0x000f620000100800 */
[----:B------:R-:W-:-:S05]  /*6fb0*/  VIADD R4, R4, 0x1 ;  /* 0x0000000104047836 */ /* 0x000fca0000000000 */
[----:B------:R-:W-:Y:S02]  /*6fc0*/  ISETP.NE.AND P0, PT, R4, 0x10, PT ;  /* 0x000000100400780c */ /* 0x000fe40003f05270 */
        /* <DEDUP_REMOVED lines=8> */
[----:B------:R-:W-:Y:S05]  /*7050*/  @P0 BRA `(.L_x_50) ;  /* 0xfffffffc00c00947 */ /* 0x000fea000383ffff */
.L_x_49:
[----:B------:R-:W-:Y:S01]  /*7060*/  ISETP.GT.U32.AND P0, PT, R48, R49, PT ;  /* 0x000000313000720c */ /* 0x000fe20003f04070 */
[----:B------:R-:W-:Y:S01]  /*7070*/  UIADD3 UR8, UPT, UPT, UR8, -0x41, URZ ;  /* 0xffffffbf08087890 */ /* 0x000fe2000fffe0ff */
[----:B------:R-:W-:Y:S01]  /*7080*/  ISETP.GT.U32.AND P1, PT, R50, R169, PT ;  /* 0x000000a93200720c */ /* 0x000fe20003f24070 */
[----:B------:R-:W-:Y:S01]  /*7090*/  UISETP.GE.U32.AND UP0, UPT, UR5, 0x4, UPT ;  /* 0x000000040500788c */ /* 0x000fe2000bf06070 */
[----:B------:R-:W-:Y:S01]  /*70a0*/  ISETP.GT.U32.AND.EX P0, PT, R25, R6, PT, P0 ;  /* 0x000000061900720c */ /* 0x000fe20003f04100 */
[----:B------:R-:W-:Y:S01]  /*70b0*/  UIADD3 UR6, UPT, UPT, UR9, 0x280, URZ ;  /* 0x0000028009067890 */ /* 0x000fe2000fffe0ff */
[----:B------:R-:W-:Y:S02]  /*70c0*/  ISETP.GT.U32.AND.EX P1, PT, R10, R27, PT, P1 ;  /* 0x0000001b0a00720c */ /* 0x000fe40003f24110 */
[----:B01----:R-:W-:Y:S02]  /*70d0*/  SEL R5, R48, R49, P0 ;  /* 0x0000003130057207 */ /* 0x003fe40000000000 */
[----:B------:R-:W-:-:S02]  /*70e0*/  SEL R4, R50, R169, P1 ;  /* 0x000000a932047207 */ /* 0x000fc40000800000 */
[----:B------:R-:W-:Y:S02]  /*70f0*/  SEL R25, R25, R6, P0 ;  /* 0x0000000619197207 */ /* 0x000fe40000000000 */
[----:B------:R-:W-:Y:S02]  /*7100*/  SEL R10, R10, R27, P1 ;  /* 0x0000001b0a0a7207 */ /* 0x000fe40000800000 */
[----:B------:R-:W-:-:S04]  /*7110*/  ISETP.GT.U32.AND P0, PT, R5, R4, PT ;  /* 0x000000040500720c */ /* 0x000fc80003f04070 */
[----:B------:R-:W-:-:S04]  /*7120*/  ISETP.GT.U32.AND.EX P0, PT, R25, R10, PT, P0 ;  /* 0x0000000a1900720c */ /* 0x000fc80003f04100 */
[----:B------:R-:W-:-:S05]  /*7130*/  SEL R4, R5, R4, P0 ;  /* 0x0000000405047207 */ /* 0x000fca0000000000 */
[----:B------:R-:W-:-:S05]  /*7140*/  VIADD R24, R4, UR8 ;  /* 0x0000000804187c36 */ /* 0x000fca0008000000 */
[----:B------:R-:W-:-:S04]  /*7150*/  SHF.R.U32.HI R116, RZ, 0x2, R24 ;  /* 0x00000002ff747819 */ /* 0x000fc80000011618 */
[----:B------:R-:W-:Y:S01]  /*7160*/  VIMNMX.U32 R116, PT, PT, R116, 0xf, PT ;  /* 0x0000000f74747848 */ /* 0x000fe20003fe0000 */
[----:B------:R-:W-:Y:S06]  /*7170*/  BRA.U !UP0, `(.L_x_54) ;  /* 0x0000000108cc7547 */ /* 0x000fec000b800000 */
[----:B------:R-:W-:Y:S01]  /*7180*/  UISETP.LT.U32.AND UP0, UPT, UR18, 0x1, UPT ;  /* 0x000000011200788c */ /* 0x000fe2000bf01070 */
[----:B------:R-:W-:-:S03]  /*7190*/  IMAD.MOV.U32 R4, RZ, RZ, RZ ;  /* 0x000000ffff047224 */ /* 0x000fc600078e00ff */
[----:B------:R-:W-:Y:S02]  /*71a0*/  USEL UR4, UR18, 0x1, !UP0 ;  /* 0x0000000112047887 */ /* 0x000fe4000c000000 */
[----:B------:R-:W-:Y:S02]  /*71b0*/  UISETP.GE.U32.AND UP0, UPT, UR5, 0x10, UPT ;  /* 0x000000100500788c */ /* 0x000fe4000bf06070 */
[----:B------:R-:W-:-:S04]  /*71c0*/  ULOP3.LUT UR9, UR4, 0x3, URZ, 0xc0, !UPT ;  /* 0x0000000304097892 */ /* 0x000fc8000f8ec0ff */
[----:B------:R-:W-:-:S03]  /*71d0*/  UISETP.NE.AND UP1, UPT, UR9, URZ, UPT ;  /* 0x000000ff0900728c */ /* 0x000fc6000bf25270 */
[----:B------:R-:W-:Y:S08]  /*71e0*/  BRA.U !UP0, `(.L_x_55) ;  /* 0x00000001087c7547 */ /* 0x000ff0000b800000 */
[----:B------:R-:W-:Y:S01]  /*71f0*/  ULOP3.LUT UR4, UR4, 0x3ffffffc, URZ, 0xc0, !UPT ;  /* 0x3ffffffc04047892 */ /* 0x000fe2000f8ec0ff */
[----:B------:R-:W-:-:S05]  /*7200*/  IMAD.MOV.U32 R5, RZ, RZ, RZ ;  /* 0x000000ffff057224 */ /* 0x000fca00078e00ff */
[----:B------:R-:W-:-:S07]  /*7210*/  IMAD.U32 R4, RZ, RZ, UR4 ;  /* 0x00000004ff047e24 */ /* 0x000fce000f8e00ff */
.L_x_56:
[----:B------:R-:W-:-:S05]  /*7220*/  IMAD R7, R5, 0x4, R1 ;  /* 0x0000000405077824 */ /* 0x000fca00078e0201 */
[----:B0-----:R-:W2:Y:S04]  /*7230*/  LDL.128 R8, [R7+0x80] ;  /* 0x0000800007087983 */ /* 0x001ea80000100c00 */
[----:B------:R-:W3:Y:S04]  /*7240*/  LDL.128 R12, [R7+0x100] ;  /* 0x00010000070c7983 */ /* 0x000ee80000100c00 */
[----:B------:R-:W4:Y:S04]  /*7250*/  LDL.128 R16, [R7+0x180] ;  /* 0x0001800007107983 */ /* 0x000f280000100c00 */
[----:B------:R-:W5:Y:S01]  /*7260*/  LDL.128 R20, [R7+0x200] ;  /* 0x0002000007147983 */ /* 0x000f620000100c00 */
[C---:B------:R-:W-:Y:S01]  /*7270*/  LEA R6, R5.reuse, UR6, 0x4 ;  /* 0x0000000605067c11 */ /* 0x040fe2000f8e20ff */
[----:B------:R-:W-:-:S05]  /*7280*/  VIADD R5, R5, 0x4 ;  /* 0x0000000405057836 */ /* 0x000fca0000000000 */
[----:B------:R-:W-:Y:S01]  /*7290*/  ISETP.NE.AND P0, PT, R5, R4, PT ;  /* 0x000000040500720c */ /* 0x000fe20003f05270 */
[----:B--2---:R-:W-:Y:S02]  /*72a0*/  IMAD.MOV.U32 R28, RZ, RZ, R9 ;  /* 0x000000ffff1c7224 */ /* 0x004fe400078e0009 */
[----:B------:R-:W-:Y:S02]  /*72b0*/  IMAD.MOV.U32 R32, RZ, RZ, R10 ;  /* 0x000000ffff207224 */ /* 0x000fe400078e000a */
[----:B------:R-:W-:Y:S02]  /*72c0*/  IMAD.MOV.U32 R36, RZ, RZ, R11 ;  /* 0x000000ffff247224 */ /* 0x000fe400078e000b */
[----:B---3--:R-:W-:Y:S02]  /*72d0*/  IMAD.MOV.U32 R9, RZ, RZ, R12 ;  /* 0x000000ffff097224 */ /* 0x008fe400078e000c */
[----:B------:R-:W-:Y:S02]  /*72e0*/  IMAD.MOV.U32 R29, RZ, RZ, R13 ;  /* 0x000000ffff1d7224 */ /* 0x000fe400078e000d */
[----:B------:R-:W-:-:S02]  /*72f0*/  IMAD.MOV.U32 R33, RZ, RZ, R14 ;  /* 0x000000ffff217224 */ /* 0x000fc400078e000e */
[----:B------:R-:W-:Y:S02]  /*7300*/  IMAD.MOV.U32 R37, RZ, RZ, R15 ;  /* 0x000000ffff257224 */ /* 0x000fe400078e000f */
[----:B----4-:R-:W-:Y:S02]  /*7310*/  IMAD.MOV.U32 R10, RZ, RZ, R16 ;  /* 0x000000ffff0a7224 */ /* 0x010fe400078e0010 */
[----:B------:R-:W-:Y:S02]  /*7320*/  IMAD.MOV.U32 R30, RZ, RZ, R17 ;  /* 0x000000ffff1e7224 */ /* 0x000fe400078e0011 */
[----:B------:R-:W-:Y:S02]  /*7330*/  IMAD.MOV.U32 R34, RZ, RZ, R18 ;  /* 0x000000ffff227224 */ /* 0x000fe400078e0012 */
[----:B------:R-:W-:Y:S02]  /*7340*/  IMAD.MOV.U32 R38, RZ, RZ, R19 ;  /* 0x000000ffff267224 */ /* 0x000fe400078e0013 */
[----:B-----5:R-:W-:-:S02]  /*7350*/  IMAD.MOV.U32 R11, RZ, RZ, R20 ;  /* 0x000000ffff0b7224 */ /* 0x020fc400078e0014 */
[----:B------:R-:W-:Y:S02]  /*7360*/  IMAD.MOV.U32 R31, RZ, RZ, R21 ;  /* 0x000000ffff1f7224 */ /* 0x000fe400078e0015 */
[----:B------:R-:W-:Y:S01]  /*7370*/  IMAD.MOV.U32 R35, RZ, RZ, R22 ;  /* 0x000000ffff237224 */ /* 0x000fe200078e0016 */
[----:B------:R0:W-:Y:S01]  /*7380*/  STL.128 [R6], R8 ;  /* 0x0000000806007387 */ /* 0x0001e20000100c00 */
[----:B------:R-:W-:-:S03]  /*7390*/  IMAD.MOV.U32 R39, RZ, RZ, R23 ;  /* 0x000000ffff277224 */ /* 0x000fc600078e0017 */
[----:B------:R0:W-:Y:S04]  /*73a0*/  STL.128 [R6+0x10], R28 ;  /* 0x0000101c06007387 */ /* 0x0001e80000100c00 */
[----:B------:R0:W-:Y:S04]  /*73b0*/  STL.128 [R6+0x20], R32 ;  /* 0x0000202006007387 */ /* 0x0001e80000100c00 */
[----:B------:R0:W-:Y:S01]  /*73c0*/  STL.128 [R6+0x30], R36 ;  /* 0x0000302406007387 */ /* 0x0001e20000100c00 */
[----:B------:R-:W-:Y:S05]  /*73d0*/  @P0 BRA `(.L_x_56) ;  /* 0xfffffffc00900947 */ /* 0x000fea000383ffff */
.L_x_55:
[----:B------:R-:W-:Y:S05]  /*73e0*/  BRA.U !UP1, `(.L_x_54) ;  /* 0x0000000109307547 */ /* 0x000fea000b800000 */
[----:B------:R-:W-:-:S05]  /*73f0*/  UMOV UR4, URZ ;  /* 0x000000ff00047c82 */ /* 0x000fca0008000000 */
.L_x_57:
[----:B0-----:R-:W-:-:S05]  /*7400*/  IMAD R6, R4, 0x4, R1 ;  /* 0x0000000404067824 */ /* 0x001fca00078e0201 */
[----:B-1----:R-:W2:Y:S04]  /*7410*/  LDL R8, [R6+0x80] ;  /* 0x0000800006087983 */ /* 0x002ea80000100800 */
[----:B------:R-:W2:Y:S04]  /*7420*/  LDL R9, [R6+0x100] ;  /* 0x0001000006097983 */ /* 0x000ea80000100800 */
[----:B------:R-:W2:Y:S04]  /*7430*/  LDL R10, [R6+0x180] ;  /* 0x00018000060a7983 */ /* 0x000ea80000100800 */
[----:B------:R-:W2:Y:S01]  /*7440*/  LDL R11, [R6+0x200] ;  /* 0x00020000060b7983 */ /* 0x000ea20000100800 */
[C---:B------:R-:W-:Y:S01]  /*7450*/  LEA R5, R4.reuse, UR6, 0x4 ;  /* 0x0000000604057c11 */ /* 0x040fe2000f8e20ff */
[----:B------:R-:W-:Y:S01]  /*7460*/  UIADD3 UR4, UPT, UPT, UR4, 0x1, URZ ;  /* 0x0000000104047890 */ /* 0x000fe2000fffe0ff */
[----:B------:R-:W-:-:S03]  /*7470*/  VIADD R4, R4, 0x1 ;  /* 0x0000000104047836 */ /* 0x000fc60000000000 */
[----:B------:R-:W-:Y:S01]  /*7480*/  UISETP.NE.AND UP0, UPT, UR4, UR9, UPT ;  /* 0x000000090400728c */ /* 0x000fe2000bf05270 */
[----:B--2---:R1:W-:Y:S08]  /*7490*/  STL.128 [R5], R8 ;  /* 0x0000000805007387 */ /* 0x0043f00000100c00 */
[----:B------:R-:W-:Y:S05]  /*74a0*/  BRA.U UP0, `(.L_x_57) ;  /* 0xfffffffd00d47547 */ /* 0x000fea000b83ffff */
.L_x_54:
[----:B------:R-:W-:Y:S01]  /*74b0*/  ISETP.GT.U32.AND P0, PT, R24, 0x3b, PT ;  /* 0x0000003b1800780c */ /* 0x000fe20003f04070 */
[----:B------:R-:W-:-:S12]  /*74c0*/  BSSY.RECONVERGENT B0, `(.L_x_58) ;  /* 0x000000e000007945 */ /* 0x000fd80003800200 */
[----:B------:R-:W-:Y:S05]  /*74d0*/  @P0 BRA `(.L_x_59) ;  /* 0x0000000000300947 */ /* 0x000fea0003800000 */
[----:B------:R-:W-:Y:S01]  /*74e0*/  VIMNMX.U32 R7, PT, PT, R116, 0xe, !PT ;  /* 0x0000000e74077848 */ /* 0x000fe20007fe0000 */
[----:B------:R-:W-:-:S07]  /*74f0*/  IMAD.MOV.U32 R4, RZ, RZ, R116 ;  /* 0x000000ffff047224 */ /* 0x000fce00078e0074 */
.L_x_60:
[----:B0-----:R-:W-:-:S05]  /*7500*/  IMAD R6, R4, 0x4, R1 ;  /* 0x0000000404067824 */ /* 0x001fca00078e0201 */
[----:B-12---:R-:W2:Y:S04]  /*7510*/  LDL R8, [R6+0x84] ;  /* 0x0000840006087983 */ /* 0x006ea80000100800 */
[----:B------:R-:W2:Y:S04]  /*7520*/  LDL R9, [R6+0x104] ;  /* 0x0001040006097983 */ /* 0x000ea80000100800 */
[----:B------:R-:W2:Y:S04]  /*7530*/  LDL R10, [R6+0x184] ;  /* 0x00018400060a7983 */ /* 0x000ea80000100800 */
[----:B------:R-:W2:Y:S01]  /*7540*/  LDL R11, [R6+0x204] ;  /* 0x00020400060b7983 */ /* 0x000ea20000100800 */
[----:B------:R-:W-:-:S02]  /*7550*/  LEA R5, R4, UR6, 0x4 ;  /* 0x0000000604057c11 */ /* 0x000fc4000f8e20ff */
[C---:B------:R-:W-:Y:S01]  /*7560*/  ISETP.NE.AND P0, PT, R4.reuse, R7, PT ;  /* 0x000000070400720c */ /* 0x040fe20003f05270 */
[----:B------:R-:W-:Y:S02]  /*7570*/  VIADD R4, R4, 0x1 ;  /* 0x0000000104047836 */ /* 0x000fe40000000000 */
[----:B--2---:R2:W-:Y:S10]  /*7580*/  STL.128 [R5+0x10], R8 ;  /* 0x0000100805007387 */ /* 0x0045f40000100c00 */
[----:B------:R-:W-:Y:S05]  /*7590*/  @P0 BRA `(.L_x_60) ;  /* 0xfffffffc00d80947 */ /* 0x000fea000383ffff */
.L_x_59:
[----:B------:R-:W-:Y:S05]  /*75a0*/  BSYNC.RECONVERGENT B0 ;  /* 0x0000000000007941 */ /* 0x000fea0003800200 */
.L_x_58:
[----:B------:R-:W-:Y:S01]  /*75b0*/  UISETP.GE.U32.AND UP0, UPT, UR19, 0x4, UPT ;  /* 0x000000041300788c */ /* 0x000fe2000bf06070 */
[----:B------:R-:W-:-:S08]  /*75c0*/  PRMT R161, RZ, 0x7610, R161 ;  /* 0x00007610ffa17816 */ /* 0x000fd000000000a1 */
[----:B------:R-:W-:Y:S05]  /*75d0*/  BRA.U !UP0, `(.L_x_61) ;  /* 0x0000013508107547 */ /* 0x000fea000b800000 */
[----:B------:R-:W3:Y:S01]  /*75e0*/  LDL.128 R64, [R1+0x140] ;  /* 0x0001400001407983 */ /* 0x000ee20000100c00 */
[----:B------:R-:W4:Y:S03]  /*75f0*/  LDCU.U8 UR20, c[0x0][0x38c] ;  /* 0x00007180ff1477ac */ /* 0x000f260008000000 */
[----:B012---:R-:W2:Y:S04]  /*7600*/  LDL.128 R8, [R1+0x160] ;  /* 0x0001600001087983 */ /* 0x007ea80000100c00 */
[----:B------:R-:W5:Y:S04]  /*7610*/  LDL.128 R36, [R1+0x150] ;  /* 0x0001500001247983 */ /* 0x000f680000100c00 */
        /* <DEDUP_REMOVED lines=12> */
[----:B------:R-:W5:Y:S01]  /*76e0*/  LDL.128 R32, [R1+0x270] ;  /* 0x0002700001207983 */ /* 0x000f620000100c00 */
[----:B------:R-:W-:Y:S01]  /*76f0*/  VIADD R51, R3, 0x1e555b89 ;  /* 0x1e555b8903337836 */ /* 0x000fe20000000000 */
[----:B----4-:R-:W-:Y:S01]  /*7700*/  UISETP.LT.U32.AND UP0, UPT, UR20, 0x20, UPT ;  /* 0x000000201400788c */ /* 0x010fe2000bf01070 */
[----:B------:R-:W-:Y:S01]  /*7710*/  VIADD R166, R166, 0x31a7e4d7 ;  /* 0x31a7e4d7a6a67836 */ /* 0x000fe20000000000 */
[----:B------:R-:W-:Y:S01]  /*7720*/  PRMT R161, RZ, 0x7610, R161 ;  /* 0x00007610ffa17816 */ /* 0x000fe200000000a1 */
[----:B------:R-:W-:-:S02]  /*7730*/  VIADD R165, R48, UR8 ;  /* 0x0000000830a57c36 */ /* 0x000fc40008000000 */
[----:B------:R-:W-:Y:S02]  /*7740*/  VIADD R167, R49, UR8 ;  /* 0x0000000831a77c36 */ /* 0x000fe40008000000 */
[----:B------:R-:W-:Y:S02]  /*7750*/  VIADD R168, R50, UR8 ;  /* 0x0000000832a87c36 */ /* 0x000fe40008000000 */
[----:B------:R-:W-:Y:S02]  /*7760*/  VIADD R169, R169, UR8 ;  /* 0x00000008a9a97c36 */ /* 0x000fe40008000000 */
[----:B------:R-:W-:Y:S01]  /*7770*/  VIADD R170, R170, 0xf33d5697 ;  /* 0xf33d5697aaaa7836 */ /* 0x000fe20000000000 */
[----:B------:R-:W-:Y:S02]  /*7780*/  ULEA UR19, UR18, UR13, 0x2 ;  /* 0x0000000d12137291 */ /* 0x000fe4000f8e10ff */
[----:B------:R-:W-:Y:S02]  /*7790*/  ULEA UR15, UR18, UR6, 0x4 ;  /* 0x00000006120f7291 */ /* 0x000fe4000f8e20ff */
[----:B------:R-:W-:-:S02]  /*77a0*/  UIADD3 UR16, UPT, UPT, UR12, 0x6ab4ce0f, URZ ;  /* 0x6ab4ce0f0c107890 */ /* 0x000fc4000fffe0ff */
[----:B------:R-:W-:Y:S01]  /*77b0*/  USEL UR9, UR20, 0x20, UP0 ;  /* 0x0000002014097887 */ /* 0x000fe20008000000 */
[----:B------:R-:W-:Y:S01]  /*77c0*/  UMOV UR4, URZ ;  /* 0x000000ff00047c82 */ /* 0x000fe20008000000 */
[----:B------:R-:W-:Y:S01]  /*77d0*/  UMOV UR5, URZ ;  /* 0x000000ff00057c82 */ /* 0x000fe20008000000 */
[----:B---3--:R-:W-:Y:S02]  /*77e0*/  IMAD.IADD R3, R64, 0x1, R51 ;  /* 0x0000000140037824 */ /* 0x008fe400078e0233 */
[----:B------:R-:W-:Y:S01]  /*77f0*/  VIADD R117, R65, 0x5a827999 ;  /* 0x5a82799941757836 */ /* 0x000fe20000000000 */
[----:B--2---:R-:W-:Y:S02]  /*7800*/  LOP3.LUT R72, R8, R66, R64, 0x96, !PT ;  /* 0x0000004208487212 */ /* 0x004fe400078e9640 */
[----:B-----5:R-:W-:Y:S01]  /*7810*/  LOP3.LUT R121, R11, R37, R67, 0x96, !PT ;  /* 0x000000250b797212 */ /* 0x020fe200078e9643 */
[----:B------:R-:W-:Y:S01]  /*7820*/  VIADD R141, R37, 0x5a827999 ;  /* 0x5a827999258d7836 */ /* 0x000fe20000000000 */
[----:B------:R-:W-:Y:S01]  /*7830*/  LOP3.LUT R144, R25, R39, R37, 0x96, !PT ;  /* 0x0000002719907212 */ /* 0x000fe200078e9625 */
[----:B------:R-:W-:Y:S01]  /*7840*/  IMAD.U32 R37, RZ, RZ, UR18 ;  /* 0x00000012ff257e24 */ /* 0x000fe2000f8e00ff */
[----:B------:R-:W-:Y:S01]  /*7850*/  LOP3.LUT R64, R110, UR14, R111, 0xac, !PT ;  /* 0x0000000e6e407c12 */ /* 0x000fe2000f8eac6f */
[----:B------:R-:W-:Y:S01]  /*7860*/  IMAD.IADD R100, R68, 0x1, R51 ;  /* 0x0000000144647824 */ /* 0x000fe200078e0233 */
[----:B------:R-:W-:Y:S01]  /*7870*/  LOP3.LUT R65, R9, R67, R65, 0x96, !PT ;  /* 0x0000004309417212 */ /* 0x000fe200078e9641 */
[----:B------:R-:W-:-:S02]  /*7880*/  VIADD R99, R69, 0x5a827999 ;  /* 0x5a82799945637836 */ /* 0x000fc40000000000 */
[----:B------:R-:W-:Y:S01]  /*7890*/  IMAD.IADD R120, R60, 0x1, R51 ;  /* 0x000000013c787824 */ /* 0x000fe200078e0233 */
[----:B------:R-:W-:Y:S01]  /*78a0*/  LOP3.LUT R206, R10, R36, R66, 0x96, !PT ;  /* 0x000000240ace7212 */ /* 0x000fe200078e9642 */
[----:B------:R-:W-:Y:S01]  /*78b0*/  VIADD R98, R70, 0x5a827999 ;  /* 0x5a82799946627836 */ /* 0x000fe20000000000 */
[----:B------:R-:W-:Y:S01]  /*78c0*/  IADD3 R196, PT, PT, R116, 0x1, -R37 ;  /* 0x0000000174c47810 */ /* 0x000fe20007ffe825 */
[----:B------:R-:W-:Y:S01]  /*78d0*/  VIADD R122, R61, 0x5a827999 ;  /* 0x5a8279993d7a7836 */ /* 0x000fe20000000000 */
[----:B------:R-:W-:Y:S01]  /*78e0*/  LOP3.LUT R68, R4, R70, R68, 0x96, !PT ;  /* 0x0000004604447212 */ /* 0x000fe200078e9644 */
[----:B------:R-:W-:Y:S01]  /*78f0*/  VIADD R123, R62, 0x5a827999 ;  /* 0x5a8279993e7b7836 */ /* 0x000fe20000000000 */
[----:B------:R-:W-:Y:S02]  /*7900*/  LOP3.LUT R69, R5, R71, R69, 0x96, !PT ;  /* 0x0000004705457212 */ /* 0x000fe400078e9645 */
[----:B------:R-:W-:Y:S02]  /*7910*/  LOP3.LUT R60, R12, R62, R60, 0x96, !PT ;  /* 0x0000003e0c3c7212 */ /* 0x000fe400078e963c */
[----:B------:R-:W-:Y:S01]  /*7920*/  LOP3.LUT R61, R13, R63, R61, 0x96, !PT ;  /* 0x0000003f0d3d7212 */ /* 0x000fe200078e963d */
[----:B------:R-:W-:-:S02]  /*7930*/  IMAD.IADD R127, R56, 0x1, R51 ;  /* 0x00000001387f7824 */ /* 0x000fc400078e0233 */
[----:B------:R-:W-:Y:S01]  /*7940*/  VIADD R128, R57, 0x5a827999 ;  /* 0x5a82799939807836 */ /* 0x000fe20000000000 */
[----:B------:R-:W-:Y:S02]  /*7950*/  LOP3.LUT R70, R6, R52, R70, 0x96, !PT ;  /* 0x0000003406467212 */ /* 0x000fe400078e9646 */
[----:B------:R-:W-:Y:S02]  /*7960*/  LOP3.LUT R62, R14, R40, R62, 0x96, !PT ;  /* 0x000000280e3e7212 */ /* 0x000fe400078e963e */
[----:B------:R-:W-:Y:S02]  /*7970*/  LOP3.LUT R56, R16, R58, R56, 0x96, !PT ;  /* 0x0000003a10387212 */ /* 0x000fe400078e9638 */
[----:B------:R-:W-:Y:S02]  /*7980*/  LOP3.LUT R57, R17, R59, R57, 0x96, !PT ;  /* 0x0000003b11397212 */ /* 0x000fe400078e9639 */
[----:B------:R-:W-:Y:S01]  /*7990*/  LOP3.LUT R208, R18, R44, R58, 0x96, !PT ;  /* 0x0000002c12d07212 */ /* 0x000fe200078e963a */
[----:B------:R-:W-:Y:S01]  /*79a0*/  VIADD R97, R71, 0x5a827999 ;  /* 0x5a82799947617836 */ /* 0x000fe20000000000 */
[----:B------:R-:W-:Y:S01]  /*79b0*/  LOP3.LUT R96, R7, R53, R71, 0x96, !PT ;  /* 0x0000003507607212 */ /* 0x000fe200078e9647 */
[----:B------:R-:W-:Y:S01]  /*79c0*/  VIADD R118, R66, 0x5a827999 ;  /* 0x5a82799942767836 */ /* 0x000fe20000000000 */
[----:B------:R-:W-:Y:S01]  /*79d0*/  LOP3.LUT R126, R15, R41, R63, 0x96, !PT ;  /* 0x000000290f7e7212 */ /* 0x000fe200078e963f */
[----:B------:R-:W-:Y:S01]  /*79e0*/  VIADD R119, R67, 0x5a827999 ;  /* 0x5a82799943777836 */ /* 0x000fe20000000000 */
[----:B------:R-:W-:Y:S01]  /*79f0*/  LOP3.LUT R132, R19, R45, R59, 0x96, !PT ;  /* 0x0000002d13847212 */ /* 0x000fe200078e963b */
[----:B------:R-:W-:Y:S01]  /*7a00*/  VIADD R124, R63, 0x5a827999 ;  /* 0x5a8279993f7c7836 */ /* 0x000fe20000000000 */
[----:B------:R-:W-:Y:S01]  /*7a10*/  LOP3.LUT R134, R20, R54, R52, 0x96, !PT ;  /* 0x0000003614867212 */ /* 0x000fe200078e9634 */
[----:B------:R-:W-:Y:S01]  /*7a20*/  IMAD.IADD R125, R51, 0x1, R64 ;  /* 0x00000001337d7824 */ /* 0x000fe200078e0240 */
        /* <DEDUP_REMOVED lines=28> */
[----:B------:R-:W-:Y:S01]  /*7bf0*/  LOP3.LUT R196, R196, 0x3, RZ, 0xc0, !PT ;  /* 0x00000003c4c47812 */ /* 0x000fe200078ec0ff */
[----:B------:R-:W-:Y:S01]  /*7c00*/  VIADD R157, R45, 0x5a827999 ;  /* 0x5a8279992d9d7836 */ /* 0x000fe20000000000 */
[----:B------:R-:W-:Y:S01]  /*7c10*/  LOP3.LUT R197, R68, R21, RZ, 0x3c, !PT ;  /* 0x0000001544c57212 */ /* 0x000fe200078e3cff */
        /* <DEDUP_REMOVED lines=22> */
[----:B------:R-:W-:-:S02]  /*7d80*/  VIADD R180, R11, 0x5a827999 ;  /* 0x5a8279990bb47836 */ /* 0x000fc40000000000 */
[----:B------:R-:W-:Y:S02]  /*7d90*/  VIADD R181, R24, 0x5a827999 ;  /* 0x5a82799918b57836 */ /* 0x000fe40000000000 */
[----:B------:R-:W-:Y:S02]  /*7da0*/  VIADD R182, R25, 0x5a827999 ;  /* 0x5a82799919b67836 */ /* 0x000fe40000000000 */
[----:B------:R-:W-:Y:S02]  /*7db0*/  VIADD R183, R27, 0x5a827999 ;  /* 0x5a8279991bb77836 */ /* 0x000fe40000000000 */
[----:B------:R-:W-:Y:S02]  /*7dc0*/  VIADD R184, R12, 0x5a827999 ;  /* 0x5a8279990cb87836 */ /* 0x000fe40000000000 */
[----:B------:R-:W-:Y:S02]  /*7dd0*/  VIADD R185, R13, 0x5a827999 ;  /* 0x5a8279990db97836 */ /* 0x000fe40000000000 */
        /* <DEDUP_REMOVED lines=9> */
[----:B------:R-:W-:-:S07]  /*7e70*/  VIADD R195, R33, 0x5a827999 ;  /* 0x5a82799921c37836 */ /* 0x000fce0000000000 */
.L_x_77:
[----:B------:R-:W-:Y:S01]  /*7e80*/  ISETP.GE.U32.AND P0, PT, R116, UR18, PT ;  /* 0x0000001274007c0c */ /* 0x000fe2000bf06070 */
[----:B------:R-:W-:Y:S01]  /*7e90*/  UIADD3 UR4, UP0, UPT, UR4, 0x1, URZ ;  /* 0x0000000104047890 */ /* 0x000fe2000ff1e0ff */
[----:B------:R-:W-:Y:S03]  /*7ea0*/  BSSY.RECONVERGENT B0, `(.L_x_62) ;  /* 0x0000043000007945 */ /* 0x000fe60003800200 */
[----:B------:R-:W-:Y:S02]  /*7eb0*/  UIADD3.X UR5, UPT, UPT, URZ, UR5, URZ, UP0, !UPT ;  /* 0x00000005ff057290 */ /* 0x000fe400087fe4ff */
[----:B------:R-:W-:-:S04]  /*7ec0*/  UISETP.NE.U32.AND UP0, UPT, UR4, UR7, UPT ;  /* 0x000000070400728c */ /* 0x000fc8000bf05070 */
[----:B------:R-:W-:Y:S02]  /*7ed0*/  UISETP.NE.AND.EX UP0, UPT, UR5, URZ, UPT, UP0 ;  /* 0x000000ff0500728c */ /* 0x000fe4000bf05300 */
[----:B-1----:R-:W-:Y:S09]  /*7ee0*/  @!P0 BRA `(.L_x_63) ;  /* 0x0000000000f88947 */ /* 0x002ff20003800000 */
[----:B------:R-:W-:Y:S01]  /*7ef0*/  ISETP.NE.AND P0, PT, R196, RZ, PT ;  /* 0x000000ffc400720c */ /* 0x000fe20003f05270 */
[----:B------:R-:W-:Y:S01]  /*7f00*/  BSSY.RECONVERGENT B1, `(.L_x_64) ;  /* 0x000001c000017945 */ /* 0x000fe20003800200 */
[----:B------:R-:W-:-:S11]  /*7f10*/  IMAD.U32 R41, RZ, RZ, UR18 ;  /* 0x00000012ff297e24 */ /* 0x000fd6000f8e00ff */
[----:B------:R-:W-:Y:S05]  /*7f20*/  @!P0 BRA `(.L_x_65) ;  /* 0x0000000000648947 */ /* 0x000fea0003800000 */
[----:B------:R-:W2:Y:S04]  /*7f30*/  LDL R36, [UR19+0x80] ;  /* 0x00008013ff247983 */ /* 0x000ea80008100800 */
[----:B------:R-:W2:Y:S04]  /*7f40*/  LDL R37, [UR19+0x100] ;  /* 0x00010013ff257983 */ /* 0x000ea80008100800 */
[----:B------:R-:W2:Y:S04]  /*7f50*/  LDL R38, [UR19+0x180] ;  /* 0x00018013ff267983 */ /* 0x000ea80008100800 */
[----:B------:R-:W2:Y:S01]  /*7f60*/  LDL R39, [UR19+0x200] ;  /* 0x00020013ff277983 */ /* 0x000ea20008100800 */
[----:B------:R-:W-:Y:S01]  /*7f70*/  ISETP.NE.AND P0, PT, R196, 0x1, PT ;  /* 0x00000001c400780c */ /* 0x000fe20003f05270 */
[----:B------:R-:W-:-:S06]  /*7f80*/  UIADD3 UR17, UPT, UPT, UR18, 0x1, URZ ;  /* 0x0000000112117890 */ /* 0x000fcc000fffe0ff */
[----:B------:R-:W-:Y:S01]  /*7f90*/  IMAD.U32 R41, RZ, RZ, UR17 ;  /* 0x00000011ff297e24 */ /* 0x000fe2000f8e00ff */
[----:B--2---:R0:W-:Y:S05]  /*7fa0*/  STL.128 [UR15], R36 ;  /* 0x00000024ff007987 */ /* 0x0041ea0008100c0f */
[----:B------:R-:W-:Y:S05]  /*7fb0*/  @!P0 BRA `(.L_x_65) ;  /* 0x0000000000408947 */ /* 0x000fea0003800000 */
[----:B0-----:R-:W2:Y:S04]  /*7fc0*/  LDL R36, [UR19+0x84] ;  /* 0x00008413ff247983 */ /* 0x001ea80008100800 */
[----:B------:R-:W2:Y:S04]  /*7fd0*/  LDL R37, [UR19+0x104] ;  /* 0x00010413ff257983 */ /* 0x000ea80008100800 */
[----:B------:R-:W2:Y:S04]  /*7fe0*/  LDL R38, [UR19+0x184] ;  /* 0x00018413ff267983 */ /* 0x000ea80008100800 */
[----:B------:R-:W2:Y:S01]  /*7ff0*/  LDL R39, [UR19+0x204] ;  /* 0x00020413ff277983 */ /* 0x000ea20008100800 */
[----:B------:R-:W-:Y:S01]  /*8000*/  ISETP.NE.AND P0, PT, R196, 0x2, PT ;  /* 0x00000002c400780c */ /* 0x000fe20003f05270 */
[----:B------:R-:W-:-:S06]  /*8010*/  UIADD3 UR17, UPT, UPT, UR18, 0x2, URZ ;  /* 0x0000000212117890 */ /* 0x000fcc000fffe0ff */
[----:B------:R-:W-:Y:S01]  /*8020*/  IMAD.U32 R41, RZ, RZ, UR17 ;  /* 0x00000011ff297e24 */ /* 0x000fe2000f8e00ff */
[----:B--2---:R1:W-:Y:S05]  /*8030*/  STL.128 [UR15+0x10], R36 ;  /* 0x00001024ff007987 */ /* 0x0043ea0008100c0f */
[----:B------:R-:W-:Y:S05]  /*8040*/  @!P0 BRA `(.L_x_65) ;  /* 0x00000000001c8947 */ /* 0x000fea0003800000 */
[----:B-1----:R-:W2:Y:S04]  /*8050*/  LDL R36, [UR19+0x88] ;  /* 0x00008813ff247983 */ /* 0x002ea80008100800 */
[----:B------:R-:W2:Y:S04]  /*8060*/  LDL R37, [UR19+0x108] ;  /* 0x00010813ff257983 */ /* 0x000ea80008100800 */
[----:B------:R-:W2:Y:S04]  /*8070*/  LDL R38, [UR19+0x188] ;  /* 0x00018813ff267983 */ /* 0x000ea80008100800 */
[----:B------:R-:W2:Y:S01]  /*8080*/  LDL R39, [UR19+0x208] ;  /* 0x00020813ff277983 */ /* 0x000ea20008100800 */
[----:B------:R-:W-:-:S06]  /*8090*/  UIADD3 UR17, UPT, UPT, UR18, 0x3, URZ ;  /* 0x0000000312117890 */ /* 0x000fcc000fffe0ff */
[----:B------:R-:W-:Y:S01]  /*80a0*/  IMAD.U32 R41, RZ, RZ, UR17 ;  /* 0x00000011ff297e24 */ /* 0x000fe2000f8e00ff */
[----:B--2---:R2:W-:Y:S06]  /*80b0*/  STL.128 [UR15+0x20], R36 ;  /* 0x00002024ff007987 */ /* 0x0045ec0008100c0f */
.L_x_65:
[----:B------:R-:W-:Y:S05]  /*80c0*/  BSYNC.RECONVERGENT B1 ;  /* 0x0000000000017941 */ /* 0x000fea0003800200 */
.L_x_64:
[----:B012---:R-:W-:-:S05]  /*80d0*/  VIADD R36, R116, -UR18 ;  /* 0x8000001274247c36 */ /* 0x007fca0008000000 */
[----:B------:R-:W-:-:S13]  /*80e0*/  ISETP.GE.U32.AND P0, PT, R36, 0x3, PT ;  /* 0x000000032400780c */ /* 0x000fda0003f06070 */
[----:B------:R-:W-:Y:S05]  /*80f0*/  @!P0 BRA `(.L_x_63) ;  /* 0x0000000000748947 */ /* 0x000fea0003800000 */
[C---:B------:R-:W-:Y:S02]  /*8100*/  IMAD.IADD R48, R41.reuse, 0x1, -R116 ;  /* 0x0000000129307824 */ /* 0x040fe400078e0a74 */
[----:B------:R-:W-:-:S07]  /*8110*/  VIADD R49, R41, 0xffffffff ;  /* 0xffffffff29317836 */ /* 0x000fce0000000000 */
.L_x_66:
[----:B-1----:R-:W-:-:S04]  /*8120*/  VIADD R40, R49, 0x1 ;  /* 0x0000000131287836 */ /* 0x002fc80000000000 */
[----:B------:R-:W-:-:S05]  /*8130*/  IMAD R51, R40, 0x4, R1 ;  /* 0x0000000428337824 */ /* 0x000fca00078e0201 */
[----:B------:R-:W2:Y:S04]  /*8140*/  LDL R36, [R51+0x80] ;  /* 0x0000800033247983 */ /* 0x000ea80000100800 */
[----:B------:R-:W2:Y:S04]  /*8150*/  LDL R37, [R51+0x100] ;  /* 0x0001000033257983 */ /* 0x000ea80000100800 */
[----:B------:R-:W2:Y:S04]  /*8160*/  LDL R38, [R51+0x180] ;  /* 0x0001800033267983 */ /* 0x000ea80000100800 */
[----:B------:R-:W2:Y:S01]  /*8170*/  LDL R39, [R51+0x200] ;  /* 0x0002000033277983 */ /* 0x000ea20000100800 */
[----:B------:R-:W-:-:S05]  /*8180*/  LEA R50, R40, UR6, 0x4 ;  /* 0x0000000628327c11 */ /* 0x000fca000f8e20ff */
[----:B--2---:R0:W-:Y:S04]  /*8190*/  STL.128 [R50], R36 ;  /* 0x0000002432007387 */ /* 0x0041e80000100c00 */
[----:B------:R-:W2:Y:S04]  /*81a0*/  LDL R40, [R51+0x84] ;  /* 0x0000840033287983 */ /* 0x000ea80000100800 */
[----:B------:R-:W2:Y:S04]  /*81b0*/  LDL R41, [R51+0x104] ;  /* 0x0001040033297983 */ /* 0x000ea80000100800 */
[----:B------:R-:W2:Y:S04]  /*81c0*/  LDL R42, [R51+0x184] ;  /* 0x00018400332a7983 */ /* 0x000ea80000100800 */
[----:B------:R-:W2:Y:S04]  /*81d0*/  LDL R43, [R51+0x204] ;  /* 0x00020400332b7983 */ /* 0x000ea80000100800 */
[----:B--2---:R1:W-:Y:S04]  /*81e0*/  STL.128 [R50+0x10], R40 ;  /* 0x0000102832007387 */ /* 0x0043e80000100c00 */
[----:B------:R-:W2:Y:S04]  /*81f0*/  LDL R44, [R51+0x88] ;  /* 0x00008800332c7983 */ /* 0x000ea80000100800 */
[----:B------:R-:W2:Y:S04]  /*8200*/  LDL R45, [R51+0x108] ;  /* 0x00010800332d7983 */ /* 0x000ea80000100800 */
[----:B------:R-:W2:Y:S04]  /*8210*/  LDL R46, [R51+0x188] ;  /* 0x00018800332e7983 */ /* 0x000ea80000100800 */
[----:B------:R-:W2:Y:S04]  /*8220*/  LDL R47, [R51+0x208] ;  /* 0x00020800332f7983 */ /* 0x000ea80000100800 */
[----:B--2---:R1:W-:Y:S04]  /*8230*/  STL.128 [R50+0x20], R44 ;  /* 0x0000202c32007387 */ /* 0x0043e80000100c00 */
[----:B0-----:R-:W2:Y:S04]  /*8240*/  LDL R36, [R51+0x8c] ;  /* 0x00008c0033247983 */ /* 0x001ea80000100800 */
[----:B------:R-:W2:Y:S04]  /*8250*/  LDL R37, [R51+0x10c] ;  /* 0x00010c0033257983 */ /* 0x000ea80000100800 */
[----:B------:R-:W2:Y:S04]  /*8260*/  LDL R38, [R51+0x18c] ;  /* 0x00018c0033267983 */ /* 0x000ea80000100800 */
[----:B------:R-:W2:Y:S01]  /*8270*/  LDL R39, [R51+0x20c] ;  /* 0x00020c0033277983 */ /* 0x000ea20000100800 */
[----:B------:R-:W-:-:S02]  /*8280*/  VIADD R48, R48, 0x4 ;  /* 0x0000000430307836 */ /* 0x000fc40000000000 */
[----:B------:R-:W-:-:S03]  /*8290*/  VIADD R49, R49, 0x4 ;  /* 0x0000000431317836 */ /* 0x000fc60000000000 */
[----:B------:R-:W-:Y:S01]  /*82a0*/  ISETP.NE.AND P0, PT, R48, 0x1, PT ;  /* 0x000000013000780c */ /* 0x000fe20003f05270 */
[----:B--2---:R1:W-:-:S12]  /*82b0*/  STL.128 [R50+0x30], R36 ;  /* 0x0000302432007387 */ /* 0x0043d80000100c00 */
[----:B------:R-:W-:Y:S05]  /*82c0*/  @P0 BRA `(.L_x_66) ;  /* 0xfffffffc00940947 */ /* 0x000fea000383ffff */
.L_x_63:
[----:B------:R-:W-:Y:S05]  /*82d0*/  BSYNC.RECONVERGENT B0 ;  /* 0x0000000000007941 */ /* 0x000fea0003800200 */
.L_x_62:
[----:B------:R-:W2:Y:S04]  /*82e0*/  LDL.128 R112, [R1+0x280] ;  /* 0x0002800001707983 */ /* 0x000ea80000100c00 */
[----:B-1----:R-:W3:Y:S04]  /*82f0*/  LDL.128 R36, [R1+0x290] ;  /* 0x0002900001247983 */ /* 0x002ee80000100c00 */
[----:B------:R-:W4:Y:S04]  /*8300*/  LDL.128 R40, [R1+0x2a0] ;  /* 0x0002a00001287983 */ /* 0x000f280000100c00 */
        /* <DEDUP_REMOVED lines=12> */
[----:B------:R-:W-:-:S02]  /*83d0*/  SHF.L.W.U32.HI R107, R110, 0x1e, R110 ;  /* 0x0000001e6e6b7819 */ /* 0x000fc40000010e6e */
[C---:B------:R-:W-:Y:S01]  /*83e0*/  SHF.L.W.U32.HI R101, R166.reuse, 0x1e, R166 ;  /* 0x0000001ea6657819 */ /* 0x040fe20000010ea6 */
[----:B------:R-:W5:Y:S01]  /*83f0*/  LDL.128 R92, [R1+0x370] ;  /* 0x00037000015c7983 */ /* 0x000f620000100c00 */
[C---:B------:R-:W-:Y:S01]  /*8400*/  LOP3.LUT R109, R166.reuse, R107, R111, 0xca, !PT ;  /* 0x0000006ba66d7212 */ /* 0x040fe200078eca6f */
[----:B------:R-:W-:Y:S01]  /*8410*/  BSSY.RECONVERGENT B0, `(.L_x_67) ;  /* 0x0001227000007945 */ /* 0x000fe20003800200 */
[C---:B--2---:R-:W-:Y:S02]  /*8420*/  IMAD.IADD R102, R125.reuse, 0x1, R112 ;  /* 0x000000017d667824 */ /* 0x044fe400078e0270 */
[C---:B------:R-:W-:Y:S02]  /*8430*/  IMAD.IADD R103, R125.reuse, 0x1, R113 ;  /* 0x000000017d677824 */ /* 0x040fe400078e0271 */
[C---:B------:R-:W-:Y:S01]  /*8440*/  IMAD.IADD R105, R125.reuse, 0x1, R115 ;  /* 0x000000017d697824 */ /* 0x040fe200078e0273 */
[C---:B------:R-:W-:Y:S01]  /*8450*/  LEA.HI R102, R166.reuse, R102, R166, 0x5 ;  /* 0x00000066a6667211 */ /* 0x040fe200078f28a6 */
[----:B------:R-:W-:Y:S01]  /*8460*/  IMAD.IADD R104, R125, 0x1, R114 ;  /* 0x000000017d687824 */ /* 0x000fe200078e0272 */
[----:B------:R-:W-:-:S02]  /*8470*/  LEA.HI R106, R166, R103, R166, 0x5 ;  /* 0x00000067a66a7211 */ /* 0x000fc400078f28a6 */
[C---:B------:R-:W-:Y:S02]  /*8480*/  LEA.HI R108, R166.reuse, R105, R166, 0x5 ;  /* 0x00000069a66c7211 */ /* 0x040fe400078f28a6 */
[C---:B---3--:R-:W-:Y:S02]  /*8490*/  IADD3 R103, PT, PT, R109.reuse, UR16, R36 ;  /* 0x000000106d677c10 */ /* 0x048fe4000fffe024 */
[C---:B------:R-:W-:Y:S02]  /*84a0*/  IADD3 R105, PT, PT, R109.reuse, UR16, R37 ;  /* 0x000000106d697c10 */ /* 0x040fe4000fffe025 */
[C---:B------:R-:W-:Y:S02]  /*84b0*/  IADD3 R209, PT, PT, R109.reuse, UR16, R38 ;  /* 0x000000106dd17c10 */ /* 0x040fe4000fffe026 */
[----:B------:R-:W-:Y:S02]  /*84c0*/  LEA.HI R104, R166, R104, R166, 0x5 ;  /* 0x00000068a6687211 */ /* 0x000fe400078f28a6 */
[----:B------:R-:W-:-:S02]  /*84d0*/  IADD3 R109, PT, PT, R109, UR16, R39 ;  /* 0x000000106d6d7c10 */ /* 0x000fc4000fffe027 */
[C-C-:B------:R-:W-:Y:S02]  /*84e0*/  LOP3.LUT R211, R102.reuse, R101, R107.reuse, 0xca, !PT ;  /* 0x0000006566d37212 */ /* 0x140fe400078eca6b */
[C-C-:B------:R-:W-:Y:S02]  /*84f0*/  LEA.HI R103, R102.reuse, R103, R102.reuse, 0x5 ;  /* 0x0000006766677211 */ /* 0x140fe400078f2866 */
[----:B------:R-:W-:Y:S02]  /*8500*/  SHF.L.W.U32.HI R102, R102, 0x1e, R102 ;  /* 0x0000001e66667819 */ /* 0x000fe40000010e66 */
[C-C-:B------:R-:W-:Y:S02]  /*8510*/  LOP3.LUT R210, R106.reuse, R101, R107.reuse, 0xca, !PT ;  /* 0x000000656ad27212 */ /* 0x140fe400078eca6b */
[----:B------:R-:W-:Y:S02]  /*8520*/  LEA.HI R105, R106, R105, R106, 0x5 ;  /* 0x000000696a697211 */ /* 0x000fe400078f286a */
[----:B------:R-:W-:-:S02]  /*8530*/  LOP3.LUT R213, R104, R101, R107, 0xca, !PT ;  /* 0x0000006568d57212 */ /* 0x000fc400078eca6b */
[----:B------:R-:W-:Y:S02]  /*8540*/  LEA.HI R209, R104, R209, R104, 0x5 ;  /* 0x000000d168d17211 */ /* 0x000fe400078f2868 */
[C---:B------:R-:W-:Y:S02]  /*8550*/  LOP3.LUT R212, R108.reuse, R101, R107, 0xca, !PT ;  /* 0x000000656cd47212 */ /* 0x040fe400078eca6b */
[----:B------:R-:W-:Y:S02]  /*8560*/  LEA.HI R109, R108, R109, R108, 0x5 ;  /* 0x0000006d6c6d7211 */ /* 0x000fe400078f286c */
[----:B------:R-:W-:Y:S02]  /*8570*/  SHF.L.W.U32.HI R106, R106, 0x1e, R106 ;  /* 0x0000001e6a6a7819 */ /* 0x000fe40000010e6a */
[----:B------:R-:W-:Y:S02]  /*8580*/  SHF.L.W.U32.HI R104, R104, 0x1e, R104 ;  /* 0x0000001e68687819 */ /* 0x000fe40000010e68 */
[----:B------:R-:W-:-:S02]  /*8590*/  SHF.L.W.U32.HI R108, R108, 0x1e, R108 ;  /* 0x0000001e6c6c7819 */ /* 0x000fc40000010e6c */
[----:B----4-:R-:W-:Y:S02]  /*85a0*/  IADD3 R214, PT, PT, R211, R170, R40 ;  /* 0x000000aad3d67210 */ /* 0x010fe40007ffe028 */
[--C-:B------:R-:W-:Y:S02]  /*85b0*/  LOP3.LUT R215, R103, R102, R101.reuse, 0xca, !PT ;  /* 0x0000006667d77212 */ /* 0x100fe400078eca65 */
[--C-:B------:R-:W-:Y:S02]  /*85c0*/  LOP3.LUT R216, R105, R106, R101.reuse, 0xca, !PT ;  /* 0x0000006a69d87212 */ /* 0x100fe400078eca65 */
[--C-:B------:R-:W-:Y:S02]  /*85d0*/  LOP3.LUT R217, R209, R104, R101.reuse, 0xca, !PT ;  /* 0x00000068d1d97212 */ /* 0x100fe400078eca65 */
[----:B------:R-:W-:Y:S02]  /*85e0*/  LOP3.LUT R218, R109, R108, R101, 0xca, !PT ;  /* 0x0000006c6dda7212 */ /* 0x000fe400078eca65 */
[----:B------:R-:W-:-:S02]  /*85f0*/  IADD3 R210, PT, PT, R210, R170, R41 ;  /* 0x000000aad2d27210 */ /* 0x000fc40007ffe029 */
[----:B------:R-:W-:Y:S02]  /*8600*/  LEA.HI R211, R103, R214, R103, 0x5 ;  /* 0x000000d667d37211 */ /* 0x000fe400078f2867 */
[-C--:B------:R-:W-:Y:S02]  /*8610*/  IADD3 R212, PT, PT, R212, R170.reuse, R43 ;  /* 0x000000aad4d47210 */ /* 0x080fe40007ffe02b */
[----:B------:R-:W-:Y:S02]  /*8620*/  IADD3 R214, PT, PT, R213, R170, R42 ;  /* 0x000000aad5d67210 */ /* 0x000fe40007ffe02a */
[--C-:B-----5:R-:W-:Y:S02]  /*8630*/  IADD3 R220, PT, PT, R215, R44, R107.reuse ;  /* 0x0000002cd7dc7210 */ /* 0x120fe40007ffe06b */
[--C-:B------:R-:W-:Y:S02]  /*8640*/  IADD3 R215, PT, PT, R216, R45, R107.reuse ;  /* 0x0000002dd8d77210 */ /* 0x100fe40007ffe06b */
[----:B------:R-:W-:-:S02]  /*8650*/  IADD3 R217, PT, PT, R217, R46, R107 ;  /* 0x0000002ed9d97210 */ /* 0x000fc40007ffe06b */
[----:B------:R-:W-:Y:S02]  /*8660*/  IADD3 R219, PT, PT, R218, R47, R107 ;  /* 0x0000002fdadb7210 */ /* 0x000fe40007ffe06b */
[----:B------:R-:W-:Y:S02]  /*8670*/  LEA.HI R210, R105, R210, R105, 0x5 ;  /* 0x000000d269d27211 */ /* 0x000fe400078f2869 */
[----:B------:R-:W-:Y:S02]  /*8680*/  LEA.HI R212, R109, R212, R109, 0x5 ;  /* 0x000000d46dd47211 */ /* 0x000fe400078f286d */
[----:B------:R-:W-:Y:S02]  /*8690*/  SHF.L.W.U32.HI R103, R103, 0x1e, R103 ;  /* 0x0000001e67677819 */ /* 0x000fe40000010e67 */
[----:B------:R-:W-:Y:S02]  /*86a0*/  SHF.L.W.U32.HI R105, R105, 0x1e, R105 ;  /* 0x0000001e69697819 */ /* 0x000fe40000010e69 */
[----:B------:R-:W-:-:S02]  /*86b0*/  LEA.HI R214, R209, R214, R209, 0x5 ;  /* 0x000000d6d1d67211 */ /* 0x000fc400078f28d1 */
[----:B------:R-:W-:Y:S02]  /*86c0*/  SHF.L.W.U32.HI R107, R209, 0x1e, R209 ;  /* 0x0000001ed16b7819 */ /* 0x000fe40000010ed1 */
[----:B------:R-:W-:Y:S02]  /*86d0*/  SHF.L.W.U32.HI R109, R109, 0x1e, R109 ;  /* 0x0000001e6d6d7819 */ /* 0x000fe40000010e6d */
[C---:B------:R-:W-:Y:S02]  /*86e0*/  LEA.HI R220, R211.reuse, R220, R211, 0x5 ;  /* 0x000000dcd3dc7211 */ /* 0x040fe400078f28d3 */
[----:B------:R-:W-:Y:S02]  /*86f0*/  LOP3.LUT R209, R211, R103, R102, 0xca, !PT ;  /* 0x00000067d3d17212 */ /* 0x000fe400078eca66 */
[----:B------:R-:W-:Y:S01]  /*8700*/  LOP3.LUT R216, R210, R105, R106, 0xca, !PT ;  /* 0x00000069d2d87212 */ /* 0x000fe200078eca6a */
[----:B------:R-:W-:Y:S01]  /*8710*/  VIADD R220, R220, 0x5a827999 ;  /* 0x5a827999dcdc7836 */ /* 0x000fe20000000000 */
[----:B------:R-:W-:-:S02]  /*8720*/  LOP3.LUT R213, R214, R107, R104, 0xca, !PT ;  /* 0x0000006bd6d57212 */ /* 0x000fc400078eca68 */
[----:B------:R-:W-:Y:S02]  /*8730*/  LOP3.LUT R218, R212, R109, R108, 0xca, !PT ;  /* 0x0000006dd4da7212 */ /* 0x000fe400078eca6c */
[--C-:B------:R-:W-:Y:S02]  /*8740*/  IADD3 R221, PT, PT, R209, R48, R101.reuse ;  /* 0x00000030d1dd7210 */ /* 0x100fe40007ffe065 */
[--C-:B------:R-:W-:Y:S02]  /*8750*/  IADD3 R216, PT, PT, R216, R49, R101.reuse ;  /* 0x00000031d8d87210 */ /* 0x100fe40007ffe065 */
[--C-:B------:R-:W-:Y:S02]  /*8760*/  IADD3 R213, PT, PT, R213, R50, R101.reuse ;  /* 0x00000032d5d57210 */ /* 0x100fe40007ffe065 */
[----:B------:R-:W-:Y:S02]  /*8770*/  IADD3 R218, PT, PT, R218, R51, R101 ;  /* 0x00000033dada7210 */ /* 0x000fe40007ffe065 */
[----:B------:R-:W-:-:S02]  /*8780*/  LEA.HI R217, R214, R217, R214, 0x5 ;  /* 0x000000d9d6d97211 */ /* 0x000fc400078f28d6 */
[----:B------:R-:W-:Y:S02]  /*8790*/  SHF.L.W.U32.HI R101, R211, 0x1e, R211 ;  /* 0x0000001ed3657819 */ /* 0x000fe40000010ed3 */
[----:B------:R-:W-:Y:S02]  /*87a0*/  LEA.HI R215, R210, R215, R210, 0x5 ;  /* 0x000000d7d2d77211 */ /* 0x000fe400078f28d2 */
[----:B------:R-:W-:Y:S02]  /*87b0*/  LEA.HI R219, R212, R219, R212, 0x5 ;  /* 0x000000dbd4db7211 */ /* 0x000fe400078f28d4 */
[----:B------:R-:W-:Y:S01]  /*87c0*/  SHF.L.W.U32.HI R209, R214, 0x1e, R214 ;  /* 0x0000001ed6d17819 */ /* 0x000fe20000010ed6 */
[----:B------:R-:W-:Y:S01]  /*87d0*/  VIADD R214, R217, 0x5a827999 ;  /* 0x5a827999d9d67836 */ /* 0x000fe20000000000 */
[----:B------:R-:W-:Y:S01]  /*87e0*/  LOP3.LUT R211, R220, R101, R103, 0xca, !PT ;  /* 0x00000065dcd37212 */ /* 0x000fe200078eca67 */
[----:B------:R-:W-:Y:S01]  /*87f0*/  VIADD R215, R215, 0x5a827999 ;  /* 0x5a827999d7d77836 */ /* 0x000fe20000000000 */
[----:B------:R-:W-:Y:S01]  /*8800*/  SHF.L.W.U32.HI R210, R210, 0x1e, R210 ;  /* 0x0000001ed2d27819 */ /* 0x000fe20000010ed2 */
[----:B------:R-:W-:Y:S01]  /*8810*/  VIADD R219, R219, 0x5a827999 ;  /* 0x5a827999dbdb7836 */ /* 0x000fe20000000000 */
[----:B------:R-:W-:-:S02]  /*8820*/  SHF.L.W.U32.HI R212, R212, 0x1e, R212 ;  /* 0x0000001ed4d47819 */ /* 0x000fc40000010ed4 */
[----:B------:R-:W-:Y:S02]  /*8830*/  IADD3 R224, PT, PT, R211, R52, R102 ;  /* 0x00000034d3e07210 */ /* 0x000fe40007ffe066 */
[----:B------:R-:W-:Y:S02]  /*8840*/  LEA.HI R102, R214, R213, R214, 0x5 ;  /* 0x000000d5d6667211 */ /* 0x000fe400078f28d6 */
[----:B------:R-:W-:Y:S02]  /*8850*/  LOP3.LUT R217, R215, R210, R105, 0xca, !PT ;  /* 0x000000d2d7d97212 */ /* 0x000fe400078eca69 */
[C---:B------:R-:W-:Y:S01]  /*8860*/  LEA.HI R218, R219.reuse, R218, R219, 0x5 ;  /* 0x000000dadbda7211 */ /* 0x040fe200078f28db */
[----:B------:R-:W-:Y:S01]  /*8870*/  VIADD R102, R102, 0x5a827999 ;  /* 0x5a82799966667836 */ /* 0x000fe20000000000 */
[----:B------:R-:W-:Y:S02]  /*8880*/  LOP3.LUT R223, R214, R209, R107, 0xca, !PT ;  /* 0x000000d1d6df7212 */ /* 0x000fe400078eca6b */
[----:B------:R-:W-:Y:S01]  /*8890*/  LOP3.LUT R222, R219, R212, R109, 0xca, !PT ;  /* 0x000000d4dbde7212 */ /* 0x000fe200078eca6d */
[----:B------:R-:W-:Y:S01]  /*88a0*/  VIADD R218, R218, 0x5a827999 ;  /* 0x5a827999dada7836 */ /* 0x000fe20000000000 */
[----:B------:R-:W-:-:S02]  /*88b0*/  LEA.HI R216, R215, R216, R215, 0x5 ;  /* 0x000000d8d7d87211 */ /* 0x000fc400078f28d7 */
[----:B------:R-:W-:Y:S02]  /*88c0*/  IADD3 R226, PT, PT, R217, R53, R106 ;  /* 0x00000035d9e27210 */ /* 0x000fe40007ffe06a */
[----:B------:R-:W-:Y:S02]  /*88d0*/  LEA.HI R221, R220, R221, R220, 0x5 ;  /* 0x000000dddcdd7211 */ /* 0x000fe400078f28dc */
[----:B------:R-:W-:Y:S02]  /*88e0*/  IADD3 R223, PT, PT, R223, R54, R104 ;  /* 0x00000036dfdf7210 */ /* 0x000fe40007ffe068 */
[----:B------:R-:W-:Y:S01]  /*88f0*/  IADD3 R217, PT, PT, R222, R55, R108 ;  /* 0x00000037ded97210 */ /* 0x000fe20007ffe06c */
[----:B------:R-:W-:Y:S01]  /*8900*/  VIADD R221, R221, 0x5a827999 ;  /* 0x5a827999dddd7836 */ /* 0x000fe20000000000 */
[----:B------:R-:W-:Y:S02]  /*8910*/  SHF.L.W.U32.HI R211, R214, 0x1e, R214 ;  /* 0x0000001ed6d37819 */ /* 0x000fe40000010ed6 */
[----:B------:R-:W-:Y:S01]  /*8920*/  SHF.L.W.U32.HI R108, R215, 0x1e, R215 ;  /* 0x0000001ed76c7819 */ /* 0x000fe20000010ed7 */
[----:B------:R-:W-:Y:S01]  /*8930*/  VIADD R215, R216, 0x5a827999 ;  /* 0x5a827999d8d77836 */ /* 0x000fe20000000000 */
[----:B------:R-:W-:-:S02]  /*8940*/  SHF.L.W.U32.HI R213, R219, 0x1e, R219 ;  /* 0x0000001edbd57819 */ /* 0x000fc40000010edb */
[----:B------:R-:W-:Y:S02]  /*8950*/  SHF.L.W.U32.HI R106, R220, 0x1e, R220 ;  /* 0x0000001edc6a7819 */ /* 0x000fe40000010edc */
[C---:B------:R-:W-:Y:S02]  /*8960*/  LOP3.LUT R216, R102.reuse, R211, R209, 0xca, !PT ;  /* 0x000000d366d87212 */ /* 0x040fe400078ecad1 */
[----:B------:R-:W-:Y:S02]  /*8970*/  LEA.HI R223, R102, R223, R102, 0x5 ;  /* 0x000000df66df7211 */ /* 0x000fe400078f2866 */
[C---:B------:R-:W-:Y:S02]  /*8980*/  LOP3.LUT R220, R218.reuse, R213, R212, 0xca, !PT ;  /* 0x000000d5dadc7212 */ /* 0x040fe400078ecad4 */
[----:B------:R-:W-:Y:S02]  /*8990*/  LEA.HI R226, R215, R226, R215, 0x5 ;  /* 0x000000e2d7e27211 */ /* 0x000fe400078f28d7 */
[----:B------:R-:W-:-:S02]  /*89a0*/  LEA.HI R217, R218, R217, R218, 0x5 ;  /* 0x000000d9dad97211 */ /* 0x000fc400078f28da */
[----:B------:R-:W-:Y:S01]  /*89b0*/  LOP3.LUT R214, R215, R108, R210, 0xca, !PT ;  /* 0x0000006cd7d67212 */ /* 0x000fe200078ecad2 */
[----:B------:R-:W-:Y:S01]  /*89c0*/  VIADD R226, R226, 0x5a827999 ;  /* 0x5a827999e2e27836 */ /* 0x000fe20000000000 */
[----:B------:R-:W-:Y:S01]  /*89d0*/  IADD3 R227, PT, PT, R216, R58, R107 ;  /* 0x0000003ad8e37210 */ /* 0x000fe20007ffe06b */
[----:B------:R-:W-:Y:S01]  /*89e0*/  VIADD R216, R223, 0x5a827999 ;  /* 0x5a827999dfd87836 */ /* 0x000fe20000000000 */
[----:B------:R-:W-:Y:S01]  /*89f0*/  LOP3.LUT R104, R221, R106, R101, 0xca, !PT ;  /* 0x0000006add687212 */ /* 0x000fe200078eca65 */
[----:B------:R-:W-:Y:S01]  /*8a00*/  VIADD R217, R217, 0x5a827999 ;  /* 0x5a827999d9d97836 */ /* 0x000fe20000000000 */
[----:B------:R-:W-:Y:S02]  /*8a10*/  IADD3 R220, PT, PT, R220, R59, R109 ;  /* 0x0000003bdcdc7210 */ /* 0x000fe40007ffe06d */
[----:B------:R-:W-:Y:S02]  /*8a20*/  SHF.L.W.U32.HI R109, R102, 0x1e, R102 ;  /* 0x0000001e666d7819 */ /* 0x000fe40000010e66 */
[----:B------:R-:W-:-:S02]  /*8a30*/  IADD3 R225, PT, PT, R214, R57, R105 ;  /* 0x00000039d6e17210 */ /* 0x000fc40007ffe069 */
[----:B------:R-:W-:Y:S02]  /*8a40*/  IADD3 R219, PT, PT, R104, R56, R103 ;  /* 0x0000003868db7210 */ /* 0x000fe40007ffe067 */
[----:B------:R-:W-:Y:S02]  /*8a50*/  LEA.HI R224, R221, R224, R221, 0x5 ;  /* 0x000000e0dde07211 */ /* 0x000fe400078f28dd */
[----:B------:R-:W-:Y:S02]  /*8a60*/  SHF.L.W.U32.HI R214, R218, 0x1e, R218 ;  /* 0x0000001edad67819 */ /* 0x000fe40000010eda */
[----:B------:R-:W-:Y:S01]  /*8a70*/  LOP3.LUT R104, R216, R109, R211, 0xca, !PT ;  /* 0x0000006dd8687212 */ /* 0x000fe200078ecad3 */
[----:B------:R-:W-:Y:S01]  /*8a80*/  VIADD R224, R224, 0x5a827999 ;  /* 0x5a827999e0e07836 */ /* 0x000fe20000000000 */
[----:B------:R-:W-:Y:S02]  /*8a90*/  LOP3.LUT R107, R217, R214, R213, 0xca, !PT ;  /* 0x000000d6d96b7212 */ /* 0x000fe400078ecad5 */
[----:B------:R-:W-:-:S02]  /*8aa0*/  LEA.HI R225, R226, R225, R226, 0x5 ;  /* 0x000000e1e2e17211 */ /* 0x000fc400078f28e2 */
[----:B------:R-:W-:Y:S02]  /*8ab0*/  IADD3 R209, PT, PT, R104, R62, R209 ;  /* 0x0000003e68d17210 */ /* 0x000fe40007ffe0d1 */
[----:B------:R-:W-:Y:S01]  /*8ac0*/  SHF.L.W.U32.HI R103, R221, 0x1e, R221 ;  /* 0x0000001edd677819 */ /* 0x000fe20000010edd */
[----:B------:R-:W-:Y:S01]  /*8ad0*/  VIADD R225, R225, 0x5a827999 ;  /* 0x5a827999e1e17836 */ /* 0x000fe20000000000 */
[----:B------:R-:W-:Y:S02]  /*8ae0*/  LOP3.LUT R104, R65, R41, R113, 0x96, !PT ;  /* 0x0000002941687212 */ /* 0x000fe400078e9671 */
[C-C-:B------:R-:W-:Y:S02]  /*8af0*/  LEA.HI R227, R216.reuse, R227, R216.reuse, 0x5 ;  /* 0x000000e3d8e37211 */ /* 0x140fe400078f28d8 */
[----:B------:R-:W-:Y:S02]  /*8b00*/  SHF.L.W.U32.HI R113, R216, 0x1e, R216 ;  /* 0x0000001ed8717819 */ /* 0x000fe40000010ed8 */
[----:B------:R-:W-:-:S02]  /*8b10*/  SHF.L.W.U32.HI R105, R215, 0x1e, R215 ;  /* 0x0000001ed7697819 */ /* 0x000fc40000010ed7 */
[----:B------:R-:W-:Y:S02]  /*8b20*/  IADD3 R212, PT, PT, R107, R63, R212 ;  /* 0x0000003f6bd47210 */ /* 0x000fe40007ffe0d4 */
[----:B------:R-:W-:Y:S01]  /*8b30*/  LEA.HI R216, R217, R220, R217, 0x5 ;  /* 0x000000dcd9d87211 */ /* 0x000fe200078f28d9 */
[----:B------:R-:W-:Y:S01]  /*8b40*/  VIADD R220, R227, 0x5a827999 ;  /* 0x5a827999e3dc7836 */ /* 0x000fe20000000000 */
[----:B------:R-:W-:Y:S02]  /*8b50*/  LOP3.LUT R107, R66, R42, R114, 0x96, !PT ;  /* 0x0000002a426b7212 */ /* 0x000fe400078e9672 */
[----:B------:R-:W-:Y:S01]  /*8b60*/  LOP3.LUT R215, R224, R103, R106, 0xca, !PT ;  /* 0x00000067e0d77212 */ /* 0x000fe200078eca6a */
[----:B------:R-:W-:Y:S01]  /*8b70*/  VIADD R223, R216, 0x5a827999 ;  /* 0x5a827999d8df7836 */ /* 0x000fe20000000000 */
[----:B------:R-:W-:Y:S02]  /*8b80*/  LEA.HI R219, R224, R219, R224, 0x5 ;  /* 0x000000dbe0db7211 */ /* 0x000fe400078f28e0 */
[----:B------:R-:W-:-:S02]  /*8b90*/  SHF.L.W.U32.HI R114, R226, 0x1e, R226 ;  /* 0x0000001ee2727819 */ /* 0x000fc40000010ee2 */
[----:B------:R-:W-:Y:S01]  /*8ba0*/  LOP3.LUT R102, R226, R105, R108, 0xca, !PT ;  /* 0x00000069e2667212 */ /* 0x000fe200078eca6c */
[----:B------:R-:W-:Y:S01]  /*8bb0*/  VIADD R218, R219, 0x5a827999 ;  /* 0x5a827999dbda7836 */ /* 0x000fe20000000000 */
[----:B------:R-:W-:Y:S02]  /*8bc0*/  IADD3 R215, PT, PT, R215, R60, R101 ;  /* 0x0000003cd7d77210 */ /* 0x000fe40007ffe065 */
[----:B------:R-:W-:Y:S02]  /*8bd0*/  LOP3.LUT R216, R225, R114, R105, 0xca, !PT ;  /* 0x00000072e1d87212 */ /* 0x000fe400078eca69 */
[----:B------:R-:W-:Y:S02]  /*8be0*/  LOP3.LUT R101, R64, R40, R112, 0x96, !PT ;  /* 0x0000002840657212 */ /* 0x000fe400078e9670 */
[----:B------:R-:W-:Y:S02]  /*8bf0*/  IADD3 R210, PT, PT, R102, R61, R210 ;  /* 0x0000003d66d27210 */ /* 0x000fe40007ffe0d2 */
[----:B------:R-:W-:-:S02]  /*8c00*/  SHF.L.W.U32.HI R112, R224, 0x1e, R224 ;  /* 0x0000001ee0707819 */ /* 0x000fc40000010ee0 */
[----:B------:R-:W-:Y:S02]  /*8c10*/  LOP3.LUT R102, R67, R43, R115, 0x96, !PT ;  /* 0x0000002b43667212 */ /* 0x000fe400078e9673 */
[----:B------:R-:W-:Y:S02]  /*8c20*/  SHF.L.W.U32.HI R115, R217, 0x1e, R217 ;  /* 0x0000001ed9737819 */ /* 0x000fe40000010ed9 */
[----:B------:R-:W-:Y:S02]  /*8c30*/  IADD3 R108, PT, PT, R216, R65, R108 ;  /* 0x00000041d86c7210 */ /* 0x000fe40007ffe06c */
[----:B------:R-:W-:Y:S02]  /*8c40*/  LOP3.LUT R216, R69, R45, R37, 0x96, !PT ;  /* 0x0000002d45d87212 */ /* 0x000fe400078e9625 */
[----:B------:R-:W-:Y:S02]  /*8c50*/  LOP3.LUT R217, R218, R112, R103, 0xca, !PT ;  /* 0x00000070dad97212 */ /* 0x000fe400078eca67 */
[----:B------:R-:W-:-:S02]  /*8c60*/  LOP3.LUT R221, R70, R46, R38, 0x96, !PT ;  /* 0x0000002e46dd7212 */ /* 0x000fc400078e9626 */
[C-C-:B------:R-:W-:Y:S02]  /*8c70*/  LEA.HI R215, R218.reuse, R215, R218.reuse, 0x5 ;  /* 0x000000d7dad77211 */ /* 0x140fe400078f28da */
[----:B------:R-:W-:Y:S02]  /*8c80*/  SHF.L.W.U32.HI R37, R218, 0x1e, R218 ;  /* 0x0000001eda257819 */ /* 0x000fe40000010eda */
[C---:B------:R-:W-:Y:S02]  /*8c90*/  LOP3.LUT R219, R220.reuse, R113, R109, 0xca, !PT ;  /* 0x00000071dcdb7212 */ /* 0x040fe400078eca6d */
[C-C-:B------:R-:W-:Y:S02]  /*8ca0*/  LEA.HI R218, R220.reuse, R209, R220.reuse, 0x5 ;  /* 0x000000d1dcda7211 */ /* 0x140fe400078f28dc */
[----:B------:R-:W-:Y:S02]  /*8cb0*/  SHF.L.W.U32.HI R38, R220, 0x1e, R220 ;  /* 0x0000001edc267819 */ /* 0x000fe40000010edc */
[----:B------:R-:W-:-:S02]  /*8cc0*/  LOP3.LUT R222, R223, R115, R214, 0xca, !PT ;  /* 0x00000073dfde7212 */ /* 0x000fc400078ecad6 */
[----:B------:R-:W-:Y:S01]  /*8cd0*/  LEA.HI R220, R223, R212, R223, 0x5 ;  /* 0x000000d4dfdc7211 */ /* 0x000fe200078f28df */
[----:B------:R-:W-:Y:S01]  /*8ce0*/  VIADD R212, R218, 0x5a827999 ;  /* 0x5a827999dad47836 */ /* 0x000fe20000000000 */
[----:B------:R-:W-:Y:S02]  /*8cf0*/  IADD3 R213, PT, PT, R222, R67, R213 ;  /* 0x00000043ded57210 */ /* 0x000fe40007ffe0d5 */
[----:B------:R-:W-:Y:S01]  /*8d00*/  IADD3 R217, PT, PT, R217, R64, R106 ;  /* 0x00000040d9d97210 */ /* 0x000fe20007ffe06a */
[----:B------:R-:W-:Y:S01]  /*8d10*/  VIADD R224, R220, 0x5a827999 ;  /* 0x5a827999dce07836 */ /* 0x000fe20000000000 */
[----:B------:R-:W-:Y:S02]  /*8d20*/  LOP3.LUT R222, R71, R47, R39, 0x96, !PT ;  /* 0x0000002f47de7212 */ /* 0x000fe400078e9627 */
[----:B------:R-:W-:Y:S01]  /*8d30*/  LEA.HI R39, R225, R210, R225, 0x5 ;  /* 0x000000d2e1277211 */ /* 0x000fe200078f28e1 */
[----:B------:R-:W-:Y:S01]  /*8d40*/  VIADD R210, R215, 0x5a827999 ;  /* 0x5a827999d7d27836 */ /* 0x000fe20000000000 */
[----:B------:R-:W-:-:S02]  /*8d50*/  SHF.L.W.U32.HI R106, R223, 0x1e, R223 ;  /* 0x0000001edf6a7819 */ /* 0x000fc40000010edf */
[----:B------:R-:W-:Y:S01]  /*8d60*/  IADD3 R211, PT, PT, R219, R66, R211 ;  /* 0x00000042dbd37210 */ /* 0x000fe20007ffe0d3 */
[----:B------:R-:W-:Y:S01]  /*8d70*/  VIADD R209, R39, 0x5a827999 ;  /* 0x5a82799927d17836 */ /* 0x000fe20000000000 */
[----:B------:R-:W-:Y:S02]  /*8d80*/  LOP3.LUT R220, R224, R106, R115, 0xca, !PT ;  /* 0x0000006ae0dc7212 */ /* 0x000fe400078eca73 */
[----:B------:R-:W-:Y:S02]  /*8d90*/  LOP3.LUT R219, R68, R44, R36, 0x96, !PT ;  /* 0x0000002c44db7212 */ /* 0x000fe400078e9624 */
[----:B------:R-:W-:Y:S02]  /*8da0*/  IADD3 R214, PT, PT, R220, R71, R214 ;  /* 0x00000047dcd67210 */ /* 0x000fe40007ffe0d6 */
[----:B------:R-:W-:Y:S02]  /*8db0*/  SHF.L.W.U32.HI R36, R225, 0x1e, R225 ;  /* 0x0000001ee1247819 */ /* 0x000fe40000010ee1 */
[----:B------:R-:W-:-:S02]  /*8dc0*/  LOP3.LUT R220, R75, R51, R43, 0x96, !PT ;  /* 0x000000334bdc7212 */ /* 0x000fc400078e962b */
[C-C-:B------:R-:W-:Y:S02]  /*8dd0*/  LEA.HI R43, R209.reuse, R108, R209.reuse, 0x5 ;  /* 0x0000006cd12b7211 */ /* 0x140fe400078f28d1 */
[----:B------:R-:W-:Y:S02]  /*8de0*/  LOP3.LUT R39, R210, R37, R112, 0xca, !PT ;  /* 0x00000025d2277212 */ /* 0x000fe400078eca70 */
[C---:B------:R-:W-:Y:S02]  /*8df0*/  LOP3.LUT R218, R209.reuse, R36, R114, 0xca, !PT ;  /* 0x00000024d1da7212 */ /* 0x040fe400078eca72 */
[----:B------:R-:W-:Y:S02]  /*8e00*/  LOP3.LUT R223, R72, R48, R40, 0x96, !PT ;  /* 0x0000003048df7212 */ /* 0x000fe400078e9628 */
[----:B------:R-:W-:Y:S02]  /*8e10*/  LEA.HI R211, R212, R211, R212, 0x5 ;  /* 0x000000d3d4d37211 */ /* 0x000fe400078f28d4 */
[----:B------:R-:W-:Y:S01]  /*8e20*/  SHF.L.W.U32.HI R40, R209, 0x1e, R209 ;  /* 0x0000001ed1287819 */ /* 0x000fe20000010ed1 */
[----:B------:R-:W-:Y:S01]  /*8e30*/  VIADD R209, R43, 0x5a827999 ;  /* 0x5a8279992bd17836 */ /* 0x000fe20000000000 */
[----:B------:R-:W-:-:S02]  /*8e40*/  LEA.HI R217, R210, R217, R210, 0x5 ;  /* 0x000000d9d2d97211 */ /* 0x000fc400078f28d2 */
[----:B------:R-:W-:Y:S02]  /*8e50*/  IADD3 R103, PT, PT, R39, R68, R103 ;  /* 0x0000004427677210 */ /* 0x000fe40007ffe067 */
[----:B------:R-:W-:Y:S01]  /*8e60*/  LEA.HI R213, R224, R213, R224, 0x5 ;  /* 0x000000d5e0d57211 */ /* 0x000fe200078f28e0 */
[----:B------:R-:W-:Y:S01]  /*8e70*/  VIADD R108, R217, 0x5a827999 ;  /* 0x5a827999d96c7836 */ /* 0x000fe20000000000 */
[----:B------:R-:W-:Y:S02]  /*8e80*/  IADD3 R105, PT, PT, R218, R69, R105 ;  /* 0x00000045da697210 */ /* 0x000fe40007ffe069 */
[----:B------:R-:W-:Y:S01]  /*8e90*/  SHF.L.W.U32.HI R39, R210, 0x1e, R210 ;  /* 0x0000001ed2277819 */ /* 0x000fe20000010ed2 */
[----:B------:R-:W-:Y:S01]  /*8ea0*/  VIADD R210, R211, 0x5a827999 ;  /* 0x5a827999d3d27836 */ /* 0x000fe20000000000 */
[----:B------:R-:W-:Y:S01]  /*8eb0*/  LOP3.LUT R218, R73, R49, R41, 0x96, !PT ;  /* 0x0000003149da7212 */ /* 0x000fe200078e9629 */
[----:B------:R-:W-:Y:S01]  /*8ec0*/  VIADD R213, R213, 0x5a827999 ;  /* 0x5a827999d5d57836 */ /* 0x000fe20000000000 */
[----:B------:R-:W-:-:S02]  /*8ed0*/  SHF.L.W.U32.HI R41, R212, 0x1e, R212 ;  /* 0x0000001ed4297819 */ /* 0x000fc40000010ed4 */
[----:B------:R-:W-:Y:S02]  /*8ee0*/  LOP3.LUT R211, R209, R40, R36, 0xca, !PT ;  /* 0x00000028d1d37212 */ /* 0x000fe400078eca24 */
[----:B------:R-:W-:Y:S02]  /*8ef0*/  LOP3.LUT R215, R212, R38, R113, 0xca, !PT ;  /* 0x00000026d4d77212 */ /* 0x000fe400078eca71 */
[----:B------:R-:W-:Y:S02]  /*8f00*/  LOP3.LUT R212, R210, R41, R38, 0xca, !PT ;  /* 0x00000029d2d47212 */ /* 0x000fe400078eca26 */
[----:B------:R-:W-:Y:S02]  /*8f10*/  IADD3 R114, PT, PT, R211, R73, R114 ;  /* 0x00000049d3727210 */ /* 0x000fe40007ffe072 */
[----:B------:R-:W-:Y:S02]  /*8f20*/  IADD3 R109, PT, PT, R215, R70, R109 ;  /* 0x00000046d76d7210 */ /* 0x000fe40007ffe06d */
[----:B------:R-:W-:-:S02]  /*8f30*/  LEA.HI R211, R108, R103, R108, 0x5 ;  /* 0x000000676cd37211 */ /* 0x000fc400078f286c */
[----:B------:R-:W-:Y:S02]  /*8f40*/  LOP3.LUT R43, R108, R39, R37, 0xca, !PT ;  /* 0x000000276c2b7212 */ /* 0x000fe400078eca25 */
[----:B------:R-:W-:Y:S02]  /*8f50*/  LEA.HI R214, R213, R214, R213, 0x5 ;  /* 0x000000d6d5d67211 */ /* 0x000fe400078f28d5 */
[----:B------:R-:W-:Y:S02]  /*8f60*/  IADD3 R113, PT, PT, R212, R74, R113 ;  /* 0x0000004ad4717210 */ /* 0x000fe40007ffe071 */
[----:B------:R-:W-:Y:S02]  /*8f70*/  LEA.HI R212, R209, R105, R209, 0x5 ;  /* 0x00000069d1d47211 */ /* 0x000fe400078f28d1 */
[C-C-:B------:R-:W-:Y:S02]  /*8f80*/  LEA.HI R109, R210.reuse, R109, R210.reuse, 0x5 ;  /* 0x0000006dd26d7211 */ /* 0x140fe400078f28d2 */
[----:B------:R-:W-:Y:S01]  /*8f90*/  SHF.L.W.U32.HI R105, R210, 0x1e, R210 ;  /* 0x0000001ed2697819 */ /* 0x000fe20000010ed2 */
[----:B------:R-:W-:Y:S01]  /*8fa0*/  VIADD R210, R211, 0x5a827999 ;  /* 0x5a827999d3d27836 */ /* 0x000fe20000000000 */
[----:B------:R-:W-:Y:S01]  /*8fb0*/  IADD3 R112, PT, PT, R43, R72, R112 ;  /* 0x000000482b707210 */ /* 0x000fe20007ffe070 */
[----:B------:R-:W-:Y:S01]  /*8fc0*/  VIADD R211, R214, 0x5a827999 ;  /* 0x5a827999d6d37836 */ /* 0x000fe20000000000 */
[----:B------:R-:W-:-:S02]  /*8fd0*/  LOP3.LUT R225, R74, R50, R42, 0x96, !PT ;  /* 0x000000324ae17212 */ /* 0x000fc400078e962a */
[----:B------:R-:W-:Y:S02]  /*8fe0*/  SHF.L.W.U32.HI R43, R108, 0x1e, R108 ;  /* 0x0000001e6c2b7819 */ /* 0x000fe40000010e6c */
[----:B------:R-:W-:Y:S02]  /*8ff0*/  SHF.L.W.U32.HI R42, R224, 0x1e, R224 ;  /* 0x0000001ee02a7819 */ /* 0x000fe40000010ee0 */
[----:B------:R-:W-:Y:S01]  /*9000*/  SHF.L.W.U32.HI R103, R209, 0x1e, R209 ;  /* 0x0000001ed1677819 */ /* 0x000fe20000010ed1 */
[----:B------:R-:W-:Y:S01]  /*9010*/  VIADD R209, R212, 0x5a827999 ;  /* 0x5a827999d4d17836 */ /* 0x000fe20000000000 */
[----:B------:R-:W-:Y:S01]  /*9020*/  SHF.L.W.U32.HI R108, R213, 0x1e, R213 ;  /* 0x0000001ed56c7819 */ /* 0x000fe20000010ed5 */
[----:B------:R-:W-:Y:S01]  /*9030*/  VIADD R212, R109, 0x5a827999 ;  /* 0x5a8279996dd47836 */ /* 0x000fe20000000000 */
[----:B------:R-:W-:Y:S02]  /*9040*/  LOP3.LUT R109, R210, R43, R39, 0xca, !PT ;  /* 0x0000002bd26d7212 */ /* 0x000fe400078eca27 */
[----:B------:R-:W-:-:S02]  /*9050*/  LOP3.LUT R214, R211, R108, R42, 0xca, !PT ;  /* 0x0000006cd3d67212 */ /* 0x000fc400078eca2a */
[----:B------:R-:W-:Y:S02]  /*9060*/  LOP3.LUT R224, R213, R42, R106, 0xca, !PT ;  /* 0x0000002ad5e07212 */ /* 0x000fe400078eca6a */
[----:B------:R-:W-:Y:S02]  /*9070*/  LOP3.LUT R213, R209, R103, R40, 0xca, !PT ;  /* 0x00000067d1d57212 */ /* 0x000fe400078eca28 */
[----:B------:R-:W-:Y:S02]  /*9080*/  IADD3 R37, PT, PT, R109, R76, R37 ;  /* 0x0000004c6d257210 */ /* 0x000fe40007ffe025 */
[----:B------:R-:W-:Y:S02]  /*9090*/  IADD3 R109, PT, PT, R214, R79, R106 ;  /* 0x0000004fd66d7210 */ /* 0x000fe40007ffe06a */
[----:B------:R-:W-:Y:S02]  /*90a0*/  LEA.HI R214, R209, R114, R209, 0x5 ;  /* 0x00000072d1d67211 */ /* 0x000fe400078f28d1 */
[----:B------:R-:W-:-:S02]  /*90b0*/  LOP3.LUT R215, R212, R105, R41, 0xca, !PT ;  /* 0x00000069d4d77212 */ /* 0x000fc400078eca29 */
[----:B------:R-:W-:Y:S02]  /*90c0*/  IADD3 R36, PT, PT, R213, R77, R36 ;  /* 0x0000004dd5247210 */ /* 0x000fe40007ffe024 */
[----:B------:R-:W-:Y:S02]  /*90d0*/  LEA.HI R213, R210, R112, R210, 0x5 ;  /* 0x00000070d2d57211 */ /* 0x000fe400078f28d2 */
[----:B------:R-:W-:Y:S02]  /*90e0*/  IADD3 R115, PT, PT, R224, R75, R115 ;  /* 0x0000004be0737210 */ /* 0x000fe40007ffe073 */
[----:B------:R-:W-:Y:S01]  /*90f0*/  SHF.L.W.U32.HI R112, R209, 0x1e, R209 ;  /* 0x0000001ed1707819 */ /* 0x000fe20000010ed1 */
[----:B------:R-:W-:Y:S01]  /*9100*/  VIADD R209, R214, 0x5a827999 ;  /* 0x5a827999d6d17836 */ /* 0x000fe20000000000 */
[----:B------:R-:W-:Y:S02]  /*9110*/  IADD3 R38, PT, PT, R215, R78, R38 ;  /* 0x0000004ed7267210 */ /* 0x000fe40007ffe026 */
[----:B------:R-:W-:-:S02]  /*9120*/  LEA.HI R215, R212, R113, R212, 0x5 ;  /* 0x00000071d4d77211 */ /* 0x000fc400078f28d4 */
[--C-:B------:R-:W-:Y:S02]  /*9130*/  LEA.HI R115, R211, R115, R211.reuse, 0x5 ;  /* 0x00000073d3737211 */ /* 0x100fe400078f28d3 */
[----:B------:R-:W-:Y:S01]  /*9140*/  SHF.L.W.U32.HI R106, R210, 0x1e, R210 ;  /* 0x0000001ed26a7819 */ /* 0x000fe20000010ed2 */
[----:B------:R-:W-:Y:S01]  /*9150*/  VIADD R210, R213, 0x5a827999 ;  /* 0x5a827999d5d27836 */ /* 0x000fe20000000000 */
[----:B------:R-:W-:Y:S01]  /*9160*/  SHF.L.W.U32.HI R113, R211, 0x1e, R211 ;  /* 0x0000001ed3717819 */ /* 0x000fe20000010ed3 */
[----:B------:R-:W-:Y:S01]  /*9170*/  VIADD R215, R215, 0x5a827999 ;  /* 0x5a827999d7d77836 */ /* 0x000fe20000000000 */
[----:B------:R-:W-:Y:S02]  /*9180*/  LOP3.LUT R211, R209, R112, R103, 0xca, !PT ;  /* 0x00000070d1d37212 */ /* 0x000fe400078eca67 */
[----:B------:R-:W-:Y:S01]  /*9190*/  SHF.L.W.U32.HI R114, R212, 0x1e, R212 ;  /* 0x0000001ed4727819 */ /* 0x000fe20000010ed4 */
[----:B------:R-:W-:Y:S01]  /*91a0*/  VIADD R212, R115, 0x5a827999 ;  /* 0x5a82799973d47836 */ /* 0x000fe20000000000 */
[----:B------:R-:W-:-:S02]  /*91b0*/  IADD3 R40, PT, PT, R211, R81, R40 ;  /* 0x00000051d3287210 */ /* 0x000fc40007ffe028 */
[C-C-:B------:R-:W-:Y:S02]  /*91c0*/  LEA.HI R211, R210.reuse, R37, R210.reuse, 0x5 ;  /* 0x00000025d2d37211 */ /* 0x140fe400078f28d2 */
[C---:B------:R-:W-:Y:S02]  /*91d0*/  LOP3.LUT R115, R210.reuse, R106, R43, 0xca, !PT ;  /* 0x0000006ad2737212 */ /* 0x040fe400078eca2b */
[----:B------:R-:W-:Y:S02]  /*91e0*/  SHF.L.W.U32.HI R37, R210, 0x1e, R210 ;  /* 0x0000001ed2257819 */ /* 0x000fe40000010ed2 */
[----:B------:R-:W-:Y:S02]  /*91f0*/  LOP3.LUT R213, R215, R114, R105, 0xca, !PT ;  /* 0x00000072d7d57212 */ /* 0x000fe400078eca69 */
[----:B------:R-:W-:Y:S02]  /*9200*/  LEA.HI R210, R209, R36, R209, 0x5 ;  /* 0x00000024d1d27211 */ /* 0x000fe400078f28d1 */
[----:B------:R-:W-:-:S02]  /*9210*/  LEA.HI R109, R212, R109, R212, 0x5 ;  /* 0x0000006dd46d7211 */ /* 0x000fc400078f28d4 */
[----:B------:R-:W-:Y:S02]  /*9220*/  IADD3 R41, PT, PT, R213, R82, R41 ;  /* 0x00000052d5297210 */ /* 0x000fe40007ffe029 */
[----:B------:R-:W-:Y:S01]  /*9230*/  SHF.L.W.U32.HI R36, R209, 0x1e, R209 ;  /* 0x0000001ed1247819 */ /* 0x000fe20000010ed1 */
[----:B------:R-:W-:Y:S01]  /*9240*/  VIADD R209, R210, 0x5a827999 ;  /* 0x5a827999d2d17836 */ /* 0x000fe20000000000 */
[C---:B------:R-:W-:Y:S01]  /*9250*/  LOP3.LUT R214, R212.reuse, R113, R108, 0xca, !PT ;  /* 0x00000071d4d67212 */ /* 0x040fe200078eca6c */
[----:B------:R-:W-:Y:S01]  /*9260*/  VIADD R217, R109, 0x5a827999 ;  /* 0x5a8279996dd97836 */ /* 0x000fe20000000000 */
[----:B------:R-:W-:Y:S02]  /*9270*/  LEA.HI R213, R215, R38, R215, 0x5 ;  /* 0x00000026d7d57211 */ /* 0x000fe400078f28d7 */
[----:B------:R-:W-:Y:S01]  /*9280*/  SHF.L.W.U32.HI R38, R212, 0x1e, R212 ;  /* 0x0000001ed4267819 */ /* 0x000fe20000010ed4 */
[----:B------:R-:W-:Y:S01]  /*9290*/  VIADD R212, R211, 0x5a827999 ;  /* 0x5a827999d3d47836 */ /* 0x000fe20000000000 */
[----:B------:R-:W-:-:S02]  /*92a0*/  IADD3 R115, PT, PT, R115, R80, R39 ;  /* 0x0000005073737210 */ /* 0x000fc40007ffe027 */
[----:B------:R-:W-:Y:S01]  /*92b0*/  IADD3 R42, PT, PT, R214, R83, R42 ;  /* 0x00000053d62a7210 */ /* 0x000fe20007ffe02a */
[----:B------:R-:W-:Y:S01]  /*92c0*/  VIADD R214, R213, 0x5a827999 ;  /* 0x5a827999d5d67836 */ /* 0x000fe20000000000 */
[----:B------:R-:W-:Y:S02]  /*92d0*/  LOP3.LUT R210, R209, R36, R112, 0xca, !PT ;  /* 0x00000024d1d27212 */ /* 0x000fe400078eca70 */
[----:B------:R-:W-:Y:S02]  /*92e0*/  LOP3.LUT R213, R217, R38, R113, 0xca, !PT ;  /* 0x00000026d9d57212 */ /* 0x000fe400078eca71 */
[C---:B------:R-:W-:Y:S02]  /*92f0*/  LOP3.LUT R109, R212.reuse, R37, R106, 0xca, !PT ;  /* 0x00000025d46d7212 */ /* 0x040fe400078eca6a */
[----:B------:R-:W-:Y:S02]  /*9300*/  SHF.L.W.U32.HI R39, R215, 0x1e, R215 ;  /* 0x0000001ed7277819 */ /* 0x000fe40000010ed7 */
[----:B------:R-:W-:-:S02]  /*9310*/  LEA.HI R115, R212, R115, R212, 0x5 ;  /* 0x00000073d4737211 */ /* 0x000fc400078f28d4 */
[----:B------:R-:W-:Y:S02]  /*9320*/  IADD3 R215, PT, PT, R210, R85, R103 ;  /* 0x00000055d2d77210 */ /* 0x000fe40007ffe067 */
[----:B------:R-:W-:Y:S02]  /*9330*/  IADD3 R210, PT, PT, R213, R87, R108 ;  /* 0x00000057d5d27210 */ /* 0x000fe40007ffe06c */
[----:B------:R-:W-:Y:S02]  /*9340*/  IADD3 R224, PT, PT, R109, R84, R43 ;  /* 0x000000546de07210 */ /* 0x000fe40007ffe02b */
[----:B------:R-:W-:Y:S02]  /*9350*/  SHF.L.W.U32.HI R108, R212, 0x1e, R212 ;  /* 0x0000001ed46c7819 */ /* 0x000fe40000010ed4 */
[----:B------:R-:W-:Y:S02]  /*9360*/  LEA.HI R43, R209, R40, R209, 0x5 ;  /* 0x00000028d12b7211 */ /* 0x000fe400078f28d1 */
[----:B------:R-:W-:Y:S01]  /*9370*/  LEA.HI R212, R214, R41, R214, 0x5 ;  /* 0x00000029d6d47211 */ /* 0x000fe200078f28d6 */
[----:B------:R-:W-:Y:S01]  /*9380*/  VIADD R41, R115, 0x5a827999 ;  /* 0x5a82799973297836 */ /* 0x000fe20000000000 */
[----:B------:R-:W-:Y:S01]  /*9390*/  LEA.HI R103, R217, R42, R217, 0x5 ;  /* 0x0000002ad9677211 */ /* 0x000fe200078f28d9 */
[----:B------:R-:W-:Y:S01]  /*93a0*/  VIADD R42, R43, 0x5a827999 ;  /* 0x5a8279992b2a7836 */ /* 0x000fe20000000000 */
[----:B------:R-:W-:Y:S01]  /*93b0*/  LOP3.LUT R51, R83, R59, R51, 0x96, !PT ;  /* 0x0000003b53337212 */ /* 0x000fe200078e9633 */
[----:B------:R-:W-:Y:S01]  /*93c0*/  VIADD R212, R212, 0x5a827999 ;  /* 0x5a827999d4d47836 */ /* 0x000fe20000000000 */
[----:B------:R-:W-:Y:S01]  /*93d0*/  LOP3.LUT R43, R41, R108, R37, 0xca, !PT ;  /* 0x0000006c292b7212 */ /* 0x000fe200078eca25 */
[----:B------:R-:W-:Y:S01]  /*93e0*/  VIADD R115, R103, 0x5a827999 ;  /* 0x5a82799967737836 */ /* 0x000fe20000000000 */
[----:B------:R-:W-:-:S02]  /*93f0*/  LOP3.LUT R109, R91, R67, R59, 0x96, !PT ;  /* 0x000000435b6d7212 */ /* 0x000fc400078e963b */
[----:B------:R-:W-:Y:S02]  /*9400*/  SHF.L.W.U32.HI R59, R209, 0x1e, R209 ;  /* 0x0000001ed13b7819 */ /* 0x000fe40000010ed1 */
[----:B------:R-:W-:Y:S02]  /*9410*/  IADD3 R226, PT, PT, R43, R88, R106 ;  /* 0x000000582be27210 */ /* 0x000fe40007ffe06a */
[----:B------:R-:W-:Y:S02]  /*9420*/  LOP3.LUT R43, R101, R84, RZ, 0x3c, !PT ;  /* 0x00000054652b7212 */ /* 0x000fe400078e3cff */
[C---:B------:R-:W-:Y:S02]  /*9430*/  LEA.HI R101, R42.reuse, R215, R42, 0x5 ;  /* 0x000000d72a657211 */ /* 0x040fe400078f282a */
[----:B------:R-:W-:Y:S02]  /*9440*/  LOP3.LUT R103, R42, R59, R36, 0xca, !PT ;  /* 0x0000003b2a677212 */ /* 0x000fe400078eca24 */
[----:B------:R-:W-:-:S02]  /*9450*/  LOP3.LUT R211, R214, R39, R114, 0xca, !PT ;  /* 0x00000027d6d37212 */ /* 0x000fc400078eca72 */
[----:B------:R-:W-:Y:S01]  /*9460*/  SHF.L.W.U32.HI R40, R214, 0x1e, R214 ;  /* 0x0000001ed6287819 */ /* 0x000fe20000010ed6 */
[----:B------:R-:W-:Y:S01]  /*9470*/  VIADD R214, R101, 0x5a827999 ;  /* 0x5a82799965d67836 */ /* 0x000fe20000000000 */
[----:B------:R-:W-:Y:S02]  /*9480*/  IADD3 R209, PT, PT, R103, R89, R112 ;  /* 0x0000005967d17210 */ /* 0x000fe40007ffe070 */
[----:B------:R-:W-:Y:S02]  /*9490*/  LEA.HI R224, R41, R224, R41, 0x5 ;  /* 0x000000e029e07211 */ /* 0x000fe400078f2829 */
[----:B------:R-:W-:Y:S02]  /*94a0*/  IADD3 R211, PT, PT, R211, R86, R105 ;  /* 0x00000056d3d37210 */ /* 0x000fe40007ffe069 */
[----:B------:R-:W-:Y:S01]  /*94b0*/  LEA.HI R209, R214, R209, R214, 0x5 ;  /* 0x000000d1d6d17211 */ /* 0x000fe200078f28d6 */
[----:B------:R-:W-:Y:S01]  /*94c0*/  VIADD R215, R224, 0x5a827999 ;  /* 0x5a827999e0d77836 */ /* 0x000fe20000000000 */
[----:B------:R-:W-:-:S02]  /*94d0*/  LOP3.LUT R105, R212, R40, R39, 0xca, !PT ;  /* 0x00000028d4697212 */ /* 0x000fc400078eca27 */
[----:B------:R-:W-:Y:S01]  /*94e0*/  SHF.L.W.U32.HI R217, R217, 0x1e, R217 ;  /* 0x0000001ed9d97819 */ /* 0x000fe20000010ed9 */
[----:B------:R-:W-:Y:S01]  /*94f0*/  VIADD R209, R209, 0x5a827999 ;  /* 0x5a827999d1d17836 */ /* 0x000fe20000000000 */
[----:B------:R-:W-:Y:S02]  /*9500*/  IADD3 R112, PT, PT, R105, R90, R114 ;  /* 0x0000005a69707210 */ /* 0x000fe40007ffe072 */
[----:B------:R-:W-:Y:S02]  /*9510*/  LOP3.LUT R104, R104, R85, RZ, 0x3c, !PT ;  /* 0x0000005568687212 */ /* 0x000fe400078e3cff */
[----:B------:R-:W-:Y:S02]  /*9520*/  LEA.HI R211, R212, R211, R212, 0x5 ;  /* 0x000000d3d4d37211 */ /* 0x000fe400078f28d4 */
[----:B------:R-:W-:Y:S02]  /*9530*/  LOP3.LUT R106, R115, R217, R38, 0xca, !PT ;  /* 0x000000d9736a7212 */ /* 0x000fe400078eca26 */
[----:B------:R-:W-:Y:S01]  /*9540*/  LEA.HI R103, R215, R226, R215, 0x5 ;  /* 0x000000e2d7677211 */ /* 0x000fe200078f28d7 */
[----:B------:R-:W-:Y:S01]  /*9550*/  VIADD R213, R211, 0x5a827999 ;  /* 0x5a827999d3d57836 */ /* 0x000fe20000000000 */
[----:B------:R-:W-:-:S02]  /*9560*/  SHF.L.W.U32.HI R114, R42, 0x1e, R42 ;  /* 0x0000001e2a727819 */ /* 0x000fc40000010e2a */
[----:B------:R-:W-:Y:S01]  /*9570*/  SHF.L.W.U32.HI R105, R214, 0x1e, R214 ;  /* 0x0000001ed6697819 */ /* 0x000fe20000010ed6 */
[----:B------:R-:W-:Y:S01]  /*9580*/  VIADD R103, R103, 0x5a827999 ;  /* 0x5a82799967677836 */ /* 0x000fe20000000000 */
[----:B------:R-:W-:Y:S02]  /*9590*/  LEA.HI R210, R115, R210, R115, 0x5 ;  /* 0x000000d273d27211 */ /* 0x000fe400078f2873 */
[----:B------:R-:W-:Y:S02]  /*95a0*/  SHF.L.W.U32.HI R42, R104, 0x1, R104 ;  /* 0x00000001682a7819 */ /* 0x000fe40000010e68 */
[----:B------:R-:W-:Y:S02]  /*95b0*/  IADD3 R228, PT, PT, R106, R91, R113 ;  /* 0x0000005b6ae47210 */ /* 0x000fe40007ffe071 */
[----:B------:R-:W-:Y:S02]  /*95c0*/  LOP3.LUT R104, R209, R105, R114, 0xca, !PT ;  /* 0x00000069d1687212 */ /* 0x000fe400078eca72 */
[----:B------:R-:W-:Y:S01]  /*95d0*/  LOP3.LUT R113, R107, R86, RZ, 0x3c, !PT ;  /* 0x000000566b717212 */ /* 0x000fe200078e3cff */
[----:B------:R-:W-:Y:S01]  /*95e0*/  VIADD R107, R210, 0x5a827999 ;  /* 0x5a827999d26b7836 */ /* 0x000fe20000000000 */
[----:B------:R-:W-:-:S02]  /*95f0*/  SHF.L.W.U32.HI R106, R41, 0x1e, R41 ;  /* 0x0000001e296a7819 */ /* 0x000fc40000010e29 */
[----:B------:R-:W-:Y:S02]  /*9600*/  SHF.L.W.U32.HI R101, R215, 0x1e, R215 ;  /* 0x0000001ed7657819 */ /* 0x000fe40000010ed7 */
[----:B------:R-:W-:Y:S02]  /*9610*/  LOP3.LUT R214, R214, R114, R59, 0xca, !PT ;  /* 0x00000072d6d67212 */ /* 0x000fe400078eca3b */
[----:B------:R-:W-:Y:S02]  /*9620*/  IADD3 R59, PT, PT, R104, R59, R42 ;  /* 0x0000003b683b7210 */ /* 0x000fe40007ffe02a */
[----:B------:R-:W-:Y:S02]  /*9630*/  LEA.HI R104, R213, R112, R213, 0x5 ;  /* 0x00000070d5687211 */ /* 0x000fe400078f28d5 */
[----:B------:R-:W-:Y:S02]  /*9640*/  SHF.L.W.U32.HI R43, R43, 0x1, R43 ;  /* 0x000000012b2b7819 */ /* 0x000fe40000010e2b */
[----:B------:R-:W-:Y:S01]  /*9650*/  LOP3.LUT R41, R103, R101, R106, 0xca, !PT ;  /* 0x0000006567297212 */ /* 0x000fe200078eca6a */
[----:B------:R-:W-:Y:S01]  /*9660*/  VIADD R104, R104, 0x5a827999 ;  /* 0x5a82799968687836 */ /* 0x000fe20000000000 */
[----:B------:R-:W-:-:S02]  /*9670*/  LEA.HI R211, R107, R228, R107, 0x5 ;  /* 0x000000e46bd37211 */ /* 0x000fc400078f286b */
[----:B------:R-:W-:Y:S02]  /*9680*/  LOP3.LUT R215, R215, R106, R108, 0xca, !PT ;  /* 0x0000006ad7d77212 */ /* 0x000fe400078eca6c */
[----:B------:R-:W-:Y:S01]  /*9690*/  IADD3 R108, PT, PT, R41, R108, R43 ;  /* 0x0000006c296c7210 */ /* 0x000fe20007ffe02b */
[----:B------:R-:W-:Y:S01]  /*96a0*/  VIADD R211, R211, 0x5a827999 ;  /* 0x5a827999d3d37836 */ /* 0x000fe20000000000 */
[----:B------:R-:W-:Y:S02]  /*96b0*/  SHF.L.W.U32.HI R210, R115, 0x1e, R115 ;  /* 0x0000001e73d27819 */ /* 0x000fe40000010e73 */
[----:B------:R-:W-:Y:S02]  /*96c0*/  SHF.L.W.U32.HI R41, R212, 0x1e, R212 ;  /* 0x0000001ed4297819 */ /* 0x000fe40000010ed4 */
[----:B------:R-:W-:Y:S02]  /*96d0*/  SHF.L.W.U32.HI R115, R213, 0x1e, R213 ;  /* 0x0000001ed5737819 */ /* 0x000fe40000010ed5 */
[----:B------:R-:W-:-:S02]  /*96e0*/  LOP3.LUT R102, R102, R87, RZ, 0x3c, !PT ;  /* 0x0000005766667212 */ /* 0x000fc400078e3cff */
[----:B------:R-:W-:Y:S02]  /*96f0*/  SHF.L.W.U32.HI R112, R107, 0x1e, R107 ;  /* 0x0000001e6b707819 */ /* 0x000fe40000010e6b */
[----:B------:R-:W-:Y:S02]  /*9700*/  SHF.L.W.U32.HI R113, R113, 0x1, R113 ;  /* 0x0000000171717819 */ /* 0x000fe40000010e71 */
[----:B------:R-:W-:Y:S02]  /*9710*/  LOP3.LUT R212, R104, R115, R41, 0xca, !PT ;  /* 0x0000007368d47212 */ /* 0x000fe400078eca29 */
[----:B------:R-:W-:Y:S02]  /*9720*/  SHF.L.W.U32.HI R102, R102, 0x1, R102 ;  /* 0x0000000166667819 */ /* 0x000fe40000010e66 */
[----:B------:R-:W-:Y:S02]  /*9730*/  LOP3.LUT R224, R211, R112, R210, 0xca, !PT ;  /* 0x00000070d3e07212 */ /* 0x000fe400078ecad2 */
[----:B------:R-:W-:-:S02]  /*9740*/  LOP3.LUT R213, R213, R41, R40, 0xca, !PT ;  /* 0x00000029d5d57212 */ /* 0x000fc400078eca28 */
[----:B------:R-:W-:Y:S02]  /*9750*/  IADD3 R40, PT, PT, R212, R40, R113 ;  /* 0x00000028d4287210 */ /* 0x000fe40007ffe071 */
[----:B------:R-:W-:Y:S02]  /*9760*/  LOP3.LUT R216, R216, R89, RZ, 0x3c, !PT ;  /* 0x00000059d8d87212 */ /* 0x000fe400078e3cff */
[----:B------:R-:W-:Y:S02]  /*9770*/  LOP3.LUT R212, R107, R210, R217, 0xca, !PT ;  /* 0x000000d26bd47212 */ /* 0x000fe400078ecad9 */
[----:B------:R-:W-:Y:S02]  /*9780*/  LOP3.LUT R222, R222, R91, RZ, 0x3c, !PT ;  /* 0x0000005bdede7212 */ /* 0x000fe400078e3cff */
[----:B------:R-:W-:Y:S02]  /*9790*/  LOP3.LUT R45, R77, R53, R45, 0x96, !PT ;  /* 0x000000354d2d7212 */ /* 0x000fe400078e962d */
[----:B------:R-:W-:-:S02]  /*97a0*/  LOP3.LUT R48, R80, R56, R48, 0x96, !PT ;  /* 0x0000003850307212 */ /* 0x000fc400078e9630 */
[----:B------:R-:W-:Y:S02]  /*97b0*/  IADD3 R107, PT, PT, R224, R217, R102 ;  /* 0x000000d9e06b7210 */ /* 0x000fe40007ffe066 */
[----:B------:R-:W-:Y:S02]  /*97c0*/  LOP3.LUT R56, R88, R64, R56, 0x96, !PT ;  /* 0x0000004058387212 */ /* 0x000fe400078e9638 */
[----:B------:R-:W-:Y:S02]  /*97d0*/  LOP3.LUT R217, R43, R72, R64, 0x96, !PT ;  /* 0x000000482bd97212 */ /* 0x000fe400078e9640 */
[----:B------:R-:W-:Y:S02]  /*97e0*/  LOP3.LUT R219, R219, R88, RZ, 0x3c, !PT ;  /* 0x00000058dbdb7212 */ /* 0x000fe400078e3cff */
[----:B------:R-:W-:Y:S02]  /*97f0*/  SHF.L.W.U32.HI R64, R216, 0x1, R216 ;  /* 0x00000001d8407819 */ /* 0x000fe40000010ed8 */
[----:B------:R-:W-:-:S02]  /*9800*/  LOP3.LUT R44, R76, R52, R44, 0x96, !PT ;  /* 0x000000344c2c7212 */ /* 0x000fc400078e962c */
[----:B------:R-:W-:Y:S02]  /*9810*/  SHF.L.W.U32.HI R216, R222, 0x1, R222 ;  /* 0x00000001ded87819 */ /* 0x000fe40000010ede */
[----:B------:R-:W-:Y:S02]  /*9820*/  LOP3.LUT R222, R45, R42, RZ, 0x3c, !PT ;  /* 0x0000002a2dde7212 */ /* 0x000fe400078e3cff */
[----:B------:R-:W-:Y:S02]  /*9830*/  LOP3.LUT R49, R81, R57, R49, 0x96, !PT ;  /* 0x0000003951317212 */ /* 0x000fe400078e9631 */
[----:B------:R-:W-:Y:S02]  /*9840*/  LOP3.LUT R221, R221, R90, RZ, 0x3c, !PT ;  /* 0x0000005adddd7212 */ /* 0x000fe400078e3cff */
[----:B------:R-:W-:Y:S02]  /*9850*/  SHF.L.W.U32.HI R219, R219, 0x1, R219 ;  /* 0x00000001dbdb7819 */ /* 0x000fe40000010edb */
[----:B------:R-:W-:-:S02]  /*9860*/  LOP3.LUT R46, R78, R54, R46, 0x96, !PT ;  /* 0x000000364e2e7212 */ /* 0x000fc400078e962e */
[----:B------:R-:W-:Y:S02]  /*9870*/  LOP3.LUT R45, R44, R43, RZ, 0x3c, !PT ;  /* 0x0000002b2c2d7212 */ /* 0x000fe400078e3cff */
[----:B------:R-:W-:Y:S02]  /*9880*/  LOP3.LUT R47, R79, R55, R47, 0x96, !PT ;  /* 0x000000374f2f7212 */ /* 0x000fe400078e962f */
[----:B------:R-:W-:Y:S02]  /*9890*/  SHF.L.W.U32.HI R44, R222, 0x1, R222 ;  /* 0x00000001de2c7819 */ /* 0x000fe40000010ede */
[----:B------:R-:W-:Y:S02]  /*98a0*/  LOP3.LUT R222, R49, R64, RZ, 0x3c, !PT ;  /* 0x0000004031de7212 */ /* 0x000fe400078e3cff */
[----:B------:R-:W-:Y:S02]  /*98b0*/  LOP3.LUT R50, R82, R58, R50, 0x96, !PT ;  /* 0x0000003a52327212 */ /* 0x000fe400078e9632 */
[----:B------:R-:W-:-:S02]  /*98c0*/  SHF.L.W.U32.HI R221, R221, 0x1, R221 ;  /* 0x00000001dddd7819 */ /* 0x000fc40000010edd */
[----:B------:R-:W-:Y:S02]  /*98d0*/  LOP3.LUT R218, R218, R93, RZ, 0x3c, !PT ;  /* 0x0000005ddada7212 */ /* 0x000fe400078e3cff */
[----:B------:R-:W-:Y:S02]  /*98e0*/  LOP3.LUT R49, R48, R219, RZ, 0x3c, !PT ;  /* 0x000000db30317212 */ /* 0x000fe400078e3cff */
[----:B------:R-:W-:Y:S02]  /*98f0*/  LOP3.LUT R225, R225, R94, RZ, 0x3c, !PT ;  /* 0x0000005ee1e17212 */ /* 0x000fe400078e3cff */
[----:B------:R-:W-:Y:S02]  /*9900*/  LOP3.LUT R46, R46, R113, RZ, 0x3c, !PT ;  /* 0x000000712e2e7212 */ /* 0x000fe400078e3cff */
[----:B------:R-:W-:Y:S02]  /*9910*/  LOP3.LUT R53, R85, R61, R53, 0x96, !PT ;  /* 0x0000003d55357212 */ /* 0x000fe400078e9635 */
[----:B------:R-:W-:-:S02]  /*9920*/  LOP3.LUT R220, R220, R95, RZ, 0x3c, !PT ;  /* 0x0000005fdcdc7212 */ /* 0x000fc400078e3cff */
[----:B------:R-:W-:Y:S02]  /*9930*/  LOP3.LUT R224, R47, R102, RZ, 0x3c, !PT ;  /* 0x000000662fe07212 */ /* 0x000fe400078e3cff */
[----:B------:R-:W-:Y:S02]  /*9940*/  LOP3.LUT R52, R84, R60, R52, 0x96, !PT ;  /* 0x0000003c54347212 */ /* 0x000fe400078e9634 */
[----:B------:R-:W-:Y:S02]  /*9950*/  LOP3.LUT R61, R93, R69, R61, 0x96, !PT ;  /* 0x000000455d3d7212 */ /* 0x000fe400078e963d */
[----:B------:R-:W-:Y:S02]  /*9960*/  SHF.L.W.U32.HI R48, R222, 0x1, R222 ;  /* 0x00000001de307819 */ /* 0x000fe40000010ede */
[----:B------:R-:W-:Y:S02]  /*9970*/  IADD3 R228, PT, PT, R215, R92, R37 ;  /* 0x0000005cd7e47210 */ /* 0x000fe40007ffe025 */
[----:B------:R-:W-:-:S02]  /*9980*/  LOP3.LUT R60, R92, R68, R60, 0x96, !PT ;  /* 0x000000445c3c7212 */ /* 0x000fc400078e963c */
[----:B------:R-:W-:Y:S02]  /*9990*/  SHF.L.W.U32.HI R218, R218, 0x1, R218 ;  /* 0x00000001dada7819 */ /* 0x000fe40000010eda */
[----:B------:R-:W-:Y:S02]  /*99a0*/  LOP3.LUT R50, R50, R221, RZ, 0x3c, !PT ;  /* 0x000000dd32327212 */ /* 0x000fe400078e3cff */
[----:B------:R-:W-:Y:S02]  /*99b0*/  SHF.L.W.U32.HI R49, R49, 0x1, R49 ;  /* 0x0000000131317819 */ /* 0x000fe40000010e31 */
[----:B------:R-:W-:Y:S02]  /*99c0*/  LOP3.LUT R54, R86, R62, R54, 0x96, !PT ;  /* 0x0000003e56367212 */ /* 0x000fe400078e9636 */
[----:B------:R-:W-:Y:S02]  /*99d0*/  SHF.L.W.U32.HI R225, R225, 0x1, R225 ;  /* 0x00000001e1e17819 */ /* 0x000fe40000010ee1 */
[----:B------:R-:W-:-:S02]  /*99e0*/  SHF.L.W.U32.HI R47, R46, 0x1, R46 ;  /* 0x000000012e2f7819 */ /* 0x000fc40000010e2e */
[----:B------:R-:W-:Y:S02]  /*99f0*/  LOP3.LUT R55, R87, R63, R55, 0x96, !PT ;  /* 0x0000003f57377212 */ /* 0x000fe400078e9637 */
[----:B------:R-:W-:Y:S02]  /*9a00*/  SHF.L.W.U32.HI R220, R220, 0x1, R220 ;  /* 0x00000001dcdc7819 */ /* 0x000fe40000010edc */
[----:B------:R-:W-:Y:S02]  /*9a10*/  SHF.L.W.U32.HI R46, R224, 0x1, R224 ;  /* 0x00000001e02e7819 */ /* 0x000fe40000010ee0 */
[----:B------:R-:W-:Y:S02]  /*9a20*/  LOP3.LUT R224, R51, R216, RZ, 0x3c, !PT ;  /* 0x000000d833e07212 */ /* 0x000fe400078e3cff */
[----:B------:R-:W-:Y:S02]  /*9a30*/  LOP3.LUT R61, R61, R48, RZ, 0x3c, !PT ;  /* 0x000000303d3d7212 */ /* 0x000fe400078e3cff */
[----:B------:R-:W-:-:S02]  /*9a40*/  LEA.HI R228, R103, R228, R103, 0x5 ;  /* 0x000000e467e47211 */ /* 0x000fc400078f2867 */
[----:B------:R-:W-:Y:S02]  /*9a50*/  LOP3.LUT R62, R94, R70, R62, 0x96, !PT ;  /* 0x000000465e3e7212 */ /* 0x000fe400078e963e */
[----:B------:R-:W-:Y:S02]  /*9a60*/  SHF.L.W.U32.HI R51, R50, 0x1, R50 ;  /* 0x0000000132337819 */ /* 0x000fe40000010e32 */
[----:B------:R-:W-:Y:S02]  /*9a70*/  LOP3.LUT R53, R53, R218, RZ, 0x3c, !PT ;  /* 0x000000da35357212 */ /* 0x000fe400078e3cff */
[----:B------:R-:W-:Y:S02]  /*9a80*/  IADD3 R214, PT, PT, R214, R93, R36 ;  /* 0x0000005dd6d67210 */ /* 0x000fe40007ffe024 */
[----:B------:R-:W-:Y:S02]  /*9a90*/  LOP3.LUT R60, R60, R49, RZ, 0x3c, !PT ;  /* 0x000000313c3c7212 */ /* 0x000fe400078e3cff */
[----:B------:R-:W-:-:S02]  /*9aa0*/  LOP3.LUT R223, R223, R92, RZ, 0x3c, !PT ;  /* 0x0000005cdfdf7212 */ /* 0x000fc400078e3cff */
[----:B------:R-:W-:Y:S02]  /*9ab0*/  LOP3.LUT R54, R54, R225, RZ, 0x3c, !PT ;  /* 0x000000e136367212 */ /* 0x000fe400078e3cff */
[----:B------:R-:W-:Y:S02]  /*9ac0*/  LOP3.LUT R55, R55, R220, RZ, 0x3c, !PT ;  /* 0x000000dc37377212 */ /* 0x000fe400078e3cff */
[----:B------:R-:W-:Y:S02]  /*9ad0*/  IADD3 R230, PT, PT, R212, R95, R38 ;  /* 0x0000005fd4e67210 */ /* 0x000fe40007ffe026 */
[----:B------:R-:W-:Y:S02]  /*9ae0*/  LOP3.LUT R57, R89, R65, R57, 0x96, !PT ;  /* 0x0000004159397212 */ /* 0x000fe400078e9639 */
[----:B------:R-:W-:Y:S02]  /*9af0*/  IADD3 R213, PT, PT, R213, R94, R39 ;  /* 0x0000005ed5d57210 */ /* 0x000fe40007ffe027 */
[----:B------:R-:W-:Y:S01]  /*9b00*/  SHF.L.W.U32.HI R38, R61, 0x1, R61 ;  /* 0x000000013d267819 */ /* 0x000fe20000010e3d */
[----:B------:R-:W-:Y:S01]  /*9b10*/  VIADD R61, R228, 0x5a827999 ;  /* 0x5a827999e43d7836 */ /* 0x000fe20000000000 */
[----:B------:R-:W-:-:S02]  /*9b20*/  LOP3.LUT R58, R90, R66, R58, 0x96, !PT ;  /* 0x000000425a3a7212 */ /* 0x000fc400078e963a */
[----:B------:R-:W-:Y:S02]  /*9b30*/  LOP3.LUT R63, R95, R71, R63, 0x96, !PT ;  /* 0x000000475f3f7212 */ /* 0x000fe400078e963f */
[----:B------:R-:W-:Y:S02]  /*9b40*/  SHF.L.W.U32.HI R50, R224, 0x1, R224 ;  /* 0x00000001e0327819 */ /* 0x000fe40000010ee0 */
[----:B------:R-:W-:Y:S02]  /*9b50*/  SHF.L.W.U32.HI R222, R53, 0x1, R53 ;  /* 0x0000000135de7819 */ /* 0x000fe40000010e35 */
[----:B------:R-:W-:Y:S02]  /*9b60*/  LOP3.LUT R62, R62, R51, RZ, 0x3c, !PT ;  /* 0x000000333e3e7212 */ /* 0x000fe400078e3cff */
[----:B------:R-:W-:Y:S02]  /*9b70*/  SHF.L.W.U32.HI R39, R60, 0x1, R60 ;  /* 0x000000013c277819 */ /* 0x000fe40000010e3c */
[----:B------:R-:W-:-:S02]  /*9b80*/  LEA.HI R214, R209, R214, R209, 0x5 ;  /* 0x000000d6d1d67211 */ /* 0x000fc400078f28d1 */
[----:B------:R-:W-:Y:S02]  /*9b90*/  SHF.L.W.U32.HI R223, R223, 0x1, R223 ;  /* 0x00000001dfdf7819 */ /* 0x000fe40000010edf */
[----:B------:R-:W-:Y:S01]  /*9ba0*/  SHF.L.W.U32.HI R53, R54, 0x1, R54 ;  /* 0x0000000136357819 */ /* 0x000fe20000010e36 */
[----:B------:R-:W-:Y:S01]  /*9bb0*/  VIADD R214, R214, 0x5a827999 ;  /* 0x5a827999d6d67836 */ /* 0x000fe20000000000 */
[----:B------:R-:W-:Y:S02]  /*9bc0*/  SHF.L.W.U32.HI R60, R103, 0x1e, R103 ;  /* 0x0000001e673c7819 */ /* 0x000fe40000010e67 */
[----:B------:R-:W-:Y:S02]  /*9bd0*/  SHF.L.W.U32.HI R45, R45, 0x1, R45 ;  /* 0x000000012d2d7819 */ /* 0x000fe40000010e2d */
[----:B------:R-:W-:Y:S02]  /*9be0*/  SHF.L.W.U32.HI R54, R55, 0x1, R55 ;  /* 0x0000000137367819 */ /* 0x000fe40000010e37 */
[----:B------:R-:W-:-:S02]  /*9bf0*/  LOP3.LUT R55, R57, R44, RZ, 0x3c, !PT ;  /* 0x0000002c39377212 */ /* 0x000fc400078e3cff */
[----:B------:R-:W-:Y:S02]  /*9c00*/  LOP3.LUT R58, R58, R47, RZ, 0x3c, !PT ;  /* 0x0000002f3a3a7212 */ /* 0x000fe400078e3cff */
[----:B------:R-:W-:Y:S02]  /*9c10*/  LOP3.LUT R63, R63, R50, RZ, 0x3c, !PT ;  /* 0x000000323f3f7212 */ /* 0x000fe400078e3cff */
[----:B------:R-:W-:Y:S02]  /*9c20*/  SHF.L.W.U32.HI R37, R62, 0x1, R62 ;  /* 0x000000013e257819 */ /* 0x000fe40000010e3e */
[----:B------:R-:W-:Y:S02]  /*9c30*/  LOP3.LUT R52, R52, R223, RZ, 0x3c, !PT ;  /* 0x000000df34347212 */ /* 0x000fe400078e3cff */
[----:B------:R-:W-:Y:S02]  /*9c40*/  LOP3.LUT R109, R109, R46, RZ, 0x3c, !PT ;  /* 0x0000002e6d6d7212 */ /* 0x000fe400078e3cff */
[----:B------:R-:W-:-:S02]  /*9c50*/  LOP3.LUT R62, R61, R60, R101, 0xca, !PT ;  /* 0x0000003c3d3e7212 */ /* 0x000fc400078eca65 */
[----:B------:R-:W-:Y:S02]  /*9c60*/  LOP3.LUT R57, R56, R45, RZ, 0x3c, !PT ;  /* 0x0000002d38397212 */ /* 0x000fe400078e3cff */
[----:B------:R-:W-:Y:S02]  /*9c70*/  LEA.HI R213, R104, R213, R104, 0x5 ;  /* 0x000000d568d57211 */ /* 0x000fe400078f2868 */
[----:B------:R-:W-:Y:S02]  /*9c80*/  LEA.HI R230, R211, R230, R211, 0x5 ;  /* 0x000000e6d3e67211 */ /* 0x000fe400078f28d3 */
[----:B------:R-:W-:Y:S01]  /*9c90*/  SHF.L.W.U32.HI R56, R55, 0x1, R55 ;  /* 0x0000000137387819 */ /* 0x000fe20000010e37 */
[----:B------:R-:W-:Y:S01]  /*9ca0*/  VIADD R213, R213, 0x5a827999 ;  /* 0x5a827999d5d57836 */ /* 0x000fe20000000000 */
[----:B------:R-:W-:Y:S01]  /*9cb0*/  SHF.L.W.U32.HI R209, R209, 0x1e, R209 ;  /* 0x0000001ed1d17819 */ /* 0x000fe20000010ed1 */
[----:B------:R-:W-:Y:S01]  /*9cc0*/  VIADD R230, R230, 0x5a827999 ;  /* 0x5a827999e6e67836 */ /* 0x000fe20000000000 */
[----:B------:R-:W-:-:S02]  /*9cd0*/  LEA.HI R108, R61, R108, R61, 0x5 ;  /* 0x0000006c3d6c7211 */ /* 0x000fc400078f283d */
[----:B------:R-:W-:Y:S02]  /*9ce0*/  LOP3.LUT R69, R64, R77, R69, 0x96, !PT ;  /* 0x0000004d40457212 */ /* 0x000fe400078e9645 */
[----:B------:R-:W-:Y:S01]  /*9cf0*/  SHF.L.W.U32.HI R55, R58, 0x1, R58 ;  /* 0x000000013a377819 */ /* 0x000fe20000010e3a */
[----:B------:R-:W-:Y:S01]  /*9d00*/  VIADD R108, R108, 0x5a827999 ;  /* 0x5a8279996c6c7836 */ /* 0x000fe20000000000 */
[----:B------:R-:W-:Y:S02]  /*9d10*/  SHF.L.W.U32.HI R36, R63, 0x1, R63 ;  /* 0x000000013f247819 */ /* 0x000fe40000010e3f */
[----:B------:R-:W-:Y:S02]  /*9d20*/  LOP3.LUT R77, R44, R85, R77, 0x96, !PT ;  /* 0x000000552c4d7212 */ /* 0x000fe400078e964d */
[----:B------:R-:W-:Y:S02]  /*9d30*/  SHF.L.W.U32.HI R52, R52, 0x1, R52 ;  /* 0x0000000134347819 */ /* 0x000fe40000010e34 */
[----:B------:R-:W-:-:S02]  /*9d40*/  SHF.L.W.U32.HI R58, R109, 0x1, R109 ;  /* 0x000000016d3a7819 */ /* 0x000fc40000010e6d */
[----:B------:R-:W-:Y:S02]  /*9d50*/  IADD3 R63, PT, PT, R62, R106, R219 ;  /* 0x0000006a3e3f7210 */ /* 0x000fe40007ffe0db */
[----:B------:R-:W-:Y:S02]  /*9d60*/  LOP3.LUT R65, R42, R73, R65, 0x96, !PT ;  /* 0x000000492a417212 */ /* 0x000fe400078e9641 */
[----:B------:R-:W-:Y:S02]  /*9d70*/  LOP3.LUT R85, R222, R93, R85, 0x96, !PT ;  /* 0x0000005dde557212 */ /* 0x000fe400078e9655 */
[----:B------:R-:W-:Y:S02]  /*9d80*/  LOP3.LUT R212, R38, R64, R93, 0x96, !PT ;  /* 0x0000004026d47212 */ /* 0x000fe400078e965d */
[----:B------:R-:W-:Y:S02]  /*9d90*/  LEA.HI R62, R214, R59, R214, 0x5 ;  /* 0x0000003bd63e7211 */ /* 0x000fe400078f28d6 */
[----:B------:R-:W-:-:S02]  /*9da0*/  LOP3.LUT R67, R102, R75, R67, 0x96, !PT ;  /* 0x0000004b66437212 */ /* 0x000fc400078e9643 */
[----:B------:R-:W-:Y:S02]  /*9db0*/  LOP3.LUT R68, R219, R76, R68, 0x96, !PT ;  /* 0x0000004cdb447212 */ /* 0x000fe400078e9644 */
[----:B------:R-:W-:Y:S02]  /*9dc0*/  LOP3.LUT R73, R218, R81, R73, 0x96, !PT ;  /* 0x00000051da497212 */ /* 0x000fe400078e9649 */
[----:B------:R-:W-:Y:S02]  /*9dd0*/  LOP3.LUT R93, R214, R209, R105, 0xca, !PT ;  /* 0x000000d1d65d7212 */ /* 0x000fe400078eca69 */
[----:B------:R-:W-:Y:S02]  /*9de0*/  LOP3.LUT R70, R221, R78, R70, 0x96, !PT ;  /* 0x0000004edd467212 */ /* 0x000fe400078e9646 */
[----:B------:R-:W-:Y:S02]  /*9df0*/  LOP3.LUT R71, R216, R79, R71, 0x96, !PT ;  /* 0x0000004fd8477212 */ /* 0x000fe400078e9647 */
[----:B------:R-:W-:-:S02]  /*9e00*/  LOP3.LUT R75, R220, R83, R75, 0x96, !PT ;  /* 0x00000053dc4b7212 */ /* 0x000fc400078e964b */
[----:B------:R-:W-:Y:S02]  /*9e10*/  LOP3.LUT R76, R45, R84, R76, 0x96, !PT ;  /* 0x000000542d4c7212 */ /* 0x000fe400078e964c */
[----:B------:R-:W-:Y:S02]  /*9e20*/  LOP3.LUT R81, R48, R89, R81, 0x96, !PT ;  /* 0x0000005930517212 */ /* 0x000fe400078e9651 */
[----:B------:R-:W-:Y:S02]  /*9e30*/  LOP3.LUT R226, R56, R42, R89, 0x96, !PT ;  /* 0x0000002a38e27212 */ /* 0x000fe400078e9659 */
[----:B------:R-:W-:Y:S02]  /*9e40*/  SHF.L.W.U32.HI R104, R104, 0x1e, R104 ;  /* 0x0000001e68687819 */ /* 0x000fe40000010e68 */
[----:B------:R-:W-:Y:S02]  /*9e50*/  SHF.L.W.U32.HI R211, R211, 0x1e, R211 ;  /* 0x0000001ed3d37819 */ /* 0x000fe40000010ed3 */
[----:B------:R-:W-:-:S02]  /*9e60*/  LOP3.LUT R78, R47, R86, R78, 0x96, !PT ;  /* 0x000000562f4e7212 */ /* 0x000fc400078e964e */
[----:B------:R-:W-:Y:S02]  /*9e70*/  LOP3.LUT R79, R46, R87, R79, 0x96, !PT ;  /* 0x000000572e4f7212 */ /* 0x000fe400078e964f */
[----:B------:R-:W-:Y:S02]  /*9e80*/  LOP3.LUT R83, R50, R91, R83, 0x96, !PT ;  /* 0x0000005b32537212 */ /* 0x000fe400078e9653 */
[----:B------:R-:W-:Y:S02]  /*9e90*/  LOP3.LUT R84, R52, R92, R84, 0x96, !PT ;  /* 0x0000005c34547212 */ /* 0x000fe400078e9654 */
[----:B------:R-:W-:Y:S02]  /*9ea0*/  LOP3.LUT R224, R58, R102, R91, 0x96, !PT ;  /* 0x000000663ae07212 */ /* 0x000fe400078e965b */
[----:B------:R-:W-:Y:S02]  /*9eb0*/  LOP3.LUT R89, R39, R219, R92, 0x96, !PT ;  /* 0x000000db27597212 */ /* 0x000fe400078e965c */
[----:B------:R-:W-:-:S02]  /*9ec0*/  SHF.L.W.U32.HI R59, R61, 0x1e, R61 ;  /* 0x0000001e3d3b7819 */ /* 0x000fc40000010e3d */
[----:B------:R-:W-:Y:S02]  /*9ed0*/  LOP3.LUT R86, R53, R94, R86, 0x96, !PT ;  /* 0x0000005e35567212 */ /* 0x000fe400078e9656 */
[----:B------:R-:W-:Y:S02]  /*9ee0*/  LOP3.LUT R87, R54, R95, R87, 0x96, !PT ;  /* 0x0000005f36577212 */ /* 0x000fe400078e9657 */
[----:B------:R-:W-:Y:S01]  /*9ef0*/  LOP3.LUT R91, R37, R221, R94, 0x96, !PT ;  /* 0x000000dd255b7212 */ /* 0x000fe200078e965e */
[----:B------:R-:W-:Y:S01]  /*9f00*/  VIADD R94, R62, 0x5a827999 ;  /* 0x5a8279993e5e7836 */ /* 0x000fe20000000000 */
[----:B------:R-:W-:Y:S02]  /*9f10*/  LOP3.LUT R92, R36, R216, R95, 0x96, !PT ;  /* 0x000000d8245c7212 */ /* 0x000fe400078e965f */
[----:B------:R-:W-:Y:S02]  /*9f20*/  IADD3 R95, PT, PT, R93, R114, R64 ;  /* 0x000000725d5f7210 */ /* 0x000fe40007ffe040 */
[----:B------:R-:W-:-:S02]  /*9f30*/  LOP3.LUT R62, R213, R104, R115, 0xca, !PT ;  /* 0x00000068d53e7212 */ /* 0x000fc400078eca73 */
[----:B------:R-:W-:Y:S02]  /*9f40*/  LOP3.LUT R93, R230, R211, R112, 0xca, !PT ;  /* 0x000000d3e65d7212 */ /* 0x000fe400078eca70 */
[----:B------:R-:W-:Y:S02]  /*9f50*/  LOP3.LUT R106, R108, R59, R60, 0xca, !PT ;  /* 0x0000003b6c6a7212 */ /* 0x000fe400078eca3c */
[----:B------:R-:W-:Y:S02]  /*9f60*/  IADD3 R114, PT, PT, R62, R41, R221 ;  /* 0x000000293e727210 */ /* 0x000fe40007ffe0dd */
[----:B------:R-:W-:Y:S02]  /*9f70*/  IADD3 R103, PT, PT, R93, R210, R216 ;  /* 0x000000d25d677210 */ /* 0x000fe40007ffe0d8 */
[----:B------:R-:W-:Y:S02]  /*9f80*/  SHF.L.W.U32.HI R61, R214, 0x1e, R214 ;  /* 0x0000001ed63d7819 */ /* 0x000fe40000010ed6 */
[----:B------:R-:W-:-:S02]  /*9f90*/  IADD3 R210, PT, PT, R106, R101, R223 ;  /* 0x000000656ad27210 */ /* 0x000fc40007ffe0df */
[----:B------:R-:W-:Y:S02]  /*9fa0*/  LEA.HI R62, R213, R40, R213, 0x5 ;  /* 0x00000028d53e7211 */ /* 0x000fe400078f28d5 */
[----:B------:R-:W-:Y:S02]  /*9fb0*/  LEA.HI R107, R230, R107, R230, 0x5 ;  /* 0x0000006be66b7211 */ /* 0x000fe400078f28e6 */
[----:B------:R-:W-:Y:S01]  /*9fc0*/  LEA.HI R101, R108, R63, R108, 0x5 ;  /* 0x0000003f6c657211 */ /* 0x000fe200078f286c */
[----:B------:R-:W-:Y:S01]  /*9fd0*/  VIADD R93, R62, 0x5a827999 ;  /* 0x5a8279993e5d7836 */ /* 0x000fe20000000000 */
[C---:B------:R-:W-:Y:S01]  /*9fe0*/  LEA.HI R95, R94.reuse, R95, R94, 0x5 ;  /* 0x0000005f5e5f7211 */ /* 0x040fe200078f285e */
[----:B------:R-:W-:Y:S01]  /*9ff0*/  VIADD R106, R107, 0x5a827999 ;  /* 0x5a8279996b6a7836 */ /* 0x000fe20000000000 */
[----:B------:R-:W-:Y:S01]  /*a000*/  LOP3.LUT R109, R94, R61, R209, 0xca, !PT ;  /* 0x0000003d5e6d7212 */ /* 0x000fe200078ecad1 */
[----:B------:R-:W-:Y:S01]  /*a010*/  VIADD R101, R101, 0x5a827999 ;  /* 0x5a82799965657836 */ /* 0x000fe20000000000 */
[----:B------:R-:W-:-:S02]  /*a020*/  SHF.L.W.U32.HI R41, R230, 0x1e, R230 ;  /* 0x0000001ee6297819 */ /* 0x000fc40000010ee6 */
[----:B------:R-:W-:Y:S01]  /*a030*/  SHF.L.W.U32.HI R62, R108, 0x1e, R108 ;  /* 0x0000001e6c3e7819 */ /* 0x000fe20000010e6c */
[----:B------:R-:W-:Y:S01]  /*a040*/  VIADD R108, R95, 0x5a827999 ;  /* 0x5a8279995f6c7836 */ /* 0x000fe20000000000 */
[----:B------:R-:W-:Y:S02]  /*a050*/  SHF.L.W.U32.HI R40, R213, 0x1e, R213 ;  /* 0x0000001ed5287819 */ /* 0x000fe40000010ed5 */
[----:B------:R-:W-:Y:S02]  /*a060*/  IADD3 R109, PT, PT, R109, R105, R218 ;  /* 0x000000696d6d7210 */ /* 0x000fe40007ffe0da */
[----:B------:R-:W-:Y:S02]  /*a070*/  SHF.L.W.U32.HI R63, R94, 0x1e, R94 ;  /* 0x0000001e5e3f7819 */ /* 0x000fe40000010e5e */
[----:B------:R-:W-:Y:S02]  /*a080*/  LOP3.LUT R95, R106, R41, R211, 0xca, !PT ;  /* 0x000000296a5f7212 */ /* 0x000fe400078ecad3 */
[----:B------:R-:W-:-:S02]  /*a090*/  LOP3.LUT R94, R93, R40, R104, 0xca, !PT ;  /* 0x000000285d5e7212 */ /* 0x000fc400078eca68 */
[----:B------:R-:W-:Y:S02]  /*a0a0*/  LOP3.LUT R105, R101, R62, R59, 0xca, !PT ;  /* 0x0000003e65697212 */ /* 0x000fe400078eca3b */
[----:B------:R-:W-:Y:S02]  /*a0b0*/  LEA.HI R114, R93, R114, R93, 0x5 ;  /* 0x000000725d727211 */ /* 0x000fe400078f285d */
[----:B------:R-:W-:Y:S02]  /*a0c0*/  LEA.HI R210, R101, R210, R101, 0x5 ;  /* 0x000000d265d27211 */ /* 0x000fe400078f2865 */
[----:B------:R-:W-:Y:S02]  /*a0d0*/  LEA.HI R109, R108, R109, R108, 0x5 ;  /* 0x0000006d6c6d7211 */ /* 0x000fe400078f286c */
[----:B------:R-:W-:Y:S02]  /*a0e0*/  LEA.HI R103, R106, R103, R106, 0x5 ;  /* 0x000000676a677211 */ /* 0x000fe400078f286a */
[----:B------:R-:W-:-:S02]  /*a0f0*/  IADD3 R107, PT, PT, R95, R112, R220 ;  /* 0x000000705f6b7210 */ /* 0x000fc40007ffe0dc */
[----:B------:R-:W-:Y:S02]  /*a100*/  LOP3.LUT R213, R108, R63, R61, 0xca, !PT ;  /* 0x0000003f6cd57212 */ /* 0x000fe400078eca3d */
[----:B------:R-:W-:Y:S02]  /*a110*/  IADD3 R214, PT, PT, R94, R115, R225 ;  /* 0x000000735ed67210 */ /* 0x000fe40007ffe0e1 */
[----:B------:R-:W-:Y:S01]  /*a120*/  IADD3 R112, PT, PT, R105, R60, R45 ;  /* 0x0000003c69707210 */ /* 0x000fe20007ffe02d */
[----:B------:R-:W-:Y:S01]  /*a130*/  VIADD R105, R114, 0x5a827999 ;  /* 0x5a82799972697836 */ /* 0x000fe20000000000 */
[----:B------:R-:W-:Y:S02]  /*a140*/  SHF.L.W.U32.HI R60, R93, 0x1e, R93 ;  /* 0x0000001e5d3c7819 */ /* 0x000fe40000010e5d */
[----:B------:R-:W-:Y:S01]  /*a150*/  SHF.L.W.U32.HI R94, R101, 0x1e, R101 ;  /* 0x0000001e655e7819 */ /* 0x000fe20000010e65 */
[----:B------:R-:W-:Y:S01]  /*a160*/  VIADD R101, R210, 0x5a827999 ;  /* 0x5a827999d2657836 */ /* 0x000fe20000000000 */
[----:B------:R-:W-:Y:S01]  /*a170*/  SHF.L.W.U32.HI R95, R108, 0x1e, R108 ;  /* 0x0000001e6c5f7819 */ /* 0x000fe20000010e6c */
[----:B------:R-:W-:Y:S01]  /*a180*/  VIADD R108, R109, 0x5a827999 ;  /* 0x5a8279996d6c7836 */ /* 0x000fe20000000000 */
[----:B------:R-:W-:Y:S01]  /*a190*/  SHF.L.W.U32.HI R93, R106, 0x1e, R106 ;  /* 0x0000001e6a5d7819 */ /* 0x000fe20000010e6a */
[----:B------:R-:W-:Y:S01]  /*a1a0*/  VIADD R106, R103, 0x5a827999 ;  /* 0x5a827999676a7836 */ /* 0x000fe20000000000 */
[----:B------:R-:W-:-:S02]  /*a1b0*/  IADD3 R213, PT, PT, R213, R209, R44 ;  /* 0x000000d1d5d57210 */ /* 0x000fc40007ffe02c */
[C---:B------:R-:W-:Y:S02]  /*a1c0*/  LOP3.LUT R103, R105.reuse, R60, R40, 0xca, !PT ;  /* 0x0000003c69677212 */ /* 0x040fe400078eca28 */
[----:B------:R-:W-:Y:S02]  /*a1d0*/  LOP3.LUT R209, R108, R95, R63, 0x96, !PT ;  /* 0x0000005f6cd17212 */ /* 0x000fe400078e963f */
[----:B------:R-:W-:Y:S02]  /*a1e0*/  LEA.HI R214, R105, R214, R105, 0x5 ;  /* 0x000000d669d67211 */ /* 0x000fe400078f2869 */
[C---:B------:R-:W-:Y:S02]  /*a1f0*/  LEA.HI R112, R101.reuse, R112, R101, 0x5 ;  /* 0x0000007065707211 */ /* 0x040fe400078f2865 */
[----:B------:R-:W-:Y:S01]  /*a200*/  LEA.HI R107, R106, R107, R106, 0x5 ;  /* 0x0000006b6a6b7211 */ /* 0x000fe200078f286a */
[----:B------:R-:W-:Y:S01]  /*a210*/  VIADD R214, R214, 0x5a827999 ;  /* 0x5a827999d6d67836 */ /* 0x000fe20000000000 */
[----:B------:R-:W-:Y:S01]  /*a220*/  LEA.HI R213, R108, R213, R108, 0x5 ;  /* 0x000000d56cd57211 */ /* 0x000fe200078f286c */
[----:B------:R-:W-:Y:S01]  /*a230*/  VIADD R112, R112, 0x5a827999 ;  /* 0x5a82799970707836 */ /* 0x000fe20000000000 */
[----:B------:R-:W-:-:S02]  /*a240*/  LOP3.LUT R210, R101, R94, R62, 0x96, !PT ;  /* 0x0000005e65d27212 */ /* 0x000fc400078e963e */
[C---:B------:R-:W-:Y:S02]  /*a250*/  LOP3.LUT R114, R106.reuse, R93, R41, 0xca, !PT ;  /* 0x0000005d6a727212 */ /* 0x040fe400078eca29 */
[----:B------:R-:W-:Y:S02]  /*a260*/  IADD3 R109, PT, PT, R103, R104, R47 ;  /* 0x00000068676d7210 */ /* 0x000fe40007ffe02f */
[----:B------:R-:W-:Y:S02]  /*a270*/  IADD3 R209, PT, PT, R209, R61, R48 ;  /* 0x0000003dd1d17210 */ /* 0x000fe40007ffe030 */
[----:B------:R-:W-:Y:S01]  /*a280*/  SHF.L.W.U32.HI R61, R106, 0x1e, R106 ;  /* 0x0000001e6a3d7819 */ /* 0x000fe20000010e6a */
[----:B------:R-:W-:Y:S01]  /*a290*/  VIADD R106, R107, 0x5a827999 ;  /* 0x5a8279996b6a7836 */ /* 0x000fe20000000000 */
[----:B------:R-:W-:Y:S01]  /*a2a0*/  SHF.L.W.U32.HI R103, R108, 0x1e, R108 ;  /* 0x0000001e6c677819 */ /* 0x000fe20000010e6c */
[----:B------:R-:W-:Y:S01]  /*a2b0*/  VIADD R108, R213, 0x5a827999 ;  /* 0x5a827999d56c7836 */ /* 0x000fe20000000000 */
[----:B------:R-:W-:-:S02]  /*a2c0*/  IADD3 R115, PT, PT, R210, R59, R49 ;  /* 0x0000003bd2737210 */ /* 0x000fc40007ffe031 */
[----:B------:R-:W-:Y:S02]  /*a2d0*/  SHF.L.W.U32.HI R101, R101, 0x1e, R101 ;  /* 0x0000001e65657819 */ /* 0x000fe40000010e65 */
[----:B------:R-:W-:Y:S02]  /*a2e0*/  IADD3 R211, PT, PT, R114, R211, R46 ;  /* 0x000000d372d37210 */ /* 0x000fe40007ffe02e */
[----:B------:R-:W-:Y:S02]  /*a2f0*/  SHF.L.W.U32.HI R59, R105, 0x1e, R105 ;  /* 0x0000001e693b7819 */ /* 0x000fe40000010e69 */
[----:B------:R-:W-:Y:S02]  /*a300*/  LOP3.LUT R107, R112, R101, R94, 0x96, !PT ;  /* 0x00000065706b7212 */ /* 0x000fe400078e965e */
[C---:B------:R-:W-:Y:S02]  /*a310*/  LEA.HI R109, R214.reuse, R109, R214, 0x5 ;  /* 0x0000006dd66d7211 */ /* 0x040fe400078f28d6 */
[----:B------:R-:W-:-:S02]  /*a320*/  LOP3.LUT R104, R214, R59, R60, 0x96, !PT ;  /* 0x0000003bd6687212 */ /* 0x000fc400078e963c */
[----:B------:R-:W-:Y:S01]  /*a330*/  LEA.HI R211, R106, R211, R106, 0x5 ;  /* 0x000000d36ad37211 */ /* 0x000fe200078f286a */
[----:B------:R-:W-:Y:S01]  /*a340*/  VIADD R109, R109, 0x5a827999 ;  /* 0x5a8279996d6d7836 */ /* 0x000fe20000000000 */
[----:B------:R-:W-:Y:S02]  /*a350*/  LEA.HI R209, R108, R209, R108, 0x5 ;  /* 0x000000d16cd17211 */ /* 0x000fe400078f286c */
[----:B------:R-:W-:Y:S01]  /*a360*/  LEA.HI R115, R112, R115, R112, 0x5 ;  /* 0x0000007370737211 */ /* 0x000fe200078f2870 */
[----:B------:R-:W-:Y:S01]  /*a370*/  VIADD R211, R211, 0x5a827999 ;  /* 0x5a827999d3d37836 */ /* 0x000fe20000000000 */
[----:B------:R-:W-:Y:S01]  /*a380*/  LOP3.LUT R210, R108, R103, R95, 0x96, !PT ;  /* 0x000000676cd27212 */ /* 0x000fe200078e965f */
[----:B------:R-:W-:Y:S01]  /*a390*/  VIADD R209, R209, 0x6ed9eba1 ;  /* 0x6ed9eba1d1d17836 */ /* 0x000fe20000000000 */
[----:B------:R-:W-:Y:S02]  /*a3a0*/  LOP3.LUT R105, R106, R61, R93, 0x96, !PT ;  /* 0x0000003d6a697212 */ /* 0x000fe400078e965d */
[----:B------:R-:W-:-:S02]  /*a3b0*/  IADD3 R107, PT, PT, R107, R62, R52 ;  /* 0x0000003e6b6b7210 */ /* 0x000fc40007ffe034 */
[----:B------:R-:W-:Y:S02]  /*a3c0*/  IADD3 R40, PT, PT, R104, R40, R51 ;  /* 0x0000002868287210 */ /* 0x000fe40007ffe033 */
[----:B------:R-:W-:Y:S02]  /*a3d0*/  SHF.L.W.U32.HI R62, R106, 0x1e, R106 ;  /* 0x0000001e6a3e7819 */ /* 0x000fe40000010e6a */
[----:B------:R-:W-:Y:S02]  /*a3e0*/  SHF.L.W.U32.HI R104, R214, 0x1e, R214 ;  /* 0x0000001ed6687819 */ /* 0x000fe40000010ed6 */
[----:B------:R-:W-:Y:S01]  /*a3f0*/  SHF.L.W.U32.HI R106, R108, 0x1e, R108 ;  /* 0x0000001e6c6a7819 */ /* 0x000fe20000010e6c */
[----:B------:R-:W-:Y:S01]  /*a400*/  VIADD R108, R115, 0x6ed9eba1 ;  /* 0x6ed9eba1736c7836 */ /* 0x000fe20000000000 */
[----:B------:R-:W-:Y:S02]  /*a410*/  IADD3 R210, PT, PT, R210, R63, R222 ;  /* 0x0000003fd2d27210 */ /* 0x000fe40007ffe0de */
[----:B------:R-:W-:-:S02]  /*a420*/  IADD3 R114, PT, PT, R105, R41, R50 ;  /* 0x0000002969727210 */ /* 0x000fc40007ffe032 */
[----:B------:R-:W-:Y:S02]  /*a430*/  SHF.L.W.U32.HI R63, R112, 0x1e, R112 ;  /* 0x0000001e703f7819 */ /* 0x000fe40000010e70 */
[C---:B------:R-:W-:Y:S02]  /*a440*/  LOP3.LUT R41, R109.reuse, R104, R59, 0x96, !PT ;  /* 0x000000686d297212 */ /* 0x040fe400078e963b */
[----:B------:R-:W-:Y:S02]  /*a450*/  LEA.HI R40, R109, R40, R109, 0x5 ;  /* 0x000000286d287211 */ /* 0x000fe400078f286d */
[----:B------:R-:W-:Y:S02]  /*a460*/  LOP3.LUT R105, R211, R62, R61, 0x96, !PT ;  /* 0x0000003ed3697212 */ /* 0x000fe400078e963d */
[----:B------:R-:W-:Y:S02]  /*a470*/  LOP3.LUT R214, R209, R106, R103, 0x96, !PT ;  /* 0x0000006ad1d67212 */ /* 0x000fe400078e9667 */
[----:B------:R-:W-:-:S02]  /*a480*/  SHF.L.W.U32.HI R57, R57, 0x1, R57 ;  /* 0x0000000139397819 */ /* 0x000fc40000010e39 */
[C---:B------:R-:W-:Y:S02]  /*a490*/  LOP3.LUT R115, R108.reuse, R63, R101, 0x96, !PT ;  /* 0x0000003f6c737212 */ /* 0x040fe400078e9665 */
[----:B------:R-:W-:Y:S02]  /*a4a0*/  LEA.HI R114, R211, R114, R211, 0x5 ;  /* 0x00000072d3727211 */ /* 0x000fe400078f28d3 */
[----:B------:R-:W-:Y:S02]  /*a4b0*/  LEA.HI R107, R108, R107, R108, 0x5 ;  /* 0x0000006b6c6b7211 */ /* 0x000fe400078f286c */
[----:B------:R-:W-:Y:S02]  /*a4c0*/  LEA.HI R210, R209, R210, R209, 0x5 ;  /* 0x000000d2d1d27211 */ /* 0x000fe400078f28d1 */
[----:B------:R-:W-:Y:S01]  /*a4d0*/  IADD3 R213, PT, PT, R41, R60, R53 ;  /* 0x0000003c29d57210 */ /* 0x000fe20007ffe035 */
[----:B------:R-:W-:Y:S01]  /*a4e0*/  VIADD R60, R40, 0x6ed9eba1 ;  /* 0x6ed9eba1283c7836 */ /* 0x000fe20000000000 */
[----:B------:R-:W-:Y:S01]  /*a4f0*/  IADD3 R112, PT, PT, R105, R93, R54 ;  /* 0x0000005d69707210 */ /* 0x000fe20007ffe036 */
[----:B------:R-:W-:Y:S01]  /*a500*/  VIADD R210, R210, 0x6ed9eba1 ;  /* 0x6ed9eba1d2d27836 */ /* 0x000fe20000000000 */
[----:B------:R-:W-:-:S02]  /*a510*/  IADD3 R227, PT, PT, R214, R95, R56 ;  /* 0x0000005fd6e37210 */ /* 0x000fc40007ffe038 */
[----:B------:R-:W-:Y:S01]  /*a520*/  IADD3 R215, PT, PT, R115, R94, R57 ;  /* 0x0000005e73d77210 */ /* 0x000fe20007ffe039 */
[----:B------:R-:W-:Y:S01]  /*a530*/  VIADD R115, R114, 0x6ed9eba1 ;  /* 0x6ed9eba172737836 */ /* 0x000fe20000000000 */
[----:B------:R-:W-:Y:S02]  /*a540*/  SHF.L.W.U32.HI R93, R109, 0x1e, R109 ;  /* 0x0000001e6d5d7819 */ /* 0x000fe40000010e6d */
[----:B------:R-:W-:Y:S01]  /*a550*/  SHF.L.W.U32.HI R95, R108, 0x1e, R108 ;  /* 0x0000001e6c5f7819 */ /* 0x000fe20000010e6c */
[----:B------:R-:W-:Y:S01]  /*a560*/  VIADD R108, R107, 0x6ed9eba1 ;  /* 0x6ed9eba16b6c7836 */ /* 0x000fe20000000000 */
[----:B------:R-:W-:Y:S02]  /*a570*/  SHF.L.W.U32.HI R94, R211, 0x1e, R211 ;  /* 0x0000001ed35e7819 */ /* 0x000fe40000010ed3 */
[C---:B------:R-:W-:Y:S02]  /*a580*/  LOP3.LUT R40, R60.reuse, R93, R104, 0x96, !PT ;  /* 0x0000005d3c287212 */ /* 0x040fe400078e9668 */
[----:B------:R-:W-:-:S02]  /*a590*/  LEA.HI R213, R60, R213, R60, 0x5 ;  /* 0x000000d53cd57211 */ /* 0x000fc400078f283c */
[----:B------:R-:W-:Y:S02]  /*a5a0*/  SHF.L.W.U32.HI R105, R209, 0x1e, R209 ;  /* 0x0000001ed1697819 */ /* 0x000fe40000010ed1 */
[----:B------:R-:W-:Y:S01]  /*a5b0*/  LEA.HI R112, R115, R112, R115, 0x5 ;  /* 0x0000007073707211 */ /* 0x000fe200078f2873 */
[----:B------:R-:W-:Y:S01]  /*a5c0*/  VIADD R214, R213, 0x6ed9eba1 ;  /* 0x6ed9eba1d5d67836 */ /* 0x000fe20000000000 */
[----:B------:R-:W-:Y:S02]  /*a5d0*/  LEA.HI R215, R108, R215, R108, 0x5 ;  /* 0x000000d76cd77211 */ /* 0x000fe400078f286c */
[----:B------:R-:W-:Y:S01]  /*a5e0*/  LEA.HI R227, R210, R227, R210, 0x5 ;  /* 0x000000e3d2e37211 */ /* 0x000fe200078f28d2 */
[----:B------:R-:W-:Y:S01]  /*a5f0*/  VIADD R213, R112, 0x6ed9eba1 ;  /* 0x6ed9eba170d57836 */ /* 0x000fe20000000000 */
[----:B------:R-:W-:Y:S01]  /*a600*/  LOP3.LUT R114, R115, R94, R62, 0x96, !PT ;  /* 0x0000005e73727212 */ /* 0x000fe200078e963e */
[----:B------:R-:W-:Y:S01]  /*a610*/  VIADD R228, R215, 0x6ed9eba1 ;  /* 0x6ed9eba1d7e47836 */ /* 0x000fe20000000000 */
[----:B------:R-:W-:Y:S01]  /*a620*/  IADD3 R107, PT, PT, R40, R59, R55 ;  /* 0x0000003b286b7210 */ /* 0x000fe20007ffe037 */
[----:B------:R-:W-:Y:S01]  /*a630*/  VIADD R230, R227, 0x6ed9eba1 ;  /* 0x6ed9eba1e3e67836 */ /* 0x000fe20000000000 */
[----:B------:R-:W-:-:S02]  /*a640*/  LOP3.LUT R40, R108, R95, R63, 0x96, !PT ;  /* 0x0000005f6c287212 */ /* 0x000fc400078e963f */
[----:B------:R-:W-:Y:S02]  /*a650*/  LOP3.LUT R109, R210, R105, R106, 0x96, !PT ;  /* 0x00000069d26d7212 */ /* 0x000fe400078e966a */
[----:B------:R-:W-:Y:S02]  /*a660*/  IADD3 R114, PT, PT, R114, R61, R58 ;  /* 0x0000003d72727210 */ /* 0x000fe40007ffe03a */
[----:B------:R-:W-:Y:S02]  /*a670*/  LOP3.LUT R217, R217, R52, RZ, 0x3c, !PT ;  /* 0x00000034d9d97212 */ /* 0x000fe400078e3cff */
[----:B------:R-:W-:Y:S02]  /*a680*/  LOP3.LUT R41, R65, R222, RZ, 0x3c, !PT ;  /* 0x000000de41297212 */ /* 0x000fe400078e3cff */
[----:B------:R-:W-:Y:S02]  /*a690*/  SHF.L.W.U32.HI R108, R108, 0x1e, R108 ;  /* 0x0000001e6c6c7819 */ /* 0x000fe40000010e6c */
[----:B------:R-:W-:-:S02]  /*a6a0*/  IADD3 R65, PT, PT, R40, R101, R39 ;  /* 0x0000006528417210 */ /* 0x000fc40007ffe027 */
[----:B------:R-:W-:Y:S02]  /*a6b0*/  SHF.L.W.U32.HI R112, R210, 0x1e, R210 ;  /* 0x0000001ed2707819 */ /* 0x000fe40000010ed2 */
[----:B------:R-:W-:Y:S02]  /*a6c0*/  IADD3 R109, PT, PT, R109, R103, R38 ;  /* 0x000000676d6d7210 */ /* 0x000fe40007ffe026 */
[----:B------:R-:W-:Y:S02]  /*a6d0*/  SHF.L.W.U32.HI R101, R60, 0x1e, R60 ;  /* 0x0000001e3c657819 */ /* 0x000fe40000010e3c */
[----:B------:R-:W-:Y:S02]  /*a6e0*/  SHF.L.W.U32.HI R103, R115, 0x1e, R115 ;  /* 0x0000001e73677819 */ /* 0x000fe40000010e73 */
[----:B------:R-:W-:Y:S02]  /*a6f0*/  LOP3.LUT R68, R68, R57, RZ, 0x3c, !PT ;  /* 0x0000003944447212 */ /* 0x000fe400078e3cff */
[----:B------:R-:W-:-:S02]  /*a700*/  LEA.HI R107, R214, R107, R214, 0x5 ;  /* 0x0000006bd66b7211 */ /* 0x000fc400078f28d6 */
[----:B------:R-:W-:Y:S02]  /*a710*/  SHF.L.W.U32.HI R40, R217, 0x1, R217 ;  /* 0x00000001d9287819 */ /* 0x000fe40000010ed9 */
[----:B------:R-:W-:Y:S02]  /*a720*/  LOP3.LUT R115, R228, R108, R95, 0x96, !PT ;  /* 0x0000006ce4737212 */ /* 0x000fe400078e965f */
[----:B------:R-:W-:Y:S02]  /*a730*/  LEA.HI R114, R213, R114, R213, 0x5 ;  /* 0x00000072d5727211 */ /* 0x000fe400078f28d5 */
[----:B------:R-:W-:Y:S02]  /*a740*/  SHF.L.W.U32.HI R41, R41, 0x1, R41 ;  /* 0x0000000129297819 */ /* 0x000fe40000010e29 */
[----:B------:R-:W-:Y:S01]  /*a750*/  LOP3.LUT R210, R230, R112, R105, 0x96, !PT ;  /* 0x00000070e6d27212 */ /* 0x000fe200078e9669 */
[----:B------:R-:W-:Y:S01]  /*a760*/  VIADD R114, R114, 0x6ed9eba1 ;  /* 0x6ed9eba172727836 */ /* 0x000fe20000000000 */
[----:B------:R-:W-:-:S02]  /*a770*/  LEA.HI R65, R228, R65, R228, 0x5 ;  /* 0x00000041e4417211 */ /* 0x000fc400078f28e4 */
[----:B------:R-:W-:Y:S02]  /*a780*/  LOP3.LUT R209, R214, R101, R93, 0x96, !PT ;  /* 0x00000065d6d17212 */ /* 0x000fe400078e965d */
[----:B------:R-:W-:Y:S01]  /*a790*/  SHF.L.W.U32.HI R60, R68, 0x1, R68 ;  /* 0x00000001443c7819 */ /* 0x000fe20000010e44 */
[----:B------:R-:W-:Y:S01]  /*a7a0*/  VIADD R68, R107, 0x6ed9eba1 ;  /* 0x6ed9eba16b447836 */ /* 0x000fe20000000000 */
[----:B------:R-:W-:Y:S02]  /*a7b0*/  IADD3 R115, PT, PT, R115, R63, R40 ;  /* 0x0000003f73737210 */ /* 0x000fe40007ffe028 */
[----:B------:R-:W-:Y:S02]  /*a7c0*/  IADD3 R210, PT, PT, R210, R106, R41 ;  /* 0x0000006ad2d27210 */ /* 0x000fe40007ffe029 */
[----:B------:R-:W-:Y:S02]  /*a7d0*/  LOP3.LUT R69, R69, R56, RZ, 0x3c, !PT ;  /* 0x0000003845457212 */ /* 0x000fe400078e3cff */
[----:B------:R-:W-:-:S02]  /*a7e0*/  LEA.HI R63, R230, R109, R230, 0x5 ;  /* 0x0000006de63f7211 */ /* 0x000fc400078f28e6 */
[----:B------:R-:W-:Y:S01]  /*a7f0*/  SHF.L.W.U32.HI R107, R228, 0x1e, R228 ;  /* 0x0000001ee46b7819 */ /* 0x000fe20000010ee4 */
[----:B------:R-:W-:Y:S01]  /*a800*/  VIADD R228, R65, 0x6ed9eba1 ;  /* 0x6ed9eba141e47836 */ /* 0x000fe20000000000 */
[----:B------:R-:W-:Y:S02]  /*a810*/  LOP3.LUT R66, R113, R74, R66, 0x96, !PT ;  /* 0x0000004a71427212 */ /* 0x000fe400078e9642 */
[----:B------:R-:W-:Y:S02]  /*a820*/  LOP3.LUT R72, R223, R80, R72, 0x96, !PT ;  /* 0x00000050df487212 */ /* 0x000fe400078e9648 */
[----:B------:R-:W-:Y:S02]  /*a830*/  IADD3 R209, PT, PT, R209, R104, R37 ;  /* 0x00000068d1d17210 */ /* 0x000fe40007ffe025 */
[----:B------:R-:W-:Y:S02]  /*a840*/  LOP3.LUT R67, R67, R54, RZ, 0x3c, !PT ;  /* 0x0000003643437212 */ /* 0x000fe400078e3cff */
[----:B------:R-:W-:-:S02]  /*a850*/  SHF.L.W.U32.HI R106, R213, 0x1e, R213 ;  /* 0x0000001ed56a7819 */ /* 0x000fc40000010ed5 */
[----:B------:R-:W-:Y:S02]  /*a860*/  LOP3.LUT R211, R213, R103, R94, 0x96, !PT ;  /* 0x00000067d5d37212 */ /* 0x000fe400078e965e */
[----:B------:R-:W-:Y:S01]  /*a870*/  SHF.L.W.U32.HI R59, R69, 0x1, R69 ;  /* 0x00000001453b7819 */ /* 0x000fe20000010e45 */
[----:B------:R-:W-:Y:S01]  /*a880*/  VIADD R69, R63, 0x6ed9eba1 ;  /* 0x6ed9eba13f457836 */ /* 0x000fe20000000000 */
[----:B------:R-:W-:Y:S02]  /*a890*/  LOP3.LUT R66, R66, R53, RZ, 0x3c, !PT ;  /* 0x0000003542427212 */ /* 0x000fe400078e3cff */
[----:B------:R-:W-:Y:S02]  /*a8a0*/  SHF.L.W.U32.HI R61, R67, 0x1, R67 ;  /* 0x00000001433d7819 */ /* 0x000fe40000010e43 */
[----:B------:R-:W-:Y:S02]  /*a8b0*/  SHF.L.W.U32.HI R104, R214, 0x1e, R214 ;  /* 0x0000001ed6687819 */ /* 0x000fe40000010ed6 */
[----:B------:R-:W-:-:S02]  /*a8c0*/  LOP3.LUT R215, R114, R106, R103, 0x96, !PT ;  /* 0x0000006a72d77212 */ /* 0x000fc400078e9667 */
[----:B------:R-:W-:Y:S02]  /*a8d0*/  LOP3.LUT R72, R72, R39, RZ, 0x3c, !PT ;  /* 0x0000002748487212 */ /* 0x000fe400078e3cff */
[----:B------:R-:W-:Y:S02]  /*a8e0*/  LEA.HI R209, R68, R209, R68, 0x5 ;  /* 0x000000d144d17211 */ /* 0x000fe400078f2844 */
[----:B------:R-:W-:Y:S02]  /*a8f0*/  SHF.L.W.U32.HI R109, R230, 0x1e, R230 ;  /* 0x0000001ee66d7819 */ /* 0x000fe40000010ee6 */
[----:B------:R-:W-:Y:S02]  /*a900*/  LOP3.LUT R63, R228, R107, R108, 0x96, !PT ;  /* 0x0000006be43f7212 */ /* 0x000fe400078e966c */
[----:B------:R-:W-:Y:S02]  /*a910*/  IADD3 R211, PT, PT, R211, R62, R36 ;  /* 0x0000003ed3d37210 */ /* 0x000fe40007ffe024 */
[----:B------:R-:W-:-:S02]  /*a920*/  SHF.L.W.U32.HI R62, R66, 0x1, R66 ;  /* 0x00000001423e7819 */ /* 0x000fc40000010e42 */
[----:B------:R-:W-:Y:S02]  /*a930*/  LOP3.LUT R213, R68, R104, R101, 0x96, !PT ;  /* 0x0000006844d57212 */ /* 0x000fe400078e9665 */
[----:B------:R-:W-:Y:S02]  /*a940*/  IADD3 R215, PT, PT, R215, R94, R61 ;  /* 0x0000005ed7d77210 */ /* 0x000fe40007ffe03d */
[----:B------:R-:W-:Y:S01]  /*a950*/  SHF.L.W.U32.HI R65, R72, 0x1, R72 ;  /* 0x0000000148417819 */ /* 0x000fe20000010e48 */
[----:B------:R-:W-:Y:S01]  /*a960*/  VIADD R72, R209, 0x6ed9eba1 ;  /* 0x6ed9eba1d1487836 */ /* 0x000fe20000000000 */
[----:B------:R-:W-:Y:S02]  /*a970*/  LOP3.LUT R214, R69, R109, R112, 0x96, !PT ;  /* 0x0000006d45d67212 */ /* 0x000fe400078e9670 */
[----:B------:R-:W-:Y:S02]  /*a980*/  IADD3 R94, PT, PT, R63, R95, R60 ;  /* 0x0000005f3f5e7210 */ /* 0x000fe40007ffe03c */
[----:B------:R-:W-:-:S02]  /*a990*/  LOP3.LUT R73, R73, R38, RZ, 0x3c, !PT ;  /* 0x0000002649497212 */ /* 0x000fc400078e3cff */
[----:B------:R-:W-:Y:S02]  /*a9a0*/  LEA.HI R210, R69, R210, R69, 0x5 ;  /* 0x000000d245d27211 */ /* 0x000fe400078f2845 */
[----:B------:R-:W-:Y:S02]  /*a9b0*/  LOP3.LUT R70, R70, R55, RZ, 0x3c, !PT ;  /* 0x0000003746467212 */ /* 0x000fe400078e3cff */
[----:B------:R-:W-:Y:S02]  /*a9c0*/  LEA.HI R211, R114, R211, R114, 0x5 ;  /* 0x000000d372d37211 */ /* 0x000fe400078f2872 */
[----:B------:R-:W-:Y:S02]  /*a9d0*/  SHF.L.W.U32.HI R95, R68, 0x1e, R68 ;  /* 0x0000001e445f7819 */ /* 0x000fe40000010e44 */
[----:B------:R-:W-:Y:S01]  /*a9e0*/  LEA.HI R115, R228, R115, R228, 0x5 ;  /* 0x00000073e4737211 */ /* 0x000fe200078f28e4 */
[----:B------:R-:W-:Y:S01]  /*a9f0*/  VIADD R230, R211, 0x6ed9eba1 ;  /* 0x6ed9eba1d3e67836 */ /* 0x000fe20000000000 */
[----:B------:R-:W-:-:S02]  /*aa00*/  IADD3 R213, PT, PT, R213, R93, R62 ;  /* 0x0000005dd5d57210 */ /* 0x000fc40007ffe03e */
[----:B------:R-:W-:Y:S02]  /*aa10*/  IADD3 R214, PT, PT, R214, R105, R59 ;  /* 0x00000069d6d67210 */ /* 0x000fe40007ffe03b */
[----:B------:R-:W-:Y:S01]  /*aa20*/  SHF.L.W.U32.HI R63, R73, 0x1, R73 ;  /* 0x00000001493f7819 */ /* 0x000fe20000010e49 */
[----:B------:R-:W-:Y:S01]  /*aa30*/  VIADD R73, R210, 0x6ed9eba1 ;  /* 0x6ed9eba1d2497836 */ /* 0x000fe20000000000 */
[----:B------:R-:W-:Y:S02]  /*aa40*/  SHF.L.W.U32.HI R66, R70, 0x1, R70 ;  /* 0x0000000146427819 */ /* 0x000fe40000010e46 */
[----:B------:R-:W-:Y:S01]  /*aa50*/  SHF.L.W.U32.HI R105, R228, 0x1e, R228 ;  /* 0x0000001ee4697819 */ /* 0x000fe20000010ee4 */
[----:B------:R-:W-:Y:S01]  /*aa60*/  VIADD R228, R115, 0x6ed9eba1 ;  /* 0x6ed9eba173e47836 */ /* 0x000fe20000000000 */
[----:B------:R-:W-:Y:S02]  /*aa70*/  LOP3.LUT R209, R72, R95, R104, 0x96, !PT ;  /* 0x0000005f48d17212 */ /* 0x000fe400078e9668 */
[----:B------:R-:W-:-:S02]  /*aa80*/  LOP3.LUT R71, R71, R58, RZ, 0x3c, !PT ;  /* 0x0000003a47477212 */ /* 0x000fc400078e3cff */
[----:B------:R-:W-:Y:S02]  /*aa90*/  SHF.L.W.U32.HI R93, R114, 0x1e, R114 ;  /* 0x0000001e725d7819 */ /* 0x000fe40000010e72 */
[----:B------:R-:W-:Y:S02]  /*aaa0*/  LOP3.LUT R76, R76, R40, RZ, 0x3c, !PT ;  /* 0x000000284c4c7212 */ /* 0x000fe400078e3cff */
[----:B------:R-:W-:Y:S02]  /*aab0*/  LEA.HI R213, R72, R213, R72, 0x5 ;  /* 0x000000d548d57211 */ /* 0x000fe400078f2848 */
[----:B------:R-:W-:Y:S02]  /*aac0*/  SHF.L.W.U32.HI R114, R69, 0x1e, R69 ;  /* 0x0000001e45727819 */ /* 0x000fe40000010e45 */
[----:B------:R-:W-:Y:S02]  /*aad0*/  LOP3.LUT R74, R225, R82, R74, 0x96, !PT ;  /* 0x00000052e14a7212 */ /* 0x000fe400078e964a */
[----:B------:R-:W-:-:S02]  /*aae0*/  IADD3 R209, PT, PT, R209, R101, R66 ;  /* 0x00000065d1d17210 */ /* 0x000fc40007ffe042 */
[----:B------:R-:W-:Y:S02]  /*aaf0*/  SHF.L.W.U32.HI R67, R71, 0x1, R71 ;  /* 0x0000000147437819 */ /* 0x000fe40000010e47 */
[----:B------:R-:W-:Y:S02]  /*ab00*/  LOP3.LUT R77, R77, R41, RZ, 0x3c, !PT ;  /* 0x000000294d4d7212 */ /* 0x000fe400078e3cff */
[----:B------:R-:W-:Y:S02]  /*ab10*/  SHF.L.W.U32.HI R101, R72, 0x1e, R72 ;  /* 0x0000001e48657819 */ /* 0x000fe40000010e48 */
[----:B------:R-:W-:Y:S02]  /*ab20*/  LEA.HI R214, R73, R214, R73, 0x5 ;  /* 0x000000d649d67211 */ /* 0x000fe400078f2849 */
[----:B------:R-:W-:Y:S01]  /*ab30*/  SHF.L.W.U32.HI R71, R76, 0x1, R76 ;  /* 0x000000014c477819 */ /* 0x000fe20000010e4c */
[----:B------:R-:W-:Y:S01]  /*ab40*/  VIADD R76, R213, 0x6ed9eba1 ;  /* 0x6ed9eba1d54c7836 */ /* 0x000fe20000000000 */
[----:B------:R-:W-:-:S02]  /*ab50*/  LEA.HI R215, R230, R215, R230, 0x5 ;  /* 0x000000d7e6d77211 */ /* 0x000fc400078f28e6 */
[----:B------:R-:W-:Y:S02]  /*ab60*/  LEA.HI R72, R228, R94, R228, 0x5 ;  /* 0x0000005ee4487211 */ /* 0x000fe400078f28e4 */
[----:B------:R-:W-:Y:S01]  /*ab70*/  LOP3.LUT R210, R230, R93, R106, 0x96, !PT ;  /* 0x0000005de6d27212 */ /* 0x000fe200078e966a */
[----:B------:R-:W-:Y:S01]  /*ab80*/  VIADD R215, R215, 0x6ed9eba1 ;  /* 0x6ed9eba1d7d77836 */ /* 0x000fe20000000000 */
[----:B------:R-:W-:Y:S02]  /*ab90*/  LOP3.LUT R115, R73, R114, R109, 0x96, !PT ;  /* 0x0000007249737212 */ /* 0x000fe400078e966d */
[----:B------:R-:W-:Y:S02]  /*aba0*/  LOP3.LUT R68, R228, R105, R107, 0x96, !PT ;  /* 0x00000069e4447212 */ /* 0x000fe400078e966b */
[----:B------:R-:W-:Y:S02]  /*abb0*/  LOP3.LUT R74, R74, R37, RZ, 0x3c, !PT ;  /* 0x000000254a4a7212 */ /* 0x000fe400078e3cff */
[----:B------:R-:W-:Y:S01]  /*abc0*/  SHF.L.W.U32.HI R69, R77, 0x1, R77 ;  /* 0x000000014d457819 */ /* 0x000fe20000010e4d */
[----:B------:R-:W-:Y:S01]  /*abd0*/  VIADD R77, R214, 0x6ed9eba1 ;  /* 0x6ed9eba1d64d7836 */ /* 0x000fe20000000000 */
[----:B------:R-:W-:Y:S01]  /*abe0*/  SHF.L.W.U32.HI R94, R228, 0x1e, R228 ;  /* 0x0000001ee45e7819 */ /* 0x000fe20000010ee4 */
[----:B------:R-:W-:Y:S01]  /*abf0*/  VIADD R228, R72, 0x6ed9eba1 ;  /* 0x6ed9eba148e47836 */ /* 0x000fe20000000000 */
[----:B------:R-:W-:-:S02]  /*ac00*/  IADD3 R210, PT, PT, R210, R103, R67 ;  /* 0x00000067d2d27210 */ /* 0x000fc40007ffe043 */
[----:B------:R-:W-:Y:S02]  /*ac10*/  IADD3 R115, PT, PT, R115, R112, R63 ;  /* 0x0000007073737210 */ /* 0x000fe40007ffe03f */
[----:B------:R-:W-:Y:S02]  /*ac20*/  IADD3 R103, PT, PT, R68, R108, R65 ;  /* 0x0000006c44677210 */ /* 0x000fe40007ffe041 */
[----:B------:R-:W-:Y:S02]  /*ac30*/  SHF.L.W.U32.HI R70, R74, 0x1, R74 ;  /* 0x000000014a467819 */ /* 0x000fe40000010e4a */
[----:B------:R-:W-:Y:S02]  /*ac40*/  LOP3.LUT R213, R76, R101, R95, 0x96, !PT ;  /* 0x000000654cd57212 */ /* 0x000fe400078e965f */
[----:B------:R-:W-:Y:S02]  /*ac50*/  LOP3.LUT R80, R49, R88, R80, 0x96, !PT ;  /* 0x0000005831507212 */ /* 0x000fe400078e9650 */
[----:B------:R-:W-:-:S02]  /*ac60*/  LOP3.LUT R75, R75, R36, RZ, 0x3c, !PT ;  /* 0x000000244b4b7212 */ /* 0x000fc400078e3cff */
[----:B------:R-:W-:Y:S02]  /*ac70*/  SHF.L.W.U32.HI R108, R230, 0x1e, R230 ;  /* 0x0000001ee66c7819 */ /* 0x000fe40000010ee6 */
[----:B------:R-:W-:Y:S02]  /*ac80*/  SHF.L.W.U32.HI R112, R73, 0x1e, R73 ;  /* 0x0000001e49707819 */ /* 0x000fe40000010e49 */
[----:B------:R-:W-:Y:S02]  /*ac90*/  LEA.HI R115, R77, R115, R77, 0x5 ;  /* 0x000000734d737211 */ /* 0x000fe400078f284d */
[----:B------:R-:W-:Y:S02]  /*aca0*/  LOP3.LUT R72, R228, R94, R105, 0x96, !PT ;  /* 0x0000005ee4487212 */ /* 0x000fe400078e9669 */
[----:B------:R-:W-:Y:S02]  /*acb0*/  IADD3 R213, PT, PT, R213, R104, R70 ;  /* 0x00000068d5d57210 */ /* 0x000fe40007ffe046 */
[----:B------:R-:W-:-:S02]  /*acc0*/  LOP3.LUT R81, R81, R59, RZ, 0x3c, !PT ;  /* 0x0000003b51517212 */ /* 0x000fc400078e3cff */
[----:B------:R-:W-:Y:S02]  /*acd0*/  LEA.HI R210, R215, R210, R215, 0x5 ;  /* 0x000000d2d7d27211 */ /* 0x000fe400078f28d7 */
[----:B------:R-:W-:Y:S02]  /*ace0*/  SHF.L.W.U32.HI R68, R75, 0x1, R75 ;  /* 0x000000014b447819 */ /* 0x000fe40000010e4b */
[----:B------:R-:W-:Y:S02]  /*acf0*/  LOP3.LUT R73, R215, R108, R93, 0x96, !PT ;  /* 0x0000006cd7497212 */ /* 0x000fe400078e965d */
[----:B------:R-:W-:Y:S02]  /*ad00*/  LOP3.LUT R74, R77, R112, R114, 0x96, !PT ;  /* 0x000000704d4a7212 */ /* 0x000fe400078e9672 */
[----:B------:R-:W-:Y:S02]  /*ad10*/  LOP3.LUT R80, R80, R60, RZ, 0x3c, !PT ;  /* 0x0000003c50507212 */ /* 0x000fe400078e3cff */
[----:B------:R-:W-:-:S02]  /*ad20*/  LEA.HI R209, R76, R209, R76, 0x5 ;  /* 0x000000d14cd17211 */ /* 0x000fc400078f284c */
[----:B------:R-:W-:Y:S02]  /*ad30*/  SHF.L.W.U32.HI R104, R76, 0x1e, R76 ;  /* 0x0000001e4c687819 */ /* 0x000fe40000010e4c */
[C-C-:B------:R-:W-:Y:S02]  /*ad40*/  LEA.HI R76, R228.reuse, R103, R228.reuse, 0x5 ;  /* 0x00000067e44c7211 */ /* 0x140fe400078f28e4 */
[----:B------:R-:W-:Y:S01]  /*ad50*/  SHF.L.W.U32.HI R103, R228, 0x1e, R228 ;  /* 0x0000001ee4677819 */ /* 0x000fe20000010ee4 */
[----:B------:R-:W-:Y:S01]  /*ad60*/  VIADD R228, R115, 0x6ed9eba1 ;  /* 0x6ed9eba173e47836 */ /* 0x000fe20000000000 */
[----:B------:R-:W-:Y:S02]  /*ad70*/  IADD3 R107, PT, PT, R72, R107, R71 ;  /* 0x0000006b486b7210 */ /* 0x000fe40007ffe047 */
[----:B------:R-:W-:Y:S01]  /*ad80*/  SHF.L.W.U32.HI R75, R81, 0x1, R81 ;  /* 0x00000001514b7819 */ /* 0x000fe20000010e51 */
[----:B------:R-:W-:Y:S01]  /*ad90*/  VIADD R81, R210, 0x6ed9eba1 ;  /* 0x6ed9eba1d2517836 */ /* 0x000fe20000000000 */
[----:B------:R-:W-:Y:S01]  /*ada0*/  IADD3 R214, PT, PT, R73, R106, R68 ;  /* 0x0000006a49d67210 */ /* 0x000fe20007ffe044 */
[----:B------:R-:W-:Y:S01]  /*adb0*/  VIADD R210, R76, 0x6ed9eba1 ;  /* 0x6ed9eba14cd27836 */ /* 0x000fe20000000000 */
[----:B------:R-:W-:-:S02]  /*adc0*/  IADD3 R211, PT, PT, R74, R109, R69 ;  /* 0x0000006d4ad37210 */ /* 0x000fc40007ffe045 */
[----:B------:R-:W-:Y:S01]  /*add0*/  SHF.L.W.U32.HI R72, R80, 0x1, R80 ;  /* 0x0000000150487819 */ /* 0x000fe20000010e50 */
[----:B------:R-:W-:Y:S01]  /*ade0*/  VIADD R80, R209, 0x6ed9eba1 ;  /* 0x6ed9eba1d1507836 */ /* 0x000fe20000000000 */
[----:B------:R-:W-:Y:S02]  /*adf0*/  LOP3.LUT R79, R79, R61, RZ, 0x3c, !PT ;  /* 0x0000003d4f4f7212 */ /* 0x000fe400078e3cff */
[----:B------:R-:W-:Y:S02]  /*ae00*/  SHF.L.W.U32.HI R106, R215, 0x1e, R215 ;  /* 0x0000001ed76a7819 */ /* 0x000fe40000010ed7 */
[----:B------:R-:W-:Y:S02]  /*ae10*/  LOP3.LUT R78, R78, R62, RZ, 0x3c, !PT ;  /* 0x0000003e4e4e7212 */ /* 0x000fe400078e3cff */
[----:B------:R-:W-:Y:S02]  /*ae20*/  SHF.L.W.U32.HI R109, R77, 0x1e, R77 ;  /* 0x0000001e4d6d7819 */ /* 0x000fe40000010e4d */
[----:B------:R-:W-:-:S02]  /*ae30*/  LEA.HI R211, R228, R211, R228, 0x5 ;  /* 0x000000d3e4d37211 */ /* 0x000fc400078f28e4 */
[----:B------:R-:W-:Y:S02]  /*ae40*/  LOP3.LUT R82, R51, R90, R82, 0x96, !PT ;  /* 0x0000005a33527212 */ /* 0x000fe400078e9652 */
[----:B------:R-:W-:Y:S01]  /*ae50*/  SHF.L.W.U32.HI R73, R79, 0x1, R79 ;  /* 0x000000014f497819 */ /* 0x000fe20000010e4f */
[----:B------:R-:W-:Y:S01]  /*ae60*/  VIADD R230, R211, 0x6ed9eba1 ;  /* 0x6ed9eba1d3e67836 */ /* 0x000fe20000000000 */
[----:B------:R-:W-:Y:S02]  /*ae70*/  LOP3.LUT R76, R81, R106, R108, 0x96, !PT ;  /* 0x0000006a514c7212 */ /* 0x000fe400078e966c */
[----:B------:R-:W-:Y:S02]  /*ae80*/  SHF.L.W.U32.HI R74, R78, 0x1, R78 ;  /* 0x000000014e4a7819 */ /* 0x000fe40000010e4e */
[----:B------:R-:W-:Y:S02]  /*ae90*/  LOP3.LUT R115, R80, R104, R101, 0x96, !PT ;  /* 0x0000006850737212 */ /* 0x000fe400078e9665 */
[----:B------:R-:W-:-:S02]  /*aea0*/  LOP3.LUT R78, R228, R109, R112, 0x96, !PT ;  /* 0x0000006de44e7212 */ /* 0x000fc400078e9670 */
[----:B------:R-:W-:Y:S02]  /*aeb0*/  LEA.HI R213, R80, R213, R80, 0x5 ;  /* 0x000000d550d57211 */ /* 0x000fe400078f2850 */
[----:B------:R-:W-:Y:S02]  /*aec0*/  LEA.HI R214, R81, R214, R81, 0x5 ;  /* 0x000000d651d67211 */ /* 0x000fe400078f2851 */
[----:B------:R-:W-:Y:S01]  /*aed0*/  LOP3.LUT R77, R210, R103, R94, 0x96, !PT ;  /* 0x00000067d24d7212 */ /* 0x000fe200078e965e */
[----:B------:R-:W-:Y:S01]  /*aee0*/  VIADD R213, R213, 0x6ed9eba1 ;  /* 0x6ed9eba1d5d57836 */ /* 0x000fe20000000000 */
[----:B------:R-:W-:Y:S01]  /*aef0*/  LOP3.LUT R85, R85, R63, RZ, 0x3c, !PT ;  /* 0x0000003f55557212 */ /* 0x000fe200078e3cff */
[----:B------:R-:W-:Y:S01]  /*af00*/  VIADD R214, R214, 0x6ed9eba1 ;  /* 0x6ed9eba1d6d67836 */ /* 0x000fe20000000000 */
[----:B------:R-:W-:Y:S02]  /*af10*/  IADD3 R209, PT, PT, R76, R93, R73 ;  /* 0x0000005d4cd17210 */ /* 0x000fe40007ffe049 */
[----:B------:R-:W-:-:S02]  /*af20*/  LOP3.LUT R82, R82, R66, RZ, 0x3c, !PT ;  /* 0x0000004252527212 */ /* 0x000fc400078e3cff */
[----:B------:R-:W-:Y:S02]  /*af30*/  LOP3.LUT R83, R83, R67, RZ, 0x3c, !PT ;  /* 0x0000004353537212 */ /* 0x000fe400078e3cff */
[----:B------:R-:W-:Y:S02]  /*af40*/  IADD3 R115, PT, PT, R115, R95, R74 ;  /* 0x0000005f73737210 */ /* 0x000fe40007ffe04a */
[----:B------:R-:W-:Y:S02]  /*af50*/  SHF.L.W.U32.HI R93, R228, 0x1e, R228 ;  /* 0x0000001ee45d7819 */ /* 0x000fe40000010ee4 */
[----:B------:R-:W-:Y:S02]  /*af60*/  LOP3.LUT R87, R87, R68, RZ, 0x3c, !PT ;  /* 0x0000004457577212 */ /* 0x000fe400078e3cff */
[----:B------:R-:W-:Y:S02]  /*af70*/  IADD3 R95, PT, PT, R78, R114, R75 ;  /* 0x000000724e5f7210 */ /* 0x000fe40007ffe04b */
[----:B------:R-:W-:-:S02]  /*af80*/  LOP3.LUT R84, R84, R65, RZ, 0x3c, !PT ;  /* 0x0000004154547212 */ /* 0x000fc400078e3cff */
[----:B------:R-:W-:Y:S02]  /*af90*/  IADD3 R105, PT, PT, R77, R105, R72 ;  /* 0x000000694d697210 */ /* 0x000fe40007ffe048 */
[----:B------:R-:W-:Y:S02]  /*afa0*/  SHF.L.W.U32.HI R79, R85, 0x1, R85 ;  /* 0x00000001554f7819 */ /* 0x000fe40000010e55 */
[----:B------:R-:W-:Y:S02]  /*afb0*/  SHF.L.W.U32.HI R78, R82, 0x1, R82 ;  /* 0x00000001524e7819 */ /* 0x000fe40000010e52 */
[----:B------:R-:W-:Y:S02]  /*afc0*/  SHF.L.W.U32.HI R77, R83, 0x1, R83 ;  /* 0x00000001534d7819 */ /* 0x000fe40000010e53 */
[----:B------:R-:W-:Y:S02]  /*afd0*/  SHF.L.W.U32.HI R85, R81, 0x1e, R81 ;  /* 0x0000001e51557819 */ /* 0x000fe40000010e51 */
[----:B------:R-:W-:-:S02]  /*afe0*/  LEA.HI R107, R210, R107, R210, 0x5 ;  /* 0x0000006bd26b7211 */ /* 0x000fc400078f28d2 */
[----:B------:R-:W-:Y:S02]  /*aff0*/  LOP3.LUT R82, R230, R93, R109, 0x96, !PT ;  /* 0x0000005de6527212 */ /* 0x000fe400078e966d */
[----:B------:R-:W-:Y:S01]  /*b000*/  SHF.L.W.U32.HI R83, R87, 0x1, R87 ;  /* 0x0000000157537819 */ /* 0x000fe20000010e57 */
[----:B------:R-:W-:Y:S01]  /*b010*/  VIADD R228, R107, 0x6ed9eba1 ;  /* 0x6ed9eba16be47836 */ /* 0x000fe20000000000 */
[----:B------:R-:W-:Y:S02]  /*b020*/  SHF.L.W.U32.HI R76, R84, 0x1, R84 ;  /* 0x00000001544c7819 */ /* 0x000fe40000010e54 */
[----:B------:R-:W-:Y:S02]  /*b030*/  LOP3.LUT R226, R226, R69, RZ, 0x3c, !PT ;  /* 0x00000045e2e27212 */ /* 0x000fe400078e3cff */
[----:B------:R-:W-:Y:S02]  /*b040*/  LEA.HI R87, R230, R95, R230, 0x5 ;  /* 0x0000005fe6577211 */ /* 0x000fe400078f28e6 */
[----:B------:R-:W-:-:S02]  /*b050*/  SHF.L.W.U32.HI R84, R80, 0x1e, R80 ;  /* 0x0000001e50547819 */ /* 0x000fc40000010e50 */
[----:B------:R-:W-:Y:S02]  /*b060*/  LOP3.LUT R80, R214, R85, R106, 0x96, !PT ;  /* 0x00000055d6507212 */ /* 0x000fe400078e966a */
[----:B------:R-:W-:Y:S02]  /*b070*/  LEA.HI R115, R213, R115, R213, 0x5 ;  /* 0x00000073d5737211 */ /* 0x000fe400078f28d5 */
[----:B------:R-:W-:Y:S02]  /*b080*/  IADD3 R112, PT, PT, R82, R112, R79 ;  /* 0x0000007052707210 */ /* 0x000fe40007ffe04f */
[----:B------:R-:W-:Y:S01]  /*b090*/  LOP3.LUT R86, R86, R70, RZ, 0x3c, !PT ;  /* 0x0000004656567212 */ /* 0x000fe200078e3cff */
[----:B------:R-:W-:Y:S01]  /*b0a0*/  VIADD R211, R115, 0x6ed9eba1 ;  /* 0x6ed9eba173d37836 */ /* 0x000fe20000000000 */
[----:B------:R-:W-:Y:S02]  /*b0b0*/  SHF.L.W.U32.HI R114, R210, 0x1e, R210 ;  /* 0x0000001ed2727819 */ /* 0x000fe40000010ed2 */
[----:B------:R-:W-:Y:S01]  /*b0c0*/  SHF.L.W.U32.HI R82, R226, 0x1, R226 ;  /* 0x00000001e2527819 */ /* 0x000fe20000010ee2 */
[----:B------:R-:W-:Y:S01]  /*b0d0*/  VIADD R226, R87, 0x6ed9eba1 ;  /* 0x6ed9eba157e27836 */ /* 0x000fe20000000000 */
[----:B------:R-:W-:-:S02]  /*b0e0*/  LOP3.LUT R210, R213, R84, R104, 0x96, !PT ;  /* 0x00000054d5d27212 */ /* 0x000fc400078e9668 */
[----:B------:R-:W-:Y:S02]  /*b0f0*/  IADD3 R108, PT, PT, R80, R108, R77 ;  /* 0x0000006c506c7210 */ /* 0x000fe40007ffe04d */
[----:B------:R-:W-:Y:S02]  /*b100*/  LEA.HI R209, R214, R209, R214, 0x5 ;  /* 0x000000d1d6d17211 */ /* 0x000fe400078f28d6 */
[----:B------:R-:W-:Y:S02]  /*b110*/  SHF.L.W.U32.HI R95, R230, 0x1e, R230 ;  /* 0x0000001ee65f7819 */ /* 0x000fe40000010ee6 */
[----:B------:R-:W-:Y:S02]  /*b120*/  SHF.L.W.U32.HI R80, R86, 0x1, R86 ;  /* 0x0000000156507819 */ /* 0x000fe40000010e56 */
[----:B------:R-:W-:Y:S02]  /*b130*/  LOP3.LUT R90, R55, R113, R90, 0x96, !PT ;  /* 0x00000071375a7212 */ /* 0x000fe400078e965a */
[----:B------:R-:W-:-:S02]  /*b140*/  SHF.L.W.U32.HI R107, R213, 0x1e, R213 ;  /* 0x0000001ed56b7819 */ /* 0x000fc40000010ed5 */
[----:B------:R-:W-:Y:S02]  /*b150*/  LEA.HI R86, R228, R105, R228, 0x5 ;  /* 0x00000069e4567211 */ /* 0x000fe400078f28e4 */
[----:B------:R-:W-:Y:S02]  /*b160*/  IADD3 R210, PT, PT, R210, R101, R78 ;  /* 0x00000065d2d27210 */ /* 0x000fe40007ffe04e */
[----:B------:R-:W-:Y:S01]  /*b170*/  LOP3.LUT R88, R57, R43, R88, 0x96, !PT ;  /* 0x0000002b39587212 */ /* 0x000fe200078e9658 */
[----:B------:R-:W-:Y:S01]  /*b180*/  VIADD R213, R86, 0x6ed9eba1 ;  /* 0x6ed9eba156d57836 */ /* 0x000fe20000000000 */
[----:B------:R-:W-:Y:S01]  /*b190*/  SHF.L.W.U32.HI R101, R214, 0x1e, R214 ;  /* 0x0000001ed6657819 */ /* 0x000fe20000010ed6 */
[----:B------:R-:W-:Y:S01]  /*b1a0*/  VIADD R214, R209, 0x6ed9eba1 ;  /* 0x6ed9eba1d1d67836 */ /* 0x000fe20000000000 */
[----:B------:R-:W-:Y:S02]  /*b1b0*/  LOP3.LUT R87, R226, R95, R93, 0x96, !PT ;  /* 0x0000005fe2577212 */ /* 0x000fe400078e965d */
[----:B------:R-:W-:-:S02]  /*b1c0*/  LOP3.LUT R81, R228, R114, R103, 0x96, !PT ;  /* 0x00000072e4517212 */ /* 0x000fc400078e9667 */
[C---:B------:R-:W-:Y:S02]  /*b1d0*/  LOP3.LUT R209, R211.reuse, R107, R84, 0x96, !PT ;  /* 0x0000006bd3d17212 */ /* 0x040fe400078e9654 */
[----:B------:R-:W-:Y:S02]  /*b1e0*/  LOP3.LUT R90, R90, R74, RZ, 0x3c, !PT ;  /* 0x0000004a5a5a7212 */ /* 0x000fe400078e3cff */
[----:B------:R-:W-:Y:S02]  /*b1f0*/  LEA.HI R210, R211, R210, R211, 0x5 ;  /* 0x000000d2d3d27211 */ /* 0x000fe400078f28d3 */
[----:B------:R-:W-:Y:S02]  /*b200*/  LOP3.LUT R88, R88, R71, RZ, 0x3c, !PT ;  /* 0x0000004758587212 */ /* 0x000fe400078e3cff */
[----:B------:R-:W-:Y:S02]  /*b210*/  SHF.L.W.U32.HI R105, R228, 0x1e, R228 ;  /* 0x0000001ee4697819 */ /* 0x000fe40000010ee4 */
[----:B------:R-:W-:-:S02]  /*b220*/  IADD3 R109, PT, PT, R87, R109, R82 ;  /* 0x0000006d576d7210 */ /* 0x000fc40007ffe052 */
[----:B------:R-:W-:Y:S02]  /*b230*/  IADD3 R94, PT, PT, R81, R94, R76 ;  /* 0x0000005e515e7210 */ /* 0x000fe40007ffe04c */
[----:B------:R-:W-:Y:S02]  /*b240*/  LOP3.LUT R87, R89, R72, RZ, 0x3c, !PT ;  /* 0x0000004859577212 */ /* 0x000fe400078e3cff */
[----:B------:R-:W-:Y:S02]  /*b250*/  IADD3 R209, PT, PT, R209, R104, R80 ;  /* 0x00000068d1d17210 */ /* 0x000fe40007ffe050 */
[----:B------:R-:W-:Y:S02]  /*b260*/  SHF.L.W.U32.HI R89, R90, 0x1, R90 ;  /* 0x000000015a597819 */ /* 0x000fe40000010e5a */
[C---:B------:R-:W-:Y:S02]  /*b270*/  LOP3.LUT R115, R214.reuse, R101, R85, 0x96, !PT ;  /* 0x00000065d6737212 */ /* 0x040fe400078e9655 */
[----:B------:R-:W-:-:S02]  /*b280*/  LEA.HI R90, R214, R108, R214, 0x5 ;  /* 0x0000006cd65a7211 */ /* 0x000fc400078f28d6 */
[----:B------:R-:W-:Y:S01]  /*b290*/  SHF.L.W.U32.HI R104, R214, 0x1e, R214 ;  /* 0x0000001ed6687819 */ /* 0x000fe20000010ed6 */
[----:B------:R-:W-:Y:S01]  /*b2a0*/  VIADD R214, R210, 0x6ed9eba1 ;  /* 0x6ed9eba1d2d67836 */ /* 0x000fe20000000000 */
[----:B------:R-:W-:Y:S01]  /*b2b0*/  SHF.L.W.U32.HI R81, R88, 0x1, R88 ;  /* 0x0000000158517819 */ /* 0x000fe20000010e58 */
[----:B------:R-:W-:Y:S01]  /*b2c0*/  VIADD R90, R90, 0x6ed9eba1 ;  /* 0x6ed9eba15a5a7836 */ /* 0x000fe20000000000 */
[C---:B------:R-:W-:Y:S02]  /*b2d0*/  LOP3.LUT R86, R213.reuse, R105, R114, 0x96, !PT ;  /* 0x00000069d5567212 */ /* 0x040fe400078e9672 */
[----:B------:R-:W-:Y:S02]  /*b2e0*/  LOP3.LUT R224, R224, R73, RZ, 0x3c, !PT ;  /* 0x00000049e0e07212 */ /* 0x000fe400078e3cff */
[----:B------:R-:W-:Y:S02]  /*b2f0*/  LEA.HI R210, R213, R94, R213, 0x5 ;  /* 0x0000005ed5d27211 */ /* 0x000fe400078f28d5 */
[----:B------:R-:W-:-:S02]  /*b300*/  SHF.L.W.U32.HI R108, R211, 0x1e, R211 ;  /* 0x0000001ed36c7819 */ /* 0x000fc40000010ed3 */
[----:B------:R-:W-:Y:S02]  /*b310*/  IADD3 R103, PT, PT, R86, R103, R81 ;  /* 0x0000006756677210 */ /* 0x000fe40007ffe051 */
[----:B------:R-:W-:Y:S01]  /*b320*/  SHF.L.W.U32.HI R86, R224, 0x1, R224 ;  /* 0x00000001e0567819 */ /* 0x000fe20000010ee0 */
[----:B------:R-:W-:Y:S01]  /*b330*/  VIADD R224, R210, 0x6ed9eba1 ;  /* 0x6ed9eba1d2e07836 */ /* 0x000fe20000000000 */
[----:B------:R-:W-:Y:S02]  /*b340*/  LEA.HI R112, R226, R112, R226, 0x5 ;  /* 0x00000070e2707211 */ /* 0x000fe400078f28e2 */
[----:B------:R-:W-:Y:S02]  /*b350*/  LOP3.LUT R210, R214, R108, R107, 0x96, !PT ;  /* 0x0000006cd6d27212 */ /* 0x000fe400078e966b */
[----:B------:R-:W-:Y:S02]  /*b360*/  IADD3 R115, PT, PT, R115, R106, R83 ;  /* 0x0000006a73737210 */ /* 0x000fe40007ffe053 */
[----:B------:R-:W-:-:S02]  /*b370*/  LOP3.LUT R212, R212, R75, RZ, 0x3c, !PT ;  /* 0x0000004bd4d47212 */ /* 0x000fc400078e3cff */
[----:B------:R-:W-:Y:S01]  /*b380*/  SHF.L.W.U32.HI R94, R226, 0x1e, R226 ;  /* 0x0000001ee25e7819 */ /* 0x000fe20000010ee2 */
[----:B------:R-:W-:Y:S01]  /*b390*/  VIADD R226, R112, 0x6ed9eba1 ;  /* 0x6ed9eba170e27836 */ /* 0x000fe20000000000 */
[----:B------:R-:W-:Y:S02]  /*b3a0*/  IADD3 R210, PT, PT, R210, R84, R89 ;  /* 0x00000054d2d27210 */ /* 0x000fe40007ffe059 */
[----:B------:R-:W-:Y:S02]  /*b3b0*/  SHF.L.W.U32.HI R106, R213, 0x1e, R213 ;  /* 0x0000001ed56a7819 */ /* 0x000fe40000010ed5 */
[----:B------:R-:W-:Y:S02]  /*b3c0*/  LEA.HI R84, R90, R115, R90, 0x5 ;  /* 0x000000735a547211 */ /* 0x000fe400078f285a */
[----:B------:R-:W-:Y:S02]  /*b3d0*/  SHF.L.W.U32.HI R88, R212, 0x1, R212 ;  /* 0x00000001d4587819 */ /* 0x000fe40000010ed4 */
[----:B------:R-:W-:Y:S01]  /*b3e0*/  LOP3.LUT R212, R90, R104, R101, 0x96, !PT ;  /* 0x000000685ad47212 */ /* 0x000fe200078e9665 */
[----:B------:R-:W-:Y:S01]  /*b3f0*/  VIADD R213, R84, 0x6ed9eba1 ;  /* 0x6ed9eba154d57836 */ /* 0x000fe20000000000 */
[----:B------:R-:W-:-:S02]  /*b400*/  LEA.HI R209, R214, R209, R214, 0x5 ;  /* 0x000000d1d6d17211 */ /* 0x000fc400078f28d6 */
[----:B------:R-:W-:Y:S02]  /*b410*/  SHF.L.W.U32.HI R87, R87, 0x1, R87 ;  /* 0x0000000157577819 */ /* 0x000fe40000010e57 */
[----:B------:R-:W-:Y:S02]  /*b420*/  LOP3.LUT R112, R224, R106, R105, 0x96, !PT ;  /* 0x0000006ae0707212 */ /* 0x000fe400078e9669 */
[----:B------:R-:W-:Y:S02]  /*b430*/  LOP3.LUT R211, R226, R94, R95, 0x96, !PT ;  /* 0x0000005ee2d37212 */ /* 0x000fe400078e965f */
[----:B------:R-:W-:Y:S02]  /*b440*/  IADD3 R212, PT, PT, R212, R85, R86 ;  /* 0x00000055d4d47210 */ /* 0x000fe40007ffe056 */
[----:B------:R-:W-:Y:S02]  /*b450*/  LOP3.LUT R92, R92, R77, RZ, 0x3c, !PT ;  /* 0x0000004d5c5c7212 */ /* 0x000fe400078e3cff */
[----:B------:R-:W-:-:S02]  /*b460*/  SHF.L.W.U32.HI R115, R90, 0x1e, R90 ;  /* 0x0000001e5a737819 */ /* 0x000fc40000010e5a */
[----:B------:R-:W-:Y:S01]  /*b470*/  LOP3.LUT R85, R91, R78, RZ, 0x3c, !PT ;  /* 0x0000004e5b557212 */ /* 0x000fe200078e3cff */
[----:B------:R-:W-:Y:S01]  /*b480*/  VIADD R91, R209, 0x6ed9eba1 ;  /* 0x6ed9eba1d15b7836 */ /* 0x000fe20000000000 */
[----:B------:R-:W-:Y:S02]  /*b490*/  IADD3 R114, PT, PT, R112, R114, R87 ;  /* 0x0000007270727210 */ /* 0x000fe40007ffe057 */
[----:B------:R-:W-:Y:S02]  /*b4a0*/  IADD3 R93, PT, PT, R211, R93, R88 ;  /* 0x0000005dd35d7210 */ /* 0x000fe40007ffe058 */
[----:B------:R-:W-:Y:S02]  /*b4b0*/  SHF.L.W.U32.HI R112, R214, 0x1e, R214 ;  /* 0x0000001ed6707819 */ /* 0x000fe40000010ed6 */
[----:B------:R-:W-:Y:S02]  /*b4c0*/  LEA.HI R103, R224, R103, R224, 0x5 ;  /* 0x00000067e0677211 */ /* 0x000fe400078f28e0 */
[----:B------:R-:W-:-:S02]  /*b4d0*/  SHF.L.W.U32.HI R84, R92, 0x1, R92 ;  /* 0x000000015c547819 */ /* 0x000fc40000010e5c */
[----:B------:R-:W-:Y:S01]  /*b4e0*/  LOP3.LUT R211, R213, R115, R104, 0x96, !PT ;  /* 0x00000073d5d37212 */ /* 0x000fe200078e9668 */
[----:B------:R-:W-:Y:S01]  /*b4f0*/  VIADD R215, R103, 0x6ed9eba1 ;  /* 0x6ed9eba167d77836 */ /* 0x000fe20000000000 */
[----:B------:R-:W-:Y:S02]  /*b500*/  LOP3.LUT R43, R40, R223, R43, 0x96, !PT ;  /* 0x000000df282b7212 */ /* 0x000fe400078e962b */
[----:B------:R-:W-:Y:S02]  /*b510*/  SHF.L.W.U32.HI R85, R85, 0x1, R85 ;  /* 0x0000000155557819 */ /* 0x000fe40000010e55 */
[----:B------:R-:W-:Y:S02]  /*b520*/  LOP3.LUT R90, R91, R112, R108, 0x96, !PT ;  /* 0x000000705b5a7212 */ /* 0x000fe400078e966c */
[----:B------:R-:W-:Y:S02]  /*b530*/  LEA.HI R109, R226, R109, R226, 0x5 ;  /* 0x0000006de26d7211 */ /* 0x000fe400078f28e2 */
[----:B------:R-:W-:-:S02]  /*b540*/  LOP3.LUT R42, R41, R218, R42, 0x96, !PT ;  /* 0x000000da292a7212 */ /* 0x000fc400078e962a */
[----:B------:R-:W-:Y:S01]  /*b550*/  IADD3 R211, PT, PT, R211, R101, R84 ;  /* 0x00000065d3d37210 */ /* 0x000fe20007ffe054 */
[----:B------:R-:W-:Y:S01]  /*b560*/  VIADD R92, R109, 0x6ed9eba1 ;  /* 0x6ed9eba16d5c7836 */ /* 0x000fe20000000000 */
[----:B------:R-:W-:Y:S02]  /*b570*/  LOP3.LUT R43, R43, R76, RZ, 0x3c, !PT ;  /* 0x0000004c2b2b7212 */ /* 0x000fe400078e3cff */
[----:B------:R-:W-:Y:S02]  /*b580*/  SHF.L.W.U32.HI R101, R224, 0x1e, R224 ;  /* 0x0000001ee0657819 */ /* 0x000fe40000010ee0 */
[----:B------:R-:W-:Y:S02]  /*b590*/  IADD3 R209, PT, PT, R90, R107, R85 ;  /* 0x0000006b5ad17210 */ /* 0x000fe40007ffe055 */
[----:B------:R-:W-:Y:S02]  /*b5a0*/  LOP3.LUT R90, R42, R79, RZ, 0x3c, !PT ;  /* 0x0000004f2a5a7212 */ /* 0x000fe400078e3cff */
[----:B------:R-:W-:-:S02]  /*b5b0*/  LOP3.LUT R102, R61, R220, R102, 0x96, !PT ;  /* 0x000000dc3d667212 */ /* 0x000fc400078e9666 */
[----:B------:R-:W-:Y:S02]  /*b5c0*/  LEA.HI R210, R91, R210, R91, 0x5 ;  /* 0x000000d25bd27211 */ /* 0x000fe400078f285b */
[----:B------:R-:W-:Y:S02]  /*b5d0*/  SHF.L.W.U32.HI R103, R226, 0x1e, R226 ;  /* 0x0000001ee2677819 */ /* 0x000fe40000010ee2 */
[----:B------:R-:W-:Y:S02]  /*b5e0*/  SHF.L.W.U32.HI R42, R43, 0x1, R43 ;  /* 0x000000012b2a7819 */ /* 0x000fe40000010e2b */
[----:B------:R-:W-:Y:S02]  /*b5f0*/  LOP3.LUT R109, R215, R101, R106, 0x96, !PT ;  /* 0x00000065d76d7212 */ /* 0x000fe400078e966a */
[----:B------:R-:W-:Y:S02]  /*b600*/  LOP3.LUT R113, R62, R225, R113, 0x96, !PT ;  /* 0x000000e13e717212 */ /* 0x000fe400078e9671 */
[----:B------:R-:W-:Y:S01]  /*b610*/  LOP3.LUT R217, R102, R83, RZ, 0x3c, !PT ;  /* 0x0000005366d97212 */ /* 0x000fe200078e3cff */
[----:B------:R-:W-:Y:S01]  /*b620*/  VIADD R102, R210, 0x6ed9eba1 ;  /* 0x6ed9eba1d2667836 */ /* 0x000fe20000000000 */
[----:B------:R-:W-:-:S02]  /*b630*/  SHF.L.W.U32.HI R90, R90, 0x1, R90 ;  /* 0x000000015a5a7819 */ /* 0x000fc40000010e5a */
[----:B------:R-:W-:Y:S02]  /*b640*/  LOP3.LUT R43, R92, R103, R94, 0x96, !PT ;  /* 0x000000675c2b7212 */ /* 0x000fe400078e965e */
[----:B------:R-:W-:Y:S02]  /*b650*/  IADD3 R109, PT, PT, R109, R105, R42 ;  /* 0x000000696d6d7210 */ /* 0x000fe40007ffe02a */
[----:B------:R-:W-:Y:S02]  /*b660*/  LEA.HI R212, R213, R212, R213, 0x5 ;  /* 0x000000d4d5d47211 */ /* 0x000fe400078f28d5 */
[----:B------:R-:W-:Y:S02]  /*b670*/  LOP3.LUT R113, R113, R80, RZ, 0x3c, !PT ;  /* 0x0000005071717212 */ /* 0x000fe400078e3cff */
[----:B------:R-:W-:Y:S01]  /*b680*/  SHF.L.W.U32.HI R105, R91, 0x1e, R91 ;  /* 0x0000001e5b697819 */ /* 0x000fe20000010e5b */
[----:B------:R-:W-:Y:S01]  /*b690*/  VIADD R214, R212, 0x6ed9eba1 ;  /* 0x6ed9eba1d4d67836 */ /* 0x000fe20000000000 */
[----:B------:R-:W-:-:S02]  /*b6a0*/  IADD3 R95, PT, PT, R43, R95, R90 ;  /* 0x0000005f2b5f7210 */ /* 0x000fc40007ffe05a */
[----:B------:R-:W-:Y:S02]  /*b6b0*/  LEA.HI R114, R215, R114, R215, 0x5 ;  /* 0x00000072d7727211 */ /* 0x000fe400078f28d7 */
[----:B------:R-:W-:Y:S02]  /*b6c0*/  SHF.L.W.U32.HI R43, R113, 0x1, R113 ;  /* 0x00000001712b7819 */ /* 0x000fe40000010e71 */
[----:B------:R-:W-:Y:S01]  /*b6d0*/  LOP3.LUT R210, R102, R105, R112, 0x96, !PT ;  /* 0x0000006966d27212 */ /* 0x000fe200078e9670 */
[----:B------:R-:W-:Y:S01]  /*b6e0*/  VIADD R224, R114, 0x6ed9eba1 ;  /* 0x6ed9eba172e07836 */ /* 0x000fe20000000000 */
[----:B------:R-:W-:Y:S02]  /*b6f0*/  SHF.L.W.U32.HI R107, R213, 0x1e, R213 ;  /* 0x0000001ed56b7819 */ /* 0x000fe40000010ed5 */
[----:B------:R-:W-:Y:S02]  /*b700*/  LOP3.LUT R212, R60, R45, R219, 0x96, !PT ;  /* 0x0000002d3cd47212 */ /* 0x000fe400078e96db */
[----:B------:R-:W-:-:S02]  /*b710*/  LEA.HI R93, R92, R93, R92, 0x5 ;  /* 0x0000005d5c5d7211 */ /* 0x000fc400078f285c */
[----:B------:R-:W-:Y:S02]  /*b720*/  IADD3 R210, PT, PT, R210, R108, R43 ;  /* 0x0000006cd2d27210 */ /* 0x000fe40007ffe02b */
[----:B------:R-:W-:Y:S01]  /*b730*/  SHF.L.W.U32.HI R91, R217, 0x1, R217 ;  /* 0x00000001d95b7819 */ /* 0x000fe20000010ed9 */
[----:B------:R-:W-:Y:S01]  /*b740*/  VIADD R226, R93, 0x6ed9eba1 ;  /* 0x6ed9eba15de27836 */ /* 0x000fe20000000000 */
[----:B------:R-:W-:Y:S02]  /*b750*/  LOP3.LUT R113, R214, R107, R115, 0x96, !PT ;  /* 0x0000006bd6717212 */ /* 0x000fe400078e9673 */
[----:B------:R-:W-:Y:S02]  /*b760*/  LOP3.LUT R213, R59, R44, R64, 0x96, !PT ;  /* 0x0000002c3bd57212 */ /* 0x000fe400078e9640 */
[----:B------:R-:W-:Y:S02]  /*b770*/  LOP3.LUT R212, R212, R81, RZ, 0x3c, !PT ;  /* 0x00000051d4d47212 */ /* 0x000fe400078e3cff */
[----:B------:R-:W-:-:S02]  /*b780*/  SHF.L.W.U32.HI R108, R215, 0x1e, R215 ;  /* 0x0000001ed76c7819 */ /* 0x000fc40000010ed7 */
[----:B------:R-:W-:Y:S02]  /*b790*/  IADD3 R104, PT, PT, R113, R104, R91 ;  /* 0x0000006871687210 */ /* 0x000fe40007ffe05b */
[----:B------:R-:W-:Y:S02]  /*b7a0*/  LOP3.LUT R213, R213, R82, RZ, 0x3c, !PT ;  /* 0x00000052d5d57212 */ /* 0x000fe400078e3cff */
[----:B------:R-:W-:Y:S02]  /*b7b0*/  SHF.L.W.U32.HI R64, R212, 0x1, R212 ;  /* 0x00000001d4407819 */ /* 0x000fe40000010ed4 */
[----:B------:R-:W-:Y:S02]  /*b7c0*/  LOP3.LUT R93, R224, R108, R101, 0x96, !PT ;  /* 0x0000006ce05d7212 */ /* 0x000fe400078e9665 */
[----:B------:R-:W-:Y:S02]  /*b7d0*/  LEA.HI R211, R214, R211, R214, 0x5 ;  /* 0x000000d3d6d37211 */ /* 0x000fe400078f28d6 */
[----:B------:R-:W-:-:S02]  /*b7e0*/  SHF.L.W.U32.HI R113, R92, 0x1e, R92 ;  /* 0x0000001e5c717819 */ /* 0x000fc40000010e5c */
[----:B------:R-:W-:Y:S01]  /*b7f0*/  LOP3.LUT R114, R66, R47, R221, 0x96, !PT ;  /* 0x0000002f42727212 */ /* 0x000fe200078e96dd */
[----:B------:R-:W-:Y:S01]  /*b800*/  VIADD R219, R211, 0x6ed9eba1 ;  /* 0x6ed9eba1d3db7836 */ /* 0x000fe20000000000 */
[----:B------:R-:W-:Y:S02]  /*b810*/  LOP3.LUT R215, R67, R46, R216, 0x96, !PT ;  /* 0x0000002e43d77212 */ /* 0x000fe400078e96d8 */
[----:B------:R-:W-:Y:S02]  /*b820*/  SHF.L.W.U32.HI R92, R213, 0x1, R213 ;  /* 0x00000001d55c7819 */ /* 0x000fe40000010ed5 */
[----:B------:R-:W-:Y:S02]  /*b830*/  IADD3 R212, PT, PT, R93, R106, R64 ;  /* 0x0000006a5dd47210 */ /* 0x000fe40007ffe040 */
[----:B------:R-:W-:Y:S02]  /*b840*/  LOP3.LUT R213, R226, R113, R103, 0x96, !PT ;  /* 0x00000071e2d57212 */ /* 0x000fe400078e9667 */
[----:B------:R-:W-:-:S02]  /*b850*/  LOP3.LUT R93, R114, R89, RZ, 0x3c, !PT ;  /* 0x00000059725d7212 */ /* 0x000fc400078e3cff */
[----:B------:R-:W-:Y:S02]  /*b860*/  LOP3.LUT R215, R215, R86, RZ, 0x3c, !PT ;  /* 0x00000056d7d77212 */ /* 0x000fe400078e3cff */
[----:B------:R-:W-:Y:S02]  /*b870*/  SHF.L.W.U32.HI R114, R214, 0x1e, R214 ;  /* 0x0000001ed6727819 */ /* 0x000fe40000010ed6 */
[----:B------:R-:W-:Y:S02]  /*b880*/  IADD3 R213, PT, PT, R213, R94, R92 ;  /* 0x0000005ed5d57210 */ /* 0x000fe40007ffe05c */
[C-C-:B------:R-:W-:Y:S02]  /*b890*/  LEA.HI R209, R102.reuse, R209, R102.reuse, 0x5 ;  /* 0x000000d166d17211 */ /* 0x140fe400078f2866 */
[----:B------:R-:W-:Y:S02]  /*b8a0*/  SHF.L.W.U32.HI R106, R102, 0x1e, R102 ;  /* 0x0000001e666a7819 */ /* 0x000fe40000010e66 */
[----:B------:R-:W-:Y:S01]  /*b8b0*/  SHF.L.W.U32.HI R94, R215, 0x1, R215 ;  /* 0x00000001d75e7819 */ /* 0x000fe20000010ed7 */
[----:B------:R-:W-:Y:S01]  /*b8c0*/  VIADD R217, R209, 0x6ed9eba1 ;  /* 0x6ed9eba1d1d97836 */ /* 0x000fe20000000000 */
[----:B------:R-:W-:-:S02]  /*b8d0*/  LOP3.LUT R211, R219, R114, R107, 0x96, !PT ;  /* 0x00000072dbd37212 */ /* 0x000fc400078e966b */
[----:B------:R-:W-:Y:S02]  /*b8e0*/  LOP3.LUT R102, R65, R49, R223, 0x96, !PT ;  /* 0x0000003141667212 */ /* 0x000fe400078e96df */
[----:B------:R-:W-:Y:S02]  /*b8f0*/  IADD3 R211, PT, PT, R211, R115, R94 ;  /* 0x00000073d3d37210 */ /* 0x000fe40007ffe05e */
[----:B------:R-:W-:Y:S02]  /*b900*/  LOP3.LUT R115, R102, R87, RZ, 0x3c, !PT ;  /* 0x0000005766737212 */ /* 0x000fe400078e3cff */
[----:B------:R-:W-:Y:S02]  /*b910*/  LEA.HI R102, R224, R109, R224, 0x5 ;  /* 0x0000006de0667211 */ /* 0x000fe400078f28e0 */
[----:B------:R-:W-:Y:S02]  /*b920*/  LEA.HI R95, R226, R95, R226, 0x5 ;  /* 0x0000005fe25f7211 */ /* 0x000fe400078f28e2 */
[----:B------:R-:W-:Y:S01]  /*b930*/  SHF.L.W.U32.HI R93, R93, 0x1, R93 ;  /* 0x000000015d5d7819 */ /* 0x000fe20000010e5d */
[----:B------:R-:W-:Y:S01]  /*b940*/  VIADD R221, R102, 0x6ed9eba1 ;  /* 0x6ed9eba166dd7836 */ /* 0x000fe20000000000 */
[----:B------:R-:W-:-:S02]  /*b950*/  LOP3.LUT R209, R217, R106, R105, 0x96, !PT ;  /* 0x0000006ad9d17212 */ /* 0x000fc400078e9669 */
[----:B------:R-:W-:Y:S01]  /*b960*/  LOP3.LUT R215, R63, R48, R218, 0x96, !PT ;  /* 0x000000303fd77212 */ /* 0x000fe200078e96da */
[----:B------:R-:W-:Y:S01]  /*b970*/  VIADD R218, R95, 0x6ed9eba1 ;  /* 0x6ed9eba15fda7836 */ /* 0x000fe20000000000 */
[----:B------:R-:W-:Y:S02]  /*b980*/  SHF.L.W.U32.HI R109, R224, 0x1e, R224 ;  /* 0x0000001ee06d7819 */ /* 0x000fe40000010ee0 */
[----:B------:R-:W-:Y:S02]  /*b990*/  IADD3 R209, PT, PT, R209, R112, R93 ;  /* 0x00000070d1d17210 */ /* 0x000fe40007ffe05d */
[----:B------:R-:W-:Y:S02]  /*b9a0*/  LOP3.LUT R215, R215, R88, RZ, 0x3c, !PT ;  /* 0x00000058d7d77212 */ /* 0x000fe400078e3cff */
[----:B------:R-:W-:Y:S02]  /*b9b0*/  SHF.L.W.U32.HI R112, R226, 0x1e, R226 ;  /* 0x0000001ee2707819 */ /* 0x000fe40000010ee2 */
[----:B------:R-:W-:-:S02]  /*b9c0*/  SHF.L.W.U32.HI R95, R115, 0x1, R115 ;  /* 0x00000001735f7819 */ /* 0x000fc40000010e73 */
[----:B------:R-:W-:Y:S02]  /*b9d0*/  LOP3.LUT R214, R221, R109, R108, 0x96, !PT ;  /* 0x0000006dddd67212 */ /* 0x000fe400078e966c */
[----:B------:R-:W-:Y:S02]  /*b9e0*/  SHF.L.W.U32.HI R102, R215, 0x1, R215 ;  /* 0x00000001d7667819 */ /* 0x000fe40000010ed7 */
[----:B------:R-:W-:Y:S02]  /*b9f0*/  LEA.HI R210, R217, R210, R217, 0x5 ;  /* 0x000000d2d9d27211 */ /* 0x000fe400078f28d9 */
[----:B------:R-:W-:Y:S02]  /*ba00*/  LOP3.LUT R215, R218, R112, R113, 0x96, !PT ;  /* 0x00000070dad77212 */ /* 0x000fe400078e9671 */
[----:B------:R-:W-:Y:S01]  /*ba10*/  LOP3.LUT R216, R70, R51, R225, 0x96, !PT ;  /* 0x0000003346d87212 */ /* 0x000fe200078e96e1 */
[----:B------:R-:W-:Y:S01]  /*ba20*/  VIADD R210, R210, 0x6ed9eba1 ;  /* 0x6ed9eba1d2d27836 */ /* 0x000fe20000000000 */
[----:B------:R-:W-:-:S02]  /*ba30*/  IADD3 R214, PT, PT, R214, R101, R95 ;  /* 0x00000065d6d67210 */ /* 0x000fc40007ffe05f */
[----:B------:R-:W-:Y:S02]  /*ba40*/  LOP3.LUT R101, R68, R50, R220, 0x96, !PT ;  /* 0x0000003244657212 */ /* 0x000fe400078e96dc */
[----:B------:R-:W-:Y:S02]  /*ba50*/  IADD3 R215, PT, PT, R215, R103, R102 ;  /* 0x00000067d7d77210 */ /* 0x000fe40007ffe066 */
[----:B------:R-:W-:Y:S02]  /*ba60*/  LOP3.LUT R216, R216, R85, RZ, 0x3c, !PT ;  /* 0x00000055d8d87212 */ /* 0x000fe400078e3cff */
[----:B------:R-:W-:Y:S02]  /*ba70*/  SHF.L.W.U32.HI R103, R217, 0x1e, R217 ;  /* 0x0000001ed9677819 */ /* 0x000fe40000010ed9 */
[----:B------:R-:W-:Y:S02]  /*ba80*/  LOP3.LUT R223, R101, R84, RZ, 0x3c, !PT ;  /* 0x0000005465df7212 */ /* 0x000fe400078e3cff */
[----:B------:R-:W-:-:S02]  /*ba90*/  SHF.L.W.U32.HI R101, R216, 0x1, R216 ;  /* 0x00000001d8657819 */ /* 0x000fc40000010ed8 */
[----:B------:R-:W-:Y:S02]  /*baa0*/  LEA.HI R104, R219, R104, R219, 0x5 ;  /* 0x00000068db687211 */ /* 0x000fe400078f28db */
[----:B------:R-:W-:Y:S02]  /*bab0*/  LOP3.LUT R216, R210, R103, R106, 0x96, !PT ;  /* 0x00000067d2d87212 */ /* 0x000fe400078e966a */
[----:B------:R-:W-:Y:S01]  /*bac0*/  LEA.HI R212, R221, R212, R221, 0x5 ;  /* 0x000000d4ddd47211 */ /* 0x000fe200078f28dd */
[----:B------:R-:W-:Y:S01]  /*bad0*/  VIADD R220, R104, 0x6ed9eba1 ;  /* 0x6ed9eba168dc7836 */ /* 0x000fe20000000000 */
[----:B------:R-:W-:Y:S02]  /*bae0*/  IADD3 R216, PT, PT, R216, R105, R101 ;  /* 0x00000069d8d87210 */ /* 0x000fe40007ffe065 */
[----:B------:R-:W-:Y:S01]  /*baf0*/  LOP3.LUT R105, R69, R222, R44, 0x96, !PT ;  /* 0x000000de45697212 */ /* 0x000fe200078e962c */
[----:B------:R-:W-:Y:S01]  /*bb00*/  VIADD R224, R212, 0x6ed9eba1 ;  /* 0x6ed9eba1d4e07836 */ /* 0x000fe20000000000 */
[----:B------:R-:W-:-:S02]  /*bb10*/  SHF.L.W.U32.HI R115, R219, 0x1e, R219 ;  /* 0x0000001edb737819 */ /* 0x000fc40000010edb */
[----:B------:R-:W-:Y:S02]  /*bb20*/  LOP3.LUT R45, R71, R52, R45, 0x96, !PT ;  /* 0x00000034472d7212 */ /* 0x000fe400078e962d */
[----:B------:R-:W-:Y:S02]  /*bb30*/  LOP3.LUT R44, R105, R90, RZ, 0x3c, !PT ;  /* 0x0000005a692c7212 */ /* 0x000fe400078e3cff */
[----:B------:R-:W-:Y:S02]  /*bb40*/  SHF.L.W.U32.HI R104, R223, 0x1, R223 ;  /* 0x00000001df687819 */ /* 0x000fe40000010edf */
[----:B------:R-:W-:Y:S02]  /*bb50*/  LOP3.LUT R217, R220, R115, R114, 0x96, !PT ;  /* 0x00000073dcd97212 */ /* 0x000fe400078e9672 */
[----:B------:R-:W-:Y:S02]  /*bb60*/  LOP3.LUT R45, R45, R42, RZ, 0x3c, !PT ;  /* 0x0000002a2d2d7212 */ /* 0x000fe400078e3cff */
[----:B------:R-:W-:-:S02]  /*bb70*/  SHF.L.W.U32.HI R105, R221, 0x1e, R221 ;  /* 0x0000001edd697819 */ /* 0x000fc40000010edd */
[----:B------:R-:W-:Y:S02]  /*bb80*/  LEA.HI R213, R218, R213, R218, 0x5 ;  /* 0x000000d5dad57211 */ /* 0x000fe400078f28da */
[----:B------:R-:W-:Y:S02]  /*bb90*/  IADD3 R217, PT, PT, R217, R107, R104 ;  /* 0x0000006bd9d97210 */ /* 0x000fe40007ffe068 */
[----:B------:R-:W-:Y:S02]  /*bba0*/  SHF.L.W.U32.HI R45, R45, 0x1, R45 ;  /* 0x000000012d2d7819 */ /* 0x000fe40000010e2d */
[----:B------:R-:W-:Y:S02]  /*bbb0*/  LOP3.LUT R212, R224, R105, R109, 0x96, !PT ;  /* 0x00000069e0d47212 */ /* 0x000fe400078e966d */
[----:B------:R-:W-:Y:S02]  /*bbc0*/  LEA.HI R209, R210, R209, R210, 0x5 ;  /* 0x000000d1d2d17211 */ /* 0x000fe400078f28d2 */
[----:B------:R-:W-:Y:S01]  /*bbd0*/  SHF.L.W.U32.HI R107, R218, 0x1e, R218 ;  /* 0x0000001eda6b7819 */ /* 0x000fe20000010eda */
[----:B------:R-:W-:Y:S01]  /*bbe0*/  VIADD R218, R213, 0x6ed9eba1 ;  /* 0x6ed9eba1d5da7836 */ /* 0x000fe20000000000 */
[----:B------:R-:W-:Y:S01]  /*bbf0*/  LOP3.LUT R226, R74, R53, R47, 0x96, !PT ;  /* 0x000000354ae27212 */ /* 0x000fe200078e962f */
[----:B------:R-:W-:Y:S01]  /*bc00*/  VIADD R209, R209, 0x6ed9eba1 ;  /* 0x6ed9eba1d1d17836 */ /* 0x000fe20000000000 */
[----:B------:R-:W-:-:S02]  /*bc10*/  LEA.HI R211, R220, R211, R220, 0x5 ;  /* 0x000000d3dcd37211 */ /* 0x000fc400078f28dc */
[----:B------:R-:W-:Y:S02]  /*bc20*/  IADD3 R212, PT, PT, R212, R108, R45 ;  /* 0x0000006cd4d47210 */ /* 0x000fe40007ffe02d */
[----:B------:R-:W-:Y:S02]  /*bc30*/  LOP3.LUT R46, R73, R54, R46, 0x96, !PT ;  /* 0x00000036492e7212 */ /* 0x000fe400078e962e */
[----:B------:R-:W-:Y:S02]  /*bc40*/  SHF.L.W.U32.HI R108, R210, 0x1e, R210 ;  /* 0x0000001ed26c7819 */ /* 0x000fe40000010ed2 */
[----:B------:R-:W-:Y:S02]  /*bc50*/  LOP3.LUT R226, R226, R43, RZ, 0x3c, !PT ;  /* 0x0000002be2e27212 */ /* 0x000fe400078e3cff */
[----:B------:R-:W-:Y:S01]  /*bc60*/  SHF.L.W.U32.HI R210, R220, 0x1e, R220 ;  /* 0x0000001edcd27819 */ /* 0x000fe20000010edc */
[----:B------:R-:W-:Y:S01]  /*bc70*/  VIADD R220, R211, 0x6ed9eba1 ;  /* 0x6ed9eba1d3dc7836 */ /* 0x000fe20000000000 */
[----:B------:R-:W-:-:S02]  /*bc80*/  SHF.L.W.U32.HI R44, R44, 0x1, R44 ;  /* 0x000000012c2c7819 */ /* 0x000fc40000010e2c */
[----:B------:R-:W-:Y:S02]  /*bc90*/  LOP3.LUT R213, R218, R107, R112, 0x96, !PT ;  /* 0x0000006bdad57212 */ /* 0x000fe400078e9670 */
[----:B------:R-:W-:Y:S02]  /*bca0*/  LOP3.LUT R46, R46, R91, RZ, 0x3c, !PT ;  /* 0x0000005b2e2e7212 */ /* 0x000fe400078e3cff */
[----:B------:R-:W-:Y:S02]  /*bcb0*/  LOP3.LUT R219, R75, R56, R48, 0x96, !PT ;  /* 0x000000384bdb7212 */ /* 0x000fe400078e9630 */
[----:B------:R-:W-:Y:S02]  /*bcc0*/  LEA.HI R214, R224, R214, R224, 0x5 ;  /* 0x000000d6e0d67211 */ /* 0x000fe400078f28e0 */
[----:B------:R-:W-:Y:S02]  /*bcd0*/  SHF.L.W.U32.HI R47, R226, 0x1, R226 ;  /* 0x00000001e22f7819 */ /* 0x000fe40000010ee2 */
[----:B------:R-:W-:-:S02]  /*bce0*/  LOP3.LUT R211, R209, R108, R103, 0x96, !PT ;  /* 0x0000006cd1d37212 */ /* 0x000fc400078e9667 */
[----:B------:R-:W-:Y:S02]  /*bcf0*/  IADD3 R113, PT, PT, R213, R113, R44 ;  /* 0x00000071d5717210 */ /* 0x000fe40007ffe02c */
[----:B------:R-:W-:Y:S02]  /*bd00*/  LOP3.LUT R49, R72, R57, R49, 0x96, !PT ;  /* 0x0000003948317212 */ /* 0x000fe400078e9631 */
[----:B------:R-:W-:Y:S02]  /*bd10*/  SHF.L.W.U32.HI R46, R46, 0x1, R46 ;  /* 0x000000012e2e7819 */ /* 0x000fe40000010e2e */
[----:B------:R-:W-:Y:S02]  /*bd20*/  LOP3.LUT R213, R220, R210, R115, 0x96, !PT ;  /* 0x000000d2dcd57212 */ /* 0x000fe400078e9673 */
[----:B------:R-:W-:Y:S01]  /*bd30*/  LOP3.LUT R221, R219, R92, RZ, 0x3c, !PT ;  /* 0x0000005cdbdd7212 */ /* 0x000fe200078e3cff */
[----:B------:R-:W-:Y:S01]  /*bd40*/  VIADD R219, R214, 0x6ed9eba1 ;  /* 0x6ed9eba1d6db7836 */ /* 0x000fe20000000000 */
[----:B------:R-:W-:-:S02]  /*bd50*/  LEA.HI R215, R218, R215, R218, 0x5 ;  /* 0x000000d7dad77211 */ /* 0x000fc400078f28da */
[----:B------:R-:W-:Y:S02]  /*bd60*/  IADD3 R211, PT, PT, R211, R106, R47 ;  /* 0x0000006ad3d37210 */ /* 0x000fe40007ffe02f */
[----:B------:R-:W-:Y:S02]  /*bd70*/  LOP3.LUT R49, R49, R64, RZ, 0x3c, !PT ;  /* 0x0000004031317212 */ /* 0x000fe400078e3cff */
[----:B------:R-:W-:Y:S02]  /*bd80*/  SHF.L.W.U32.HI R106, R224, 0x1e, R224 ;  /* 0x0000001ee06a7819 */ /* 0x000fe40000010ee0 */
[----:B------:R-:W-:Y:S02]  /*bd90*/  IADD3 R213, PT, PT, R213, R114, R46 ;  /* 0x00000072d5d57210 */ /* 0x000fe40007ffe02e */
[----:B------:R-:W-:Y:S01]  /*bda0*/  SHF.L.W.U32.HI R114, R218, 0x1e, R218 ;  /* 0x0000001eda727819 */ /* 0x000fe20000010eda */
[----:B------:R-:W-:Y:S01]  /*bdb0*/  VIADD R218, R215, 0x6ed9eba1 ;  /* 0x6ed9eba1d7da7836 */ /* 0x000fe20000000000 */
[----:B------:R-:W-:-:S02]  /*bdc0*/  LOP3.LUT R224, R78, R55, R51, 0x96, !PT ;  /* 0x000000374ee07212 */ /* 0x000fc400078e9633 */
[----:B------:R-:W-:Y:S02]  /*bdd0*/  LEA.HI R216, R209, R216, R209, 0x5 ;  /* 0x000000d8d1d87211 */ /* 0x000fe400078f28d1 */
        /* <DEDUP_REMOVED lines=8> */
[----:B------:R-:W-:Y:S02]  /*be60*/  SHF.L.W.U32.HI R109, R209, 0x1e, R209 ;  /* 0x0000001ed16d7819 */ /* 0x000fe40000010ed1 */
[----:B------:R-:W-:Y:S02]  /*be70*/  LEA.HI R217, R220, R217, R220, 0x5 ;  /* 0x000000d9dcd97211 */ /* 0x000fe400078f28dc */
[----:B------:R-:W-:Y:S02]  /*be80*/  IADD3 R112, PT, PT, R215, R112, R49 ;  /* 0x00000070d7707210 */ /* 0x000fe40007ffe031 */
[----:B------:R-:W-:-:S02]  /*be90*/  SHF.L.W.U32.HI R50, R50, 0x1, R50 ;  /* 0x0000000132327819 */ /* 0x000fc40000010e32 */
[----:B------:R-:W-:Y:S02]  /*bea0*/  LOP3.LUT R215, R224, R109, R108, 0x96, !PT ;  /* 0x0000006de0d77212 */ /* 0x000fe400078e966c */
[----:B------:R-:W-:Y:S01]  /*beb0*/  SHF.L.W.U32.HI R209, R220, 0x1e, R220 ;  /* 0x0000001edcd17819 */ /* 0x000fe20000010edc */
[----:B------:R-:W-:Y:S01]  /*bec0*/  VIADD R220, R217, 0x6ed9eba1 ;  /* 0x6ed9eba1d9dc7836 */ /* 0x000fe20000000000 */
[----:B------:R-:W-:Y:S02]  /*bed0*/  LOP3.LUT R52, R76, R39, R52, 0x96, !PT ;  /* 0x000000274c347212 */ /* 0x000fe400078e9634 */
[----:B------:R-:W-:Y:S02]  /*bee0*/  LOP3.LUT R51, R51, R94, RZ, 0x3c, !PT ;  /* 0x0000005e33337212 */ /* 0x000fe400078e3cff */
[----:B------:R-:W-:Y:S02]  /*bef0*/  IADD3 R215, PT, PT, R215, R103, R50 ;  /* 0x00000067d7d77210 */ /* 0x000fe40007ffe032 */
[----:B------:R-:W-:-:S02]  /*bf00*/  LOP3.LUT R103, R52, R95, RZ, 0x3c, !PT ;  /* 0x0000005f34677212 */ /* 0x000fc400078e3cff */
[----:B------:R-:W-:Y:S02]  /*bf10*/  LEA.HI R212, R219, R212, R219, 0x5 ;  /* 0x000000d4dbd47211 */ /* 0x000fe400078f28db */
[----:B------:R-:W-:Y:S02]  /*bf20*/  LEA.HI R52, R218, R113, R218, 0x5 ;  /* 0x00000071da347211 */ /* 0x000fe400078f28da */
[----:B------:R-:W-:Y:S02]  /*bf30*/  SHF.L.W.U32.HI R51, R51, 0x1, R51 ;  /* 0x0000000133337819 */ /* 0x000fe40000010e33 */
[----:B------:R-:W-:Y:S01]  /*bf40*/  LOP3.LUT R216, R220, R209, R210, 0x96, !PT ;  /* 0x000000d1dcd87212 */ /* 0x000fe200078e96d2 */
[----:B------:R-:W-:Y:S01]  /*bf50*/  VIADD R221, R52, 0x6ed9eba1 ;  /* 0x6ed9eba134dd7836 */ /* 0x000fe20000000000 */
[----:B------:R-:W-:Y:S02]  /*bf60*/  LOP3.LUT R217, R79, R38, R222, 0x96, !PT ;  /* 0x000000264fd97212 */ /* 0x000fe400078e96de */
[----:B------:R-:W-:Y:S01]  /*bf70*/  SHF.L.W.U32.HI R113, R219, 0x1e, R219 ;  /* 0x0000001edb717819 */ /* 0x000fe20000010edb */
[----:B------:R-:W-:Y:S01]  /*bf80*/  VIADD R219, R212, 0x6ed9eba1 ;  /* 0x6ed9eba1d4db7836 */ /* 0x000fe20000000000 */
[----:B------:R-:W-:-:S02]  /*bf90*/  IADD3 R216, PT, PT, R216, R115, R51 ;  /* 0x00000073d8d87210 */ /* 0x000fc40007ffe033 */
[----:B------:R-:W-:Y:S02]  /*bfa0*/  LOP3.LUT R217, R217, R102, RZ, 0x3c, !PT ;  /* 0x00000066d9d97212 */ /* 0x000fe400078e3cff */
[----:B------:R-:W-:Y:S02]  /*bfb0*/  SHF.L.W.U32.HI R115, R218, 0x1e, R218 ;  /* 0x0000001eda737819 */ /* 0x000fe40000010eda */
[----:B------:R-:W-:Y:S02]  /*bfc0*/  SHF.L.W.U32.HI R52, R103, 0x1, R103 ;  /* 0x0000000167347819 */ /* 0x000fe40000010e67 */
[----:B------:R-:W-:Y:S02]  /*bfd0*/  LOP3.LUT R218, R219, R113, R106, 0x96, !PT ;  /* 0x00000071dbda7212 */ /* 0x000fe400078e966a */
[----:B------:R-:W-:Y:S02]  /*bfe0*/  LEA.HI R213, R220, R213, R220, 0x5 ;  /* 0x000000d5dcd57211 */ /* 0x000fe400078f28dc */
[----:B------:R-:W-:-:S02]  /*bff0*/  SHF.L.W.U32.HI R103, R217, 0x1, R217 ;  /* 0x00000001d9677819 */ /* 0x000fc40000010ed9 */
[----:B------:R-:W-:Y:S01]  /*c000*/  LOP3.LUT R222, R221, R115, R114, 0x96, !PT ;  /* 0x00000073ddde7212 */ /* 0x000fe200078e9672 */
[----:B------:R-:W-:Y:S01]  /*c010*/  VIADD R223, R213, 0x6ed9eba1 ;  /* 0x6ed9eba1d5df7836 */ /* 0x000fe20000000000 */
[----:B------:R-:W-:Y:S02]  /*c020*/  LOP3.LUT R212, R80, R37, R53, 0x96, !PT ;  /* 0x0000002550d47212 */ /* 0x000fe400078e9635 */
[----:B------:R-:W-:Y:S02]  /*c030*/  LEA.HI R211, R224, R211, R224, 0x5 ;  /* 0x000000d3e0d37211 */ /* 0x000fe400078f28e0 */
[----:B------:R-:W-:Y:S02]  /*c040*/  LOP3.LUT R53, R83, R36, R54, 0x96, !PT ;  /* 0x0000002453357212 */ /* 0x000fe400078e9636 */
[----:B------:R-:W-:Y:S02]  /*c050*/  IADD3 R217, PT, PT, R218, R105, R52 ;  /* 0x00000069dad97210 */ /* 0x000fe40007ffe034 */
[----:B------:R-:W-:Y:S01]  /*c060*/  IADD3 R218, PT, PT, R222, R107, R103 ;  /* 0x0000006bdeda7210 */ /* 0x000fe20007ffe067 */
[----:B------:R-:W-:Y:S01]  /*c070*/  VIADD R222, R211, 0x6ed9eba1 ;  /* 0x6ed9eba1d3de7836 */ /* 0x000fe20000000000 */
[----:B------:R-:W-:-:S02]  /*c080*/  LOP3.LUT R54, R212, R101, RZ, 0x3c, !PT ;  /* 0x00000065d4367212 */ /* 0x000fc400078e3cff */
[----:B------:R-:W-:Y:S02]  /*c090*/  LOP3.LUT R53, R53, R104, RZ, 0x3c, !PT ;  /* 0x0000006835357212 */ /* 0x000fe400078e3cff */
[----:B------:R-:W-:Y:S02]  /*c0a0*/  SHF.L.W.U32.HI R212, R220, 0x1e, R220 ;  /* 0x0000001edcd47819 */ /* 0x000fe40000010edc */
[----:B------:R-:W-:Y:S02]  /*c0b0*/  SHF.L.W.U32.HI R107, R224, 0x1e, R224 ;  /* 0x0000001ee06b7819 */ /* 0x000fe40000010ee0 */
[----:B------:R-:W-:Y:S02]  /*c0c0*/  SHF.L.W.U32.HI R53, R53, 0x1, R53 ;  /* 0x0000000135357819 */ /* 0x000fe40000010e35 */
[----:B------:R-:W-:Y:S02]  /*c0d0*/  LOP3.LUT R105, R223, R212, R209, 0x96, !PT ;  /* 0x000000d4df697212 */ /* 0x000fe400078e96d1 */
[----:B------:R-:W-:-:S02]  /*c0e0*/  LOP3.LUT R220, R81, R40, R57, 0x96, !PT ;  /* 0x0000002851dc7212 */ /* 0x000fc400078e9639 */
[----:B------:R-:W-:Y:S02]  /*c0f0*/  SHF.L.W.U32.HI R54, R54, 0x1, R54 ;  /* 0x0000000136367819 */ /* 0x000fe40000010e36 */
[----:B------:R-:W-:Y:S02]  /*c100*/  LOP3.LUT R211, R222, R107, R109, 0x96, !PT ;  /* 0x0000006bded37212 */ /* 0x000fe400078e966d */
[----:B------:R-:W-:Y:S02]  /*c110*/  LOP3.LUT R57, R82, R41, R56, 0x96, !PT ;  /* 0x0000002952397212 */ /* 0x000fe400078e9638 */
[----:B------:R-:W-:Y:S02]  /*c120*/  LEA.HI R214, R219, R214, R219, 0x5 ;  /* 0x000000d6dbd67211 */ /* 0x000fe400078f28db */
[----:B------:R-:W-:Y:S02]  /*c130*/  LEA.HI R56, R221, R112, R221, 0x5 ;  /* 0x00000070dd387211 */ /* 0x000fe400078f28dd */
[----:B------:R-:W-:-:S02]  /*c140*/  IADD3 R210, PT, PT, R105, R210, R53 ;  /* 0x000000d269d27210 */ /* 0x000fc40007ffe035 */
[----:B------:R-:W-:Y:S02]  /*c150*/  IADD3 R211, PT, PT, R211, R108, R54 ;  /* 0x0000006cd3d37210 */ /* 0x000fe40007ffe036 */
[----:B------:R-:W-:Y:S01]  /*c160*/  LOP3.LUT R105, R220, R45, RZ, 0x3c, !PT ;  /* 0x0000002ddc697212 */ /* 0x000fe200078e3cff */
[----:B------:R-:W-:Y:S01]  /*c170*/  VIADD R220, R214, 0x6ed9eba1 ;  /* 0x6ed9eba1d6dc7836 */ /* 0x000fe20000000000 */
[----:B------:R-:W-:Y:S01]  /*c180*/  SHF.L.W.U32.HI R108, R219, 0x1e, R219 ;  /* 0x0000001edb6c7819 */ /* 0x000fe20000010edb */
[----:B------:R-:W-:Y:S01]  /*c190*/  VIADD R219, R56, 0x6ed9eba1 ;  /* 0x6ed9eba138db7836 */ /* 0x000fe20000000000 */
[----:B------:R-:W-:Y:S02]  /*c1a0*/  LOP3.LUT R57, R57, R44, RZ, 0x3c, !PT ;  /* 0x0000002c39397212 */ /* 0x000fe400078e3cff */
[----:B------:R-:W-:Y:S02]  /*c1b0*/  SHF.L.W.U32.HI R112, R221, 0x1e, R221 ;  /* 0x0000001edd707819 */ /* 0x000fe40000010edd */
[----:B------:R-:W-:-:S02]  /*c1c0*/  SHF.L.W.U32.HI R105, R105, 0x1, R105 ;  /* 0x0000000169697819 */ /* 0x000fc40000010e69 */
[----:B------:R-:W-:Y:S02]  /*c1d0*/  LOP3.LUT R213, R220, R108, R113, 0x96, !PT ;  /* 0x0000006cdcd57212 */ /* 0x000fe400078e9671 */
[----:B------:R-:W-:Y:S02]  /*c1e0*/  LEA.HI R216, R223, R216, R223, 0x5 ;  /* 0x000000d8dfd87211 */ /* 0x000fe400078f28df */
[----:B------:R-:W-:Y:S02]  /*c1f0*/  SHF.L.W.U32.HI R57, R57, 0x1, R57 ;  /* 0x0000000139397819 */ /* 0x000fe40000010e39 */
[----:B------:R-:W-:Y:S01]  /*c200*/  LOP3.LUT R214, R219, R112, R115, 0x96, !PT ;  /* 0x00000070dbd67212 */ /* 0x000fe200078e9673 */
[----:B------:R-:W-:Y:S01]  /*c210*/  VIADD R221, R216, 0x6ed9eba1 ;  /* 0x6ed9eba1d8dd7836 */ /* 0x000fe20000000000 */
[----:B------:R-:W-:Y:S02]  /*c220*/  LOP3.LUT R56, R89, R62, R55, 0x96, !PT ;  /* 0x0000003e59387212 */ /* 0x000fe400078e9637 */
[----:B------:R-:W-:-:S02]  /*c230*/  LEA.HI R215, R222, R215, R222, 0x5 ;  /* 0x000000d7ded77211 */ /* 0x000fc400078f28de */
[----:B------:R-:W-:Y:S02]  /*c240*/  LOP3.LUT R55, R86, R61, R58, 0x96, !PT ;  /* 0x0000003d56377212 */ /* 0x000fe400078e963a */
[----:B------:R-:W-:Y:S02]  /*c250*/  IADD3 R213, PT, PT, R213, R106, R105 ;  /* 0x0000006ad5d57210 */ /* 0x000fe40007ffe069 */
[----:B------:R-:W-:Y:S02]  /*c260*/  IADD3 R214, PT, PT, R214, R114, R57 ;  /* 0x00000072d6d67210 */ /* 0x000fe40007ffe039 */
[----:B------:R-:W-:Y:S01]  /*c270*/  SHF.L.W.U32.HI R106, R222, 0x1e, R222 ;  /* 0x0000001ede6a7819 */ /* 0x000fe20000010ede */
[----:B------:R-:W-:Y:S01]  /*c280*/  VIADD R222, R215, 0x6ed9eba1 ;  /* 0x6ed9eba1d7de7836 */ /* 0x000fe20000000000 */
[----:B------:R-:W-:Y:S02]  /*c290*/  LOP3.LUT R55, R55, R46, RZ, 0x3c, !PT ;  /* 0x0000002e37377212 */ /* 0x000fe400078e3cff */
[----:B------:R-:W-:-:S02]  /*c2a0*/  SHF.L.W.U32.HI R114, R223, 0x1e, R223 ;  /* 0x0000001edf727819 */ /* 0x000fc40000010edf */
[----:B------:R-:W-:Y:S02]  /*c2b0*/  LOP3.LUT R56, R56, R47, RZ, 0x3c, !PT ;  /* 0x0000002f38387212 */ /* 0x000fe400078e3cff */
[----:B------:R-:W-:Y:S02]  /*c2c0*/  SHF.L.W.U32.HI R58, R55, 0x1, R55 ;  /* 0x00000001373a7819 */ /* 0x000fe40000010e37 */
[----:B------:R-:W-:Y:S02]  /*c2d0*/  LOP3.LUT R216, R221, R114, R212, 0x96, !PT ;  /* 0x00000072ddd87212 */ /* 0x000fe400078e96d4 */
[----:B------:R-:W-:Y:S02]  /*c2e0*/  LOP3.LUT R38, R88, R59, R38, 0x96, !PT ;  /* 0x0000003b58267212 */ /* 0x000fe400078e9626 */
[----:B------:R-:W-:Y:S02]  /*c2f0*/  LEA.HI R217, R220, R217, R220, 0x5 ;  /* 0x000000d9dcd97211 */ /* 0x000fe400078f28dc */
[----:B------:R-:W-:-:S02]  /*c300*/  SHF.L.W.U32.HI R56, R56, 0x1, R56 ;  /* 0x0000000138387819 */ /* 0x000fc40000010e38 */
[----:B------:R-:W-:Y:S02]  /*c310*/  LOP3.LUT R215, R222, R106, R107, 0x96, !PT ;  /* 0x0000006aded77212 */ /* 0x000fe400078e966b */
[----:B------:R-:W-:Y:S02]  /*c320*/  LEA.HI R218, R219, R218, R219, 0x5 ;  /* 0x000000dadbda7211 */ /* 0x000fe400078f28db */
[----:B------:R-:W-:Y:S02]  /*c330*/  LOP3.LUT R39, R87, R60, R39, 0x96, !PT ;  /* 0x0000003c57277212 */ /* 0x000fe400078e9627 */
[----:B------:R-:W-:Y:S02]  /*c340*/  IADD3 R216, PT, PT, R216, R209, R58 ;  /* 0x000000d1d8d87210 */ /* 0x000fe40007ffe03a */
[----:B------:R-:W-:Y:S01]  /*c350*/  LOP3.LUT R55, R38, R49, RZ, 0x3c, !PT ;  /* 0x0000003126377212 */ /* 0x000fe200078e3cff */
[----:B------:R-:W-:Y:S01]  /*c360*/  VIADD R38, R217, 0x6ed9eba1 ;  /* 0x6ed9eba1d9267836 */ /* 0x000fe20000000000 */
[----:B------:R-:W-:-:S02]  /*c370*/  IADD3 R215, PT, PT, R215, R109, R56 ;  /* 0x0000006dd7d77210 */ /* 0x000fc40007ffe038 */
[----:B------:R-:W-:Y:S01]  /*c380*/  SHF.L.W.U32.HI R209, R219, 0x1e, R219 ;  /* 0x0000001edbd17819 */ /* 0x000fe20000010edb */
[----:B------:R-:W-:Y:S01]  /*c390*/  VIADD R219, R218, 0x6ed9eba1 ;  /* 0x6ed9eba1dadb7836 */ /* 0x000fe20000000000 */
[----:B------:R-:W-:Y:S02]  /*c3a0*/  LOP3.LUT R39, R39, R48, RZ, 0x3c, !PT ;  /* 0x0000003027277212 */ /* 0x000fe400078e3cff */
[----:B------:R-:W-:Y:S02]  /*c3b0*/  SHF.L.W.U32.HI R109, R220, 0x1e, R220 ;  /* 0x0000001edc6d7819 */ /* 0x000fe40000010edc */
[----:B------:R-:W-:Y:S02]  /*c3c0*/  SHF.L.W.U32.HI R39, R39, 0x1, R39 ;  /* 0x0000000127277819 */ /* 0x000fe40000010e27 */
[----:B------:R-:W-:Y:S02]  /*c3d0*/  LOP3.LUT R218, R38, R109, R108, 0x96, !PT ;  /* 0x0000006d26da7212 */ /* 0x000fe400078e966c */
[----:B------:R-:W-:-:S02]  /*c3e0*/  SHF.L.W.U32.HI R55, R55, 0x1, R55 ;  /* 0x0000000137377819 */ /* 0x000fc40000010e37 */
[----:B------:R-:W-:Y:S02]  /*c3f0*/  LOP3.LUT R220, R219, R209, R112, 0x96, !PT ;  /* 0x000000d1dbdc7212 */ /* 0x000fe400078e9670 */
[----:B------:R-:W-:Y:S02]  /*c400*/  LEA.HI R210, R221, R210, R221, 0x5 ;  /* 0x000000d2ddd27211 */ /* 0x000fe400078f28dd */
[----:B------:R-:W-:Y:S02]  /*c410*/  LOP3.LUT R37, R85, R66, R37, 0x96, !PT ;  /* 0x0000004255257212 */ /* 0x000fe400078e9625 */
[----:B------:R-:W-:Y:S02]  /*c420*/  LEA.HI R211, R222, R211, R222, 0x5 ;  /* 0x000000d3ded37211 */ /* 0x000fe400078f28de */
[----:B------:R-:W-:Y:S02]  /*c430*/  IADD3 R217, PT, PT, R218, R113, R39 ;  /* 0x00000071dad97210 */ /* 0x000fe40007ffe027 */
[----:B------:R-:W-:-:S02]  /*c440*/  LOP3.LUT R36, R84, R67, R36, 0x96, !PT ;  /* 0x0000004354247212 */ /* 0x000fc400078e9624 */
[----:B------:R-:W-:Y:S01]  /*c450*/  IADD3 R218, PT, PT, R220, R115, R55 ;  /* 0x00000073dcda7210 */ /* 0x000fe20007ffe037 */
[----:B------:R-:W-:Y:S01]  /*c460*/  VIADD R220, R211, 0x6ed9eba1 ;  /* 0x6ed9eba1d3dc7836 */ /* 0x000fe20000000000 */
[----:B------:R-:W-:Y:S01]  /*c470*/  SHF.L.W.U32.HI R115, R221, 0x1e, R221 ;  /* 0x0000001edd737819 */ /* 0x000fe20000010edd */
[----:B------:R-:W-:Y:S01]  /*c480*/  VIADD R221, R210, 0x6ed9eba1 ;  /* 0x6ed9eba1d2dd7836 */ /* 0x000fe20000000000 */
[----:B------:R-:W-:Y:S02]  /*c490*/  LOP3.LUT R37, R37, R50, RZ, 0x3c, !PT ;  /* 0x0000003225257212 */ /* 0x000fe400078e3cff */
[----:B------:R-:W-:Y:S02]  /*c4a0*/  LOP3.LUT R223, R36, R51, RZ, 0x3c, !PT ;  /* 0x0000003324df7212 */ /* 0x000fe400078e3cff */
[----:B------:R-:W-:Y:S02]  /*c4b0*/  SHF.L.W.U32.HI R113, R222, 0x1e, R222 ;  /* 0x0000001ede717819 */ /* 0x000fe40000010ede */
[----:B------:R-:W-:-:S02]  /*c4c0*/  SHF.L.W.U32.HI R36, R37, 0x1, R37 ;  /* 0x0000000125247819 */ /* 0x000fc40000010e25 */
[----:B------:R-:W-:Y:S02]  /*c4d0*/  LEA.HI R213, R38, R213, R38, 0x5 ;  /* 0x000000d526d57211 */ /* 0x000fe400078f2826 */
[----:B------:R-:W-:Y:S02]  /*c4e0*/  SHF.L.W.U32.HI R37, R223, 0x1, R223 ;  /* 0x00000001df257819 */ /* 0x000fe40000010edf */
[----:B------:R-:W-:Y:S01]  /*c4f0*/  LOP3.LUT R210, R221, R115, R114, 0x96, !PT ;  /* 0x00000073ddd27212 */ /* 0x000fe200078e9672 */
[----:B------:R-:W-:Y:S01]  /*c500*/  VIADD R222, R213, 0x6ed9eba1 ;  /* 0x6ed9eba1d5de7836 */ /* 0x000fe20000000000 */
[----:B------:R-:W-:Y:S02]  /*c510*/  LOP3.LUT R211, R220, R113, R106, 0x96, !PT ;  /* 0x00000071dcd37212 */ /* 0x000fe400078e966a */
[----:B------:R-:W-:Y:S02]  /*c520*/  LOP3.LUT R223, R42, R65, R40, 0x96, !PT ;  /* 0x000000412adf7212 */ /* 0x000fe400078e9628 */
[----:B------:R-:W-:-:S02]  /*c530*/  IADD3 R212, PT, PT, R210, R212, R37 ;  /* 0x000000d4d2d47210 */ /* 0x000fc40007ffe025 */
[----:B------:R-:W-:Y:S02]  /*c540*/  LEA.HI R214, R219, R214, R219, 0x5 ;  /* 0x000000d6dbd67211 */ /* 0x000fe400078f28db */
[----:B------:R-:W-:Y:S02]  /*c550*/  IADD3 R211, PT, PT, R211, R107, R36 ;  /* 0x0000006bd3d37210 */ /* 0x000fe40007ffe024 */
[----:B------:R-:W-:Y:S01]  /*c560*/  LOP3.LUT R40, R90, R63, R41, 0x96, !PT ;  /* 0x0000003f5a287212 */ /* 0x000fe200078e9629 */
[----:B------:R-:W-:Y:S01]  /*c570*/  VIADD R224, R214, 0x6ed9eba1 ;  /* 0x6ed9eba1d6e07836 */ /* 0x000fe20000000000 */
[----:B------:R-:W-:Y:S02]  /*c580*/  LOP3.LUT R223, R223, R52, RZ, 0x3c, !PT ;  /* 0x00000034dfdf7212 */ /* 0x000fe400078e3cff */
[----:B------:R-:W-:Y:S02]  /*c590*/  SHF.L.W.U32.HI R210, R38, 0x1e, R38 ;  /* 0x0000001e26d27819 */ /* 0x000fe40000010e26 */
[----:B------:R-:W-:-:S02]  /*c5a0*/  SHF.L.W.U32.HI R107, R219, 0x1e, R219 ;  /* 0x0000001edb6b7819 */ /* 0x000fc40000010edb */
[----:B------:R-:W-:Y:S02]  /*c5b0*/  LOP3.LUT R219, R43, R70, R62, 0x96, !PT ;  /* 0x000000462bdb7212 */ /* 0x000fe400078e963e */
[----:B------:R-:W-:Y:S02]  /*c5c0*/  LOP3.LUT R62, R91, R68, R61, 0x96, !PT ;  /* 0x000000445b3e7212 */ /* 0x000fe400078e963d */
[----:B------:R-:W-:Y:S02]  /*c5d0*/  LEA.HI R215, R220, R215, R220, 0x5 ;  /* 0x000000d7dcd77211 */ /* 0x000fe400078f28dc */
[----:B------:R-:W-:Y:S02]  /*c5e0*/  LOP3.LUT R40, R40, R103, RZ, 0x3c, !PT ;  /* 0x0000006728287212 */ /* 0x000fe400078e3cff */
[----:B------:R-:W-:Y:S02]  /*c5f0*/  SHF.L.W.U32.HI R38, R223, 0x1, R223 ;  /* 0x00000001df267819 */ /* 0x000fe40000010edf */
[----:B------:R-:W-:-:S02]  /*c600*/  LOP3.LUT R213, R222, R210, R109, 0xe8, !PT ;  /* 0x000000d2ded57212 */ /* 0x000fc400078ee86d */
[----:B------:R-:W-:Y:S01]  /*c610*/  LOP3.LUT R61, R62, R53, RZ, 0x3c, !PT ;  /* 0x000000353e3d7212 */ /* 0x000fe200078e3cff */
[----:B------:R-:W-:Y:S01]  /*c620*/  VIADD R62, R215, 0x6ed9eba1 ;  /* 0x6ed9eba1d73e7836 */ /* 0x000fe20000000000 */
[----:B------:R-:W-:Y:S02]  /*c630*/  SHF.L.W.U32.HI R41, R40, 0x1, R40 ;  /* 0x0000000128297819 */ /* 0x000fe40000010e28 */
[----:B------:R-:W-:Y:S02]  /*c640*/  IADD3 R213, PT, PT, R213, R108, R38 ;  /* 0x0000006cd5d57210 */ /* 0x000fe40007ffe026 */
[----:B------:R-:W-:Y:S02]  /*c650*/  LEA.HI R216, R221, R216, R221, 0x5 ;  /* 0x000000d8ddd87211 */ /* 0x000fe400078f28dd */
[----:B------:R-:W-:Y:S02]  /*c660*/  LOP3.LUT R214, R224, R107, R209, 0xe8, !PT ;  /* 0x0000006be0d67212 */ /* 0x000fe400078ee8d1 */
[----:B------:R-:W-:Y:S01]  /*c670*/  LOP3.LUT R40, R219, R54, RZ, 0x3c, !PT ;  /* 0x00000036db287212 */ /* 0x000fe200078e3cff */
[----:B------:R-:W-:Y:S01]  /*c680*/  VIADD R219, R216, 0x6ed9eba1 ;  /* 0x6ed9eba1d8db7836 */ /* 0x000fe20000000000 */
[----:B------:R-:W-:-:S02]  /*c690*/  SHF.L.W.U32.HI R108, R220, 0x1e, R220 ;  /* 0x0000001edc6c7819 */ /* 0x000fc40000010edc */
[----:B------:R-:W-:Y:S02]  /*c6a0*/  IADD3 R214, PT, PT, R214, R112, R41 ;  /* 0x00000070d6d67210 */ /* 0x000fe40007ffe029 */
[----:B------:R-:W-:Y:S02]  /*c6b0*/  SHF.L.W.U32.HI R40, R40, 0x1, R40 ;  /* 0x0000000128287819 */ /* 0x000fe40000010e28 */
[----:B------:R-:W-:Y:S02]  /*c6c0*/  LOP3.LUT R215, R62, R108, R113, 0xe8, !PT ;  /* 0x0000006c3ed77212 */ /* 0x000fe400078ee871 */
[----:B------:R-:W-:Y:S02]  /*c6d0*/  SHF.L.W.U32.HI R112, R221, 0x1e, R221 ;  /* 0x0000001edd707819 */ /* 0x000fe40000010edd */
[----:B------:R-:W-:Y:S02]  /*c6e0*/  IADD3 R215, PT, PT, R215, R106, R40 ;  /* 0x0000006ad7d77210 */ /* 0x000fe40007ffe028 */
[----:B------:R-:W-:-:S02]  /*c6f0*/  LEA.HI R217, R222, R217, R222, 0x5 ;  /* 0x000000d9ded97211 */ /* 0x000fc400078f28de */
[----:B------:R-:W-:Y:S02]  /*c700*/  LEA.HI R218, R224, R218, R224, 0x5 ;  /* 0x000000dae0da7211 */ /* 0x000fe400078f28e0 */
[----:B------:R-:W-:Y:S01]  /*c710*/  SHF.L.W.U32.HI R61, R61, 0x1, R61 ;  /* 0x000000013d3d7819 */ /* 0x000fe20000010e3d */
[----:B------:R-:W-:Y:S01]  /*c720*/  VIADD R221, R217, 0x6ed9eba1 ;  /* 0x6ed9eba1d9dd7836 */ /* 0x000fe20000000000 */
[----:B------:R-:W-:Y:S01]  /*c730*/  LOP3.LUT R216, R219, R112, R115, 0xe8, !PT ;  /* 0x00000070dbd87212 */ /* 0x000fe200078ee873 */
[----:B------:R-:W-:Y:S01]  /*c740*/  VIADD R223, R218, 0x6ed9eba1 ;  /* 0x6ed9eba1dadf7836 */ /* 0x000fe20000000000 */
[----:B------:R-:W-:Y:S02]  /*c750*/  LOP3.LUT R106, R92, R69, R59, 0x96, !PT ;  /* 0x000000455c6a7212 */ /* 0x000fe400078e963b */
[----:B------:R-:W-:Y:S02]  /*c760*/  LOP3.LUT R60, R64, R71, R60, 0x96, !PT ;  /* 0x00000047403c7212 */ /* 0x000fe400078e963c */
[----:B------:R-:W-:-:S02]  /*c770*/  IADD3 R216, PT, PT, R216, R114, R61 ;  /* 0x00000072d8d87210 */ /* 0x000fc40007ffe03d */
[----:B------:R-:W-:Y:S02]  /*c780*/  LOP3.LUT R59, R106, R57, RZ, 0x3c, !PT ;  /* 0x000000396a3b7212 */ /* 0x000fe400078e3cff */
[----:B------:R-:W-:Y:S02]  /*c790*/  LOP3.LUT R60, R60, R105, RZ, 0x3c, !PT ;  /* 0x000000693c3c7212 */ /* 0x000fe400078e3cff */
[----:B------:R-:W-:Y:S02]  /*c7a0*/  SHF.L.W.U32.HI R106, R222, 0x1e, R222 ;  /* 0x0000001ede6a7819 */ /* 0x000fe40000010ede */
[----:B------:R-:W-:Y:S02]  /*c7b0*/  SHF.L.W.U32.HI R114, R224, 0x1e, R224 ;  /* 0x0000001ee0727819 */ /* 0x000fe40000010ee0 */
[----:B------:R-:W-:Y:S02]  /*c7c0*/  LOP3.LUT R225, R93, R74, R66, 0x96, !PT ;  /* 0x0000004a5de17212 */ /* 0x000fe400078e9642 */
[----:B------:R-:W-:-:S02]  /*c7d0*/  LEA.HI R211, R62, R211, R62, 0x5 ;  /* 0x000000d33ed37211 */ /* 0x000fc400078f283e */
[----:B------:R-:W-:Y:S02]  /*c7e0*/  LEA.HI R212, R219, R212, R219, 0x5 ;  /* 0x000000d4dbd47211 */ /* 0x000fe400078f28db */
[----:B------:R-:W-:Y:S01]  /*c7f0*/  SHF.L.W.U32.HI R60, R60, 0x1, R60 ;  /* 0x000000013c3c7819 */ /* 0x000fe20000010e3c */
[----:B------:R-:W-:Y:S01]  /*c800*/  VIADD R220, R211, 0x6ed9eba1 ;  /* 0x6ed9eba1d3dc7836 */ /* 0x000fe20000000000 */
[----:B------:R-:W-:Y:S02]  /*c810*/  LOP3.LUT R217, R221, R106, R210, 0xe8, !PT ;  /* 0x0000006addd97212 */ /* 0x000fe400078ee8d2 */
[----:B------:R-:W-:Y:S02]  /*c820*/  SHF.L.W.U32.HI R59, R59, 0x1, R59 ;  /* 0x000000013b3b7819 */ /* 0x000fe40000010e3b */
[----:B------:R-:W-:Y:S02]  /*c830*/  LOP3.LUT R218, R223, R114, R107, 0xe8, !PT ;  /* 0x00000072dfda7212 */ /* 0x000fe400078ee86b */
[----:B------:R-:W-:-:S02]  /*c840*/  LOP3.LUT R67, R94, R73, R67, 0x96, !PT ;  /* 0x000000495e437212 */ /* 0x000fc400078e9643 */
[----:B------:R-:W-:Y:S01]  /*c850*/  LOP3.LUT R66, R225, R56, RZ, 0x3c, !PT ;  /* 0x00000038e1427212 */ /* 0x000fe200078e3cff */
[----:B------:R-:W-:Y:S01]  /*c860*/  VIADD R225, R212, 0x6ed9eba1 ;  /* 0x6ed9eba1d4e17836 */ /* 0x000fe20000000000 */
[----:B------:R-:W-:Y:S02]  /*c870*/  IADD3 R217, PT, PT, R217, R109, R60 ;  /* 0x0000006dd9d97210 */ /* 0x000fe40007ffe03c */
[----:B------:R-:W-:Y:S02]  /*c880*/  IADD3 R218, PT, PT, R218, R209, R59 ;  /* 0x000000d1dada7210 */ /* 0x000fe40007ffe03b */
[----:B------:R-:W-:Y:S02]  /*c890*/  LOP3.LUT R67, R67, R58, RZ, 0x3c, !PT ;  /* 0x0000003a43437212 */ /* 0x000fe400078e3cff */
[----:B------:R-:W-:Y:S02]  /*c8a0*/  SHF.L.W.U32.HI R109, R62, 0x1e, R62 ;  /* 0x0000001e3e6d7819 */ /* 0x000fe40000010e3e */
[----:B------:R-:W-:-:S02]  /*c8b0*/  SHF.L.W.U32.HI R209, R219, 0x1e, R219 ;  /* 0x0000001edbd17819 */ /* 0x000fc40000010edb */
[----:B------:R-:W-:Y:S02]  /*c8c0*/  SHF.L.W.U32.HI R62, R66, 0x1, R66 ;  /* 0x00000001423e7819 */ /* 0x000fe40000010e42 */
[----:B------:R-:W-:Y:S02]  /*c8d0*/  LOP3.LUT R211, R220, R109, R108, 0xe8, !PT ;  /* 0x0000006ddcd37212 */ /* 0x000fe400078ee86c */
[----:B------:R-:W-:Y:S02]  /*c8e0*/  SHF.L.W.U32.HI R67, R67, 0x1, R67 ;  /* 0x0000000143437819 */ /* 0x000fe40000010e43 */
[----:B------:R-:W-:Y:S02]  /*c8f0*/  LOP3.LUT R66, R225, R209, R112, 0xe8, !PT ;  /* 0x000000d1e1427212 */ /* 0x000fe400078ee870 */
[----:B------:R-:W-:Y:S02]  /*c900*/  LOP3.LUT R222, R102, R75, R63, 0x96, !PT ;  /* 0x0000004b66de7212 */ /* 0x000fe400078e963f */
[----:B------:R-:W-:-:S02]  /*c910*/  LEA.HI R213, R221, R213, R221, 0x5 ;  /* 0x000000d5ddd57211 */ /* 0x000fc400078f28dd */
[----:B------:R-:W-:Y:S02]  /*c920*/  LEA.HI R214, R223, R214, R223, 0x5 ;  /* 0x000000d6dfd67211 */ /* 0x000fe400078f28df */
[----:B------:R-:W-:Y:S02]  /*c930*/  LOP3.LUT R212, R95, R72, R65, 0x96, !PT ;  /* 0x000000485fd47212 */ /* 0x000fe400078e9641 */
[----:B------:R-:W-:Y:S02]  /*c940*/  IADD3 R211, PT, PT, R211, R113, R62 ;  /* 0x00000071d3d37210 */ /* 0x000fe40007ffe03e */
[----:B------:R-:W-:Y:S02]  /*c950*/  IADD3 R219, PT, PT, R66, R115, R67 ;  /* 0x0000007342db7210 */ /* 0x000fe40007ffe043 */
[----:B------:R-:W-:Y:S01]  /*c960*/  LOP3.LUT R66, R222, R55, RZ, 0x3c, !PT ;  /* 0x00000037de427212 */ /* 0x000fe200078e3cff */
[----:B------:R-:W-:Y:S01]  /*c970*/  VIADD R222, R213, 0x8f1bbcdc ;  /* 0x8f1bbcdcd5de7836 */ /* 0x000fe20000000000 */
[----:B------:R-:W-:Y:S01]  /*c980*/  SHF.L.W.U32.HI R113, R221, 0x1e, R221 ;  /* 0x0000001edd717819 */ /* 0x000fe20000010edd */
[----:B------:R-:W-:Y:S01]  /*c990*/  VIADD R221, R214, 0x8f1bbcdc ;  /* 0x8f1bbcdcd6dd7836 */ /* 0x000fe20000000000 */
[----:B------:R-:W-:-:S02]  /*c9a0*/  LOP3.LUT R212, R212, R39, RZ, 0x3c, !PT ;  /* 0x00000027d4d47212 */ /* 0x000fc400078e3cff */
[----:B------:R-:W-:Y:S02]  /*c9b0*/  SHF.L.W.U32.HI R115, R223, 0x1e, R223 ;  /* 0x0000001edf737819 */ /* 0x000fe40000010edf */
[----:B------:R-:W-:Y:S02]  /*c9c0*/  SHF.L.W.U32.HI R63, R212, 0x1, R212 ;  /* 0x00000001d43f7819 */ /* 0x000fe40000010ed4 */
[----:B------:R-:W-:Y:S02]  /*c9d0*/  LEA.HI R216, R225, R216, R225, 0x5 ;  /* 0x000000d8e1d87211 */ /* 0x000fe400078f28e1 */
[----:B------:R-:W-:Y:S02]  /*c9e0*/  LOP3.LUT R213, R222, R113, R106, 0xe8, !PT ;  /* 0x00000071ded57212 */ /* 0x000fe400078ee86a */
[----:B------:R-:W-:Y:S01]  /*c9f0*/  SHF.L.W.U32.HI R66, R66, 0x1, R66 ;  /* 0x0000000142427819 */ /* 0x000fe20000010e42 */
[----:B------:R-:W-:Y:S01]  /*ca00*/  VIADD R224, R216, 0x8f1bbcdc ;  /* 0x8f1bbcdcd8e07836 */ /* 0x000fe20000000000 */
[----:B------:R-:W-:-:S02]  /*ca10*/  LOP3.LUT R212, R221, R115, R114, 0xe8, !PT ;  /* 0x00000073ddd47212 */ /* 0x000fc400078ee872 */
[----:B------:R-:W-:Y:S02]  /*ca20*/  LOP3.LUT R68, R104, R77, R68, 0x96, !PT ;  /* 0x0000004d68447212 */ /* 0x000fe400078e9644 */
[----:B------:R-:W-:Y:S02]  /*ca30*/  LEA.HI R215, R220, R215, R220, 0x5 ;  /* 0x000000d7dcd77211 */ /* 0x000fe400078f28dc */
[----:B------:R-:W-:Y:S02]  /*ca40*/  LOP3.LUT R65, R101, R78, R70, 0x96, !PT ;  /* 0x0000004e65417212 */ /* 0x000fe400078e9646 */
[----:B------:R-:W-:Y:S02]  /*ca50*/  IADD3 R213, PT, PT, R213, R210, R63 ;  /* 0x000000d2d5d57210 */ /* 0x000fe40007ffe03f */
[----:B------:R-:W-:Y:S02]  /*ca60*/  IADD3 R107, PT, PT, R212, R107, R66 ;  /* 0x0000006bd46b7210 */ /* 0x000fe40007ffe042 */
[----:B------:R-:W-:-:S02]  /*ca70*/  LOP3.LUT R68, R68, R37, RZ, 0x3c, !PT ;  /* 0x0000002544447212 */ /* 0x000fc400078e3cff */
[----:B------:R-:W-:Y:S01]  /*ca80*/  SHF.L.W.U32.HI R210, R220, 0x1e, R220 ;  /* 0x0000001edcd27819 */ /* 0x000fe20000010edc */
[----:B------:R-:W-:Y:S01]  /*ca90*/  VIADD R220, R215, 0x8f1bbcdc ;  /* 0x8f1bbcdcd7dc7836 */ /* 0x000fe20000000000 */
[----:B------:R-:W-:Y:S02]  /*caa0*/  SHF.L.W.U32.HI R212, R225, 0x1e, R225 ;  /* 0x0000001ee1d47819 */ /* 0x000fe40000010ee1 */
[----:B------:R-:W-:Y:S02]  /*cab0*/  LOP3.LUT R65, R65, R36, RZ, 0x3c, !PT ;  /* 0x0000002441417212 */ /* 0x000fe400078e3cff */
[----:B------:R-:W-:Y:S02]  /*cac0*/  LEA.HI R218, R221, R218, R221, 0x5 ;  /* 0x000000daddda7211 */ /* 0x000fe400078f28dd */
[----:B------:R-:W-:Y:S02]  /*cad0*/  SHF.L.W.U32.HI R68, R68, 0x1, R68 ;  /* 0x0000000144447819 */ /* 0x000fe40000010e44 */
[----:B------:R-:W-:Y:S01]  /*cae0*/  LOP3.LUT R215, R224, R212, R209, 0xe8, !PT ;  /* 0x000000d4e0d77212 */ /* 0x000fe200078ee8d1 */
[----:B------:R-:W-:Y:S01]  /*caf0*/  VIADD R226, R218, 0x8f1bbcdc ;  /* 0x8f1bbcdcdae27836 */ /* 0x000fe20000000000 */
[----:B------:R-:W-:-:S02]  /*cb00*/  LOP3.LUT R70, R44, R79, R69, 0x96, !PT ;  /* 0x0000004f2c467212 */ /* 0x000fc400078e9645 */
[----:B------:R-:W-:Y:S02]  /*cb10*/  SHF.L.W.U32.HI R65, R65, 0x1, R65 ;  /* 0x0000000141417819 */ /* 0x000fe40000010e41 */
[----:B------:R-:W-:Y:S02]  /*cb20*/  LOP3.LUT R214, R220, R210, R109, 0xe8, !PT ;  /* 0x000000d2dcd67212 */ /* 0x000fe400078ee86d */
[----:B------:R-:W-:Y:S02]  /*cb30*/  LEA.HI R217, R222, R217, R222, 0x5 ;  /* 0x000000d9ded97211 */ /* 0x000fe400078f28de */
[----:B------:R-:W-:Y:S02]  /*cb40*/  IADD3 R215, PT, PT, R215, R112, R68 ;  /* 0x00000070d7d77210 */ /* 0x000fe40007ffe044 */
[----:B------:R-:W-:Y:S02]  /*cb50*/  LOP3.LUT R70, R70, R41, RZ, 0x3c, !PT ;  /* 0x0000002946467212 */ /* 0x000fe400078e3cff */
[----:B------:R-:W-:-:S02]  /*cb60*/  SHF.L.W.U32.HI R112, R221, 0x1e, R221 ;  /* 0x0000001edd707819 */ /* 0x000fc40000010edd */
[----:B------:R-:W-:Y:S02]  /*cb70*/  LOP3.LUT R71, R45, R76, R71, 0x96, !PT ;  /* 0x0000004c2d477212 */ /* 0x000fe400078e9647 */
[----:B------:R-:W-:Y:S02]  /*cb80*/  IADD3 R214, PT, PT, R214, R108, R65 ;  /* 0x0000006cd6d67210 */ /* 0x000fe40007ffe041 */
[----:B------:R-:W-:Y:S01]  /*cb90*/  SHF.L.W.U32.HI R108, R222, 0x1e, R222 ;  /* 0x0000001ede6c7819 */ /* 0x000fe20000010ede */
[----:B------:R-:W-:Y:S01]  /*cba0*/  VIADD R222, R217, 0x8f1bbcdc ;  /* 0x8f1bbcdcd9de7836 */ /* 0x000fe20000000000 */
[----:B------:R-:W-:Y:S02]  /*cbb0*/  SHF.L.W.U32.HI R70, R70, 0x1, R70 ;  /* 0x0000000146467819 */ /* 0x000fe40000010e46 */
[----:B------:R-:W-:Y:S02]  /*cbc0*/  LOP3.LUT R217, R226, R112, R115, 0xe8, !PT ;  /* 0x00000070e2d97212 */ /* 0x000fe400078ee873 */
[----:B------:R-:W-:-:S02]  /*cbd0*/  LOP3.LUT R71, R71, R38, RZ, 0x3c, !PT ;  /* 0x0000002647477212 */ /* 0x000fc400078e3cff */
[----:B------:R-:W-:Y:S02]  /*cbe0*/  LEA.HI R219, R224, R219, R224, 0x5 ;  /* 0x000000dbe0db7211 */ /* 0x000fe400078f28e0 */
[----:B------:R-:W-:Y:S02]  /*cbf0*/  IADD3 R217, PT, PT, R217, R114, R70 ;  /* 0x00000072d9d97210 */ /* 0x000fe40007ffe046 */
[C-C-:B------:R-:W-:Y:S02]  /*cc00*/  LEA.HI R211, R220.reuse, R211, R220.reuse, 0x5 ;  /* 0x000000d3dcd37211 */ /* 0x140fe400078f28dc */
[----:B------:R-:W-:Y:S02]  /*cc10*/  SHF.L.W.U32.HI R69, R71, 0x1, R71 ;  /* 0x0000000147457819 */ /* 0x000fe40000010e47 */
[----:B------:R-:W-:Y:S01]  /*cc20*/  SHF.L.W.U32.HI R114, R220, 0x1e, R220 ;  /* 0x0000001edc727819 */ /* 0x000fe20000010edc */
[----:B------:R-:W-:Y:S01]  /*cc30*/  VIADD R220, R219, 0x8f1bbcdc ;  /* 0x8f1bbcdcdbdc7836 */ /* 0x000fe20000000000 */
[----:B------:R-:W-:-:S02]  /*cc40*/  LOP3.LUT R71, R47, R80, R74, 0x96, !PT ;  /* 0x000000502f477212 */ /* 0x000fc400078e964a */
[----:B------:R-:W-:Y:S02]  /*cc50*/  LOP3.LUT R219, R48, R81, R72, 0x96, !PT ;  /* 0x0000005130db7212 */ /* 0x000fe400078e9648 */
[----:B------:R-:W-:Y:S01]  /*cc60*/  LOP3.LUT R74, R46, R83, R73, 0x96, !PT ;  /* 0x000000532e4a7212 */ /* 0x000fe200078e9649 */
[----:B------:R-:W-:Y:S01]  /*cc70*/  VIADD R73, R211, 0x8f1bbcdc ;  /* 0x8f1bbcdcd3497836 */ /* 0x000fe20000000000 */
[----:B------:R-:W-:Y:S02]  /*cc80*/  LOP3.LUT R72, R49, R82, R75, 0x96, !PT ;  /* 0x0000005231487212 */ /* 0x000fe400078e964b */
[----:B------:R-:W-:Y:S02]  /*cc90*/  LOP3.LUT R71, R71, R40, RZ, 0x3c, !PT ;  /* 0x0000002847477212 */ /* 0x000fe400078e3cff */
[----:B------:R-:W-:Y:S02]  /*cca0*/  LOP3.LUT R216, R222, R108, R113, 0xe8, !PT ;  /* 0x0000006cded87212 */ /* 0x000fe400078ee871 */
[----:B------:R-:W-:-:S02]  /*ccb0*/  LOP3.LUT R75, R72, R59, RZ, 0x3c, !PT ;  /* 0x0000003b484b7212 */ /* 0x000fc400078e3cff */
[----:B------:R-:W-:Y:S02]  /*ccc0*/  LOP3.LUT R74, R74, R61, RZ, 0x3c, !PT ;  /* 0x0000003d4a4a7212 */ /* 0x000fe400078e3cff */
[----:B------:R-:W-:Y:S02]  /*ccd0*/  SHF.L.W.U32.HI R211, R224, 0x1e, R224 ;  /* 0x0000001ee0d37819 */ /* 0x000fe40000010ee0 */
[----:B------:R-:W-:Y:S02]  /*cce0*/  LEA.HI R72, R226, R107, R226, 0x5 ;  /* 0x0000006be2487211 */ /* 0x000fe400078f28e2 */
[----:B------:R-:W-:Y:S02]  /*ccf0*/  SHF.L.W.U32.HI R71, R71, 0x1, R71 ;  /* 0x0000000147477819 */ /* 0x000fe40000010e47 */
[----:B------:R-:W-:Y:S02]  /*cd00*/  LOP3.LUT R218, R73, R114, R210, 0xe8, !PT ;  /* 0x0000007249da7212 */ /* 0x000fe400078ee8d2 */
[----:B------:R-:W-:-:S02]  /*cd10*/  IADD3 R216, PT, PT, R216, R106, R69 ;  /* 0x0000006ad8d87210 */ /* 0x000fc40007ffe045 */
[----:B------:R-:W-:Y:S02]  /*cd20*/  SHF.L.W.U32.HI R74, R74, 0x1, R74 ;  /* 0x000000014a4a7819 */ /* 0x000fe40000010e4a */
[----:B------:R-:W-:Y:S02]  /*cd30*/  LOP3.LUT R106, R220, R211, R212, 0xe8, !PT ;  /* 0x000000d3dc6a7212 */ /* 0x000fe400078ee8d4 */
[C-C-:B------:R-:W-:Y:S02]  /*cd40*/  LEA.HI R213, R222.reuse, R213, R222.reuse, 0x5 ;  /* 0x000000d5ded57211 */ /* 0x140fe400078f28de */
[----:B------:R-:W-:Y:S01]  /*cd50*/  SHF.L.W.U32.HI R107, R222, 0x1e, R222 ;  /* 0x0000001ede6b7819 */ /* 0x000fe20000010ede */
[----:B------:R-:W-:Y:S01]  /*cd60*/  VIADD R222, R72, 0x8f1bbcdc ;  /* 0x8f1bbcdc48de7836 */ /* 0x000fe20000000000 */
[----:B------:R-:W-:Y:S01]  /*cd70*/  IADD3 R218, PT, PT, R218, R109, R71 ;  /* 0x0000006ddada7210 */ /* 0x000fe20007ffe047 */
[----:B------:R-:W-:Y:S01]  /*cd80*/  VIADD R221, R213, 0x8f1bbcdc ;  /* 0x8f1bbcdcd5dd7836 */ /* 0x000fe20000000000 */
[----:B------:R-:W-:-:S02]  /*cd90*/  LOP3.LUT R219, R219, R60, RZ, 0x3c, !PT ;  /* 0x0000003cdbdb7212 */ /* 0x000fc400078e3cff */
[----:B------:R-:W-:Y:S02]  /*cda0*/  SHF.L.W.U32.HI R109, R226, 0x1e, R226 ;  /* 0x0000001ee26d7819 */ /* 0x000fe40000010ee2 */
[----:B------:R-:W-:Y:S02]  /*cdb0*/  IADD3 R209, PT, PT, R106, R209, R74 ;  /* 0x000000d16ad17210 */ /* 0x000fe40007ffe04a */
[----:B------:R-:W-:Y:S02]  /*cdc0*/  SHF.L.W.U32.HI R106, R219, 0x1, R219 ;  /* 0x00000001db6a7819 */ /* 0x000fe40000010edb */
[----:B------:R-:W-:Y:S02]  /*cdd0*/  SHF.L.W.U32.HI R72, R75, 0x1, R75 ;  /* 0x000000014b487819 */ /* 0x000fe40000010e4b */
[----:B------:R-:W-:Y:S02]  /*cde0*/  LOP3.LUT R219, R222, R109, R112, 0xe8, !PT ;  /* 0x0000006ddedb7212 */ /* 0x000fe400078ee870 */
[----:B------:R-:W-:-:S02]  /*cdf0*/  LEA.HI R215, R220, R215, R220, 0x5 ;  /* 0x000000d7dcd77211 */ /* 0x000fc400078f28dc */
[----:B------:R-:W-:Y:S02]  /*ce00*/  LOP3.LUT R75, R50, R89, R78, 0x96, !PT ;  /* 0x00000059324b7212 */ /* 0x000fe400078e964e */
[----:B------:R-:W-:Y:S02]  /*ce10*/  LOP3.LUT R78, R51, R86, R77, 0x96, !PT ;  /* 0x00000056334e7212 */ /* 0x000fe400078e964d */
[----:B------:R-:W-:Y:S02]  /*ce20*/  LOP3.LUT R213, R221, R107, R108, 0xe8, !PT ;  /* 0x0000006bddd57212 */ /* 0x000fe400078ee86c */
[----:B------:R-:W-:Y:S02]  /*ce30*/  IADD3 R219, PT, PT, R219, R115, R72 ;  /* 0x00000073dbdb7210 */ /* 0x000fe40007ffe048 */
[----:B------:R-:W-:Y:S02]  /*ce40*/  LEA.HI R214, R73, R214, R73, 0x5 ;  /* 0x000000d649d67211 */ /* 0x000fe400078f2849 */
[----:B------:R-:W-:Y:S01]  /*ce50*/  SHF.L.W.U32.HI R115, R220, 0x1e, R220 ;  /* 0x0000001edc737819 */ /* 0x000fe20000010edc */
[----:B------:R-:W-:Y:S01]  /*ce60*/  VIADD R220, R215, 0x8f1bbcdc ;  /* 0x8f1bbcdcd7dc7836 */ /* 0x000fe20000000000 */
[----:B------:R-:W-:Y:S01]  /*ce70*/  LOP3.LUT R75, R75, R62, RZ, 0x3c, !PT ;  /* 0x0000003e4b4b7212 */ /* 0x000fe200078e3cff */
[----:B------:R-:W-:Y:S01]  /*ce80*/  VIADD R77, R214, 0x8f1bbcdc ;  /* 0x8f1bbcdcd64d7836 */ /* 0x000fe20000000000 */
[----:B------:R-:W-:-:S02]  /*ce90*/  LOP3.LUT R78, R78, R67, RZ, 0x3c, !PT ;  /* 0x000000434e4e7212 */ /* 0x000fc400078e3cff */
[----:B------:R-:W-:Y:S02]  /*cea0*/  IADD3 R213, PT, PT, R213, R113, R106 ;  /* 0x00000071d5d57210 */ /* 0x000fe40007ffe06a */
[----:B------:R-:W-:Y:S02]  /*ceb0*/  SHF.L.W.U32.HI R113, R73, 0x1e, R73 ;  /* 0x0000001e49717819 */ /* 0x000fe40000010e49 */
[----:B------:R-:W-:Y:S02]  /*cec0*/  SHF.L.W.U32.HI R73, R75, 0x1, R75 ;  /* 0x000000014b497819 */ /* 0x000fe40000010e4b */
[----:B------:R-:W-:Y:S02]  /*ced0*/  SHF.L.W.U32.HI R75, R78, 0x1, R78 ;  /* 0x000000014e4b7819 */ /* 0x000fe40000010e4e */
[----:B------:R-:W-:Y:S02]  /*cee0*/  LOP3.LUT R215, R220, R115, R211, 0xe8, !PT ;  /* 0x00000073dcd77212 */ /* 0x000fe400078ee8d3 */
[----:B------:R-:W-:-:S02]  /*cef0*/  LEA.HI R217, R222, R217, R222, 0x5 ;  /* 0x000000d9ded97211 */ /* 0x000fc400078f28de */
[----:B------:R-:W-:Y:S02]  /*cf00*/  LOP3.LUT R76, R52, R87, R76, 0x96, !PT ;  /* 0x00000057344c7212 */ /* 0x000fe400078e964c */
[----:B------:R-:W-:Y:S02]  /*cf10*/  LEA.HI R216, R221, R216, R221, 0x5 ;  /* 0x000000d8ddd87211 */ /* 0x000fe400078f28dd */
[----:B------:R-:W-:Y:S02]  /*cf20*/  LOP3.LUT R214, R77, R113, R114, 0xe8, !PT ;  /* 0x000000714dd67212 */ /* 0x000fe400078ee872 */
[----:B------:R-:W-:Y:S01]  /*cf30*/  LOP3.LUT R79, R103, R88, R79, 0x96, !PT ;  /* 0x00000058674f7212 */ /* 0x000fe200078e964f */
[----:B------:R-:W-:Y:S01]  /*cf40*/  VIADD R224, R216, 0x8f1bbcdc ;  /* 0x8f1bbcdcd8e07836 */ /* 0x000fe20000000000 */
[----:B------:R-:W-:Y:S02]  /*cf50*/  IADD3 R215, PT, PT, R215, R212, R75 ;  /* 0x000000d4d7d77210 */ /* 0x000fe40007ffe04b */
[----:B------:R-:W-:Y:S01]  /*cf60*/  SHF.L.W.U32.HI R212, R222, 0x1e, R222 ;  /* 0x0000001eded47819 */ /* 0x000fe20000010ede */
[----:B------:R-:W-:Y:S01]  /*cf70*/  VIADD R222, R217, 0x8f1bbcdc ;  /* 0x8f1bbcdcd9de7836 */ /* 0x000fe20000000000 */
[----:B------:R-:W-:-:S02]  /*cf80*/  LOP3.LUT R76, R76, R63, RZ, 0x3c, !PT ;  /* 0x0000003f4c4c7212 */ /* 0x000fc400078e3cff */
[----:B------:R-:W-:Y:S02]  /*cf90*/  IADD3 R214, PT, PT, R214, R210, R73 ;  /* 0x000000d2d6d67210 */ /* 0x000fe40007ffe049 */
[----:B------:R-:W-:Y:S02]  /*cfa0*/  LOP3.LUT R79, R79, R66, RZ, 0x3c, !PT ;  /* 0x000000424f4f7212 */ /* 0x000fe400078e3cff */
[----:B------:R-:W-:Y:S02]  /*cfb0*/  SHF.L.W.U32.HI R210, R221, 0x1e, R221 ;  /* 0x0000001eddd27819 */ /* 0x000fe40000010edd */
[----:B------:R-:W-:Y:S02]  /*cfc0*/  SHF.L.W.U32.HI R78, R76, 0x1, R76 ;  /* 0x000000014c4e7819 */ /* 0x000fe40000010e4c */
[----:B------:R-:W-:Y:S02]  /*cfd0*/  SHF.L.W.U32.HI R76, R79, 0x1, R79 ;  /* 0x000000014f4c7819 */ /* 0x000fe40000010e4f */
[----:B------:R-:W-:-:S02]  /*cfe0*/  LOP3.LUT R221, R222, R212, R109, 0xe8, !PT ;  /* 0x000000d4dedd7212 */ /* 0x000fc400078ee86d */
[----:B------:R-:W-:Y:S02]  /*cff0*/  LEA.HI R218, R77, R218, R77, 0x5 ;  /* 0x000000da4dda7211 */ /* 0x000fe400078f284d */
[----:B------:R-:W-:Y:S02]  /*d000*/  LOP3.LUT R217, R224, R210, R107, 0xe8, !PT ;  /* 0x000000d2e0d97212 */ /* 0x000fe400078ee86b */
[----:B------:R-:W-:Y:S02]  /*d010*/  LOP3.LUT R80, R54, R85, R80, 0x96, !PT ;  /* 0x0000005536507212 */ /* 0x000fe400078e9650 */
[----:B------:R-:W-:Y:S02]  /*d020*/  LOP3.LUT R79, R53, R84, R83, 0x96, !PT ;  /* 0x00000054354f7212 */ /* 0x000fe400078e9653 */
[----:B------:R-:W-:Y:S01]  /*d030*/  IADD3 R83, PT, PT, R221, R112, R76 ;  /* 0x00000070dd537210 */ /* 0x000fe20007ffe04c */
[----:B------:R-:W-:Y:S01]  /*d040*/  VIADD R221, R218, 0x8f1bbcdc ;  /* 0x8f1bbcdcdadd7836 */ /* 0x000fe20000000000 */
[----:B------:R-:W-:-:S02]  /*d050*/  LEA.HI R209, R220, R209, R220, 0x5 ;  /* 0x000000d1dcd17211 */ /* 0x000fc400078f28dc */
[----:B------:R-:W-:Y:S02]  /*d060*/  IADD3 R216, PT, PT, R217, R108, R78 ;  /* 0x0000006cd9d87210 */ /* 0x000fe40007ffe04e */
[----:B------:R-:W-:Y:S01]  /*d070*/  LOP3.LUT R80, R80, R65, RZ, 0x3c, !PT ;  /* 0x0000004150507212 */ /* 0x000fe200078e3cff */
[----:B------:R-:W-:Y:S01]  /*d080*/  VIADD R218, R209, 0x8f1bbcdc ;  /* 0x8f1bbcdcd1da7836 */ /* 0x000fe20000000000 */
[----:B------:R-:W-:Y:S02]  /*d090*/  SHF.L.W.U32.HI R108, R77, 0x1e, R77 ;  /* 0x0000001e4d6c7819 */ /* 0x000fe40000010e4d */
[----:B------:R-:W-:Y:S02]  /*d0a0*/  SHF.L.W.U32.HI R112, R220, 0x1e, R220 ;  /* 0x0000001edc707819 */ /* 0x000fe40000010edc */
[----:B------:R-:W-:Y:S02]  /*d0b0*/  LOP3.LUT R79, R79, R68, RZ, 0x3c, !PT ;  /* 0x000000444f4f7212 */ /* 0x000fe400078e3cff */
[----:B------:R-:W-:-:S02]  /*d0c0*/  LOP3.LUT R220, R105, R42, R81, 0x96, !PT ;  /* 0x0000002a69dc7212 */ /* 0x000fc400078e9651 */
[----:B------:R-:W-:Y:S02]  /*d0d0*/  LEA.HI R219, R222, R219, R222, 0x5 ;  /* 0x000000dbdedb7211 */ /* 0x000fe400078f28de */
[----:B------:R-:W-:Y:S02]  /*d0e0*/  SHF.L.W.U32.HI R77, R80, 0x1, R80 ;  /* 0x00000001504d7819 */ /* 0x000fe40000010e50 */
[----:B------:R-:W-:Y:S01]  /*d0f0*/  LOP3.LUT R217, R221, R108, R113, 0xe8, !PT ;  /* 0x0000006cddd97212 */ /* 0x000fe200078ee871 */
[----:B------:R-:W-:Y:S01]  /*d100*/  VIADD R219, R219, 0x8f1bbcdc ;  /* 0x8f1bbcdcdbdb7836 */ /* 0x000fe20000000000 */
[----:B------:R-:W-:Y:S02]  /*d110*/  LOP3.LUT R81, R57, R90, R82, 0x96, !PT ;  /* 0x0000005a39517212 */ /* 0x000fe400078e9652 */
[----:B------:R-:W-:Y:S02]  /*d120*/  SHF.L.W.U32.HI R80, R79, 0x1, R79 ;  /* 0x000000014f507819 */ /* 0x000fe40000010e4f */
[----:B------:R-:W-:-:S02]  /*d130*/  LOP3.LUT R79, R218, R112, R115, 0xe8, !PT ;  /* 0x00000070da4f7212 */ /* 0x000fc400078ee873 */
[----:B------:R-:W-:Y:S02]  /*d140*/  IADD3 R217, PT, PT, R217, R114, R77 ;  /* 0x00000072d9d97210 */ /* 0x000fe40007ffe04d */
[----:B------:R-:W-:Y:S02]  /*d150*/  LOP3.LUT R81, R81, R70, RZ, 0x3c, !PT ;  /* 0x0000004651517212 */ /* 0x000fe400078e3cff */
[----:B------:R-:W-:Y:S02]  /*d160*/  LOP3.LUT R220, R220, R69, RZ, 0x3c, !PT ;  /* 0x00000045dcdc7212 */ /* 0x000fe400078e3cff */
[----:B------:R-:W-:Y:S02]  /*d170*/  SHF.L.W.U32.HI R114, R222, 0x1e, R222 ;  /* 0x0000001ede727819 */ /* 0x000fe40000010ede */
[----:B------:R-:W-:Y:S02]  /*d180*/  IADD3 R211, PT, PT, R79, R211, R80 ;  /* 0x000000d34fd37210 */ /* 0x000fe40007ffe050 */
[----:B------:R-:W-:-:S02]  /*d190*/  SHF.L.W.U32.HI R82, R81, 0x1, R81 ;  /* 0x0000000151527819 */ /* 0x000fc40000010e51 */
[----:B------:R-:W-:Y:S02]  /*d1a0*/  SHF.L.W.U32.HI R79, R220, 0x1, R220 ;  /* 0x00000001dc4f7819 */ /* 0x000fe40000010edc */
[----:B------:R-:W-:Y:S02]  /*d1b0*/  LOP3.LUT R81, R219, R114, R212, 0xe8, !PT ;  /* 0x00000072db517212 */ /* 0x000fe400078ee8d4 */
[----:B------:R-:W-:Y:S02]  /*d1c0*/  LEA.HI R213, R224, R213, R224, 0x5 ;  /* 0x000000d5e0d57211 */ /* 0x000fe400078f28e0 */
[----:B------:R-:W-:Y:S02]  /*d1d0*/  LOP3.LUT R220, R56, R43, R89, 0x96, !PT ;  /* 0x0000002b38dc7212 */ /* 0x000fe400078e9659 */
[----:B------:R-:W-:Y:S01]  /*d1e0*/  LEA.HI R214, R221, R214, R221, 0x5 ;  /* 0x000000d6ddd67211 */ /* 0x000fe200078f28dd */
[----:B------:R-:W-:Y:S01]  /*d1f0*/  VIADD R223, R213, 0x8f1bbcdc ;  /* 0x8f1bbcdcd5df7836 */ /* 0x000fe20000000000 */
[----:B------:R-:W-:-:S02]  /*d200*/  LOP3.LUT R89, R58, R91, R86, 0x96, !PT ;  /* 0x0000005b3a597212 */ /* 0x000fc400078e9656 */
[----:B------:R-:W-:Y:S02]  /*d210*/  IADD3 R109, PT, PT, R81, R109, R82 ;  /* 0x0000006d516d7210 */ /* 0x000fe40007ffe052 */
[----:B------:R-:W-:Y:S01]  /*d220*/  LOP3.LUT R81, R220, R71, RZ, 0x3c, !PT ;  /* 0x00000047dc517212 */ /* 0x000fe200078e3cff */
[----:B------:R-:W-:Y:S01]  /*d230*/  VIADD R220, R214, 0x8f1bbcdc ;  /* 0x8f1bbcdcd6dc7836 */ /* 0x000fe20000000000 */
[----:B------:R-:W-:Y:S02]  /*d240*/  LOP3.LUT R86, R89, R74, RZ, 0x3c, !PT ;  /* 0x0000004a59567212 */ /* 0x000fe400078e3cff */
[----:B------:R-:W-:Y:S02]  /*d250*/  SHF.L.W.U32.HI R209, R224, 0x1e, R224 ;  /* 0x0000001ee0d17819 */ /* 0x000fe40000010ee0 */
[----:B------:R-:W-:Y:S02]  /*d260*/  SHF.L.W.U32.HI R89, R221, 0x1e, R221 ;  /* 0x0000001edd597819 */ /* 0x000fe40000010edd */
[----:B------:R-:W-:-:S02]  /*d270*/  LOP3.LUT R222, R223, R209, R210, 0xe8, !PT ;  /* 0x000000d1dfde7212 */ /* 0x000fc400078ee8d2 */
[----:B------:R-:W-:Y:S02]  /*d280*/  LEA.HI R215, R218, R215, R218, 0x5 ;  /* 0x000000d7dad77211 */ /* 0x000fe400078f28da */
[----:B------:R-:W-:Y:S02]  /*d290*/  SHF.L.W.U32.HI R81, R81, 0x1, R81 ;  /* 0x0000000151517819 */ /* 0x000fe40000010e51 */
[----:B------:R-:W-:Y:S02]  /*d2a0*/  LOP3.LUT R214, R220, R89, R108, 0xe8, !PT ;  /* 0x00000059dcd67212 */ /* 0x000fe400078ee86c */
[----:B------:R-:W-:Y:S01]  /*d2b0*/  IADD3 R213, PT, PT, R222, R107, R79 ;  /* 0x0000006bded57210 */ /* 0x000fe20007ffe04f */
[----:B------:R-:W-:Y:S01]  /*d2c0*/  VIADD R222, R215, 0x8f1bbcdc ;  /* 0x8f1bbcdcd7de7836 */ /* 0x000fe20000000000 */
[----:B------:R-:W-:Y:S02]  /*d2d0*/  IADD3 R214, PT, PT, R214, R113, R81 ;  /* 0x00000071d6d67210 */ /* 0x000fe40007ffe051 */
[----:B------:R-:W-:-:S02]  /*d2e0*/  LEA.HI R216, R223, R216, R223, 0x5 ;  /* 0x000000d8dfd87211 */ /* 0x000fc400078f28df */
[----:B------:R-:W-:Y:S02]  /*d2f0*/  LOP3.LUT R113, R55, R92, R88, 0x96, !PT ;  /* 0x0000005c37717212 */ /* 0x000fe400078e9658 */
[----:B------:R-:W-:Y:S01]  /*d300*/  SHF.L.W.U32.HI R107, R218, 0x1e, R218 ;  /* 0x0000001eda6b7819 */ /* 0x000fe20000010eda */
[----:B------:R-:W-:Y:S01]  /*d310*/  VIADD R224, R216, 0x8f1bbcdc ;  /* 0x8f1bbcdcd8e07836 */ /* 0x000fe20000000000 */
[----:B------:R-:W-:Y:S02]  /*d320*/  LOP3.LUT R87, R39, R64, R87, 0x96, !PT ;  /* 0x0000004027577212 */ /* 0x000fe400078e9657 */
[----:B------:R-:W-:Y:S02]  /*d330*/  LEA.HI R83, R219, R83, R219, 0x5 ;  /* 0x00000053db537211 */ /* 0x000fe400078f28db */
[----:B------:R-:W-:Y:S02]  /*d340*/  LOP3.LUT R88, R113, R72, RZ, 0x3c, !PT ;  /* 0x0000004871587212 */ /* 0x000fe400078e3cff */
[----:B------:R-:W-:Y:S01]  /*d350*/  SHF.L.W.U32.HI R86, R86, 0x1, R86 ;  /* 0x0000000156567819 */ /* 0x000fe20000010e56 */
[----:B------:R-:W-:Y:S01]  /*d360*/  VIADD R226, R83, 0x8f1bbcdc ;  /* 0x8f1bbcdc53e27836 */ /* 0x000fe20000000000 */
[----:B------:R-:W-:-:S02]  /*d370*/  LOP3.LUT R215, R222, R107, R112, 0xe8, !PT ;  /* 0x0000006bded77212 */ /* 0x000fc400078ee870 */
[----:B------:R-:W-:Y:S02]  /*d380*/  LOP3.LUT R87, R87, R106, RZ, 0x3c, !PT ;  /* 0x0000006a57577212 */ /* 0x000fe400078e3cff */
[----:B------:R-:W-:Y:S02]  /*d390*/  SHF.L.W.U32.HI R113, R223, 0x1e, R223 ;  /* 0x0000001edf717819 */ /* 0x000fe40000010edf */
[----:B------:R-:W-:Y:S02]  /*d3a0*/  LEA.HI R217, R220, R217, R220, 0x5 ;  /* 0x000000d9dcd97211 */ /* 0x000fe400078f28dc */
[----:B------:R-:W-:Y:S02]  /*d3b0*/  IADD3 R215, PT, PT, R215, R115, R86 ;  /* 0x00000073d7d77210 */ /* 0x000fe40007ffe056 */
[----:B------:R-:W-:Y:S02]  /*d3c0*/  SHF.L.W.U32.HI R83, R87, 0x1, R87 ;  /* 0x0000000157537819 */ /* 0x000fe40000010e57 */
[----:B------:R-:W-:-:S02]  /*d3d0*/  LOP3.LUT R216, R224, R113, R209, 0xe8, !PT ;  /* 0x00000071e0d87212 */ /* 0x000fc400078ee8d1 */
[----:B------:R-:W-:Y:S01]  /*d3e0*/  SHF.L.W.U32.HI R115, R219, 0x1e, R219 ;  /* 0x0000001edb737819 */ /* 0x000fe20000010edb */
[----:B------:R-:W-:Y:S01]  /*d3f0*/  VIADD R219, R217, 0x8f1bbcdc ;  /* 0x8f1bbcdcd9db7836 */ /* 0x000fe20000000000 */
[----:B------:R-:W-:Y:S02]  /*d400*/  LOP3.LUT R228, R36, R93, R85, 0x96, !PT ;  /* 0x0000005d24e47212 */ /* 0x000fe400078e9655 */
[----:B------:R-:W-:Y:S02]  /*d410*/  LEA.HI R211, R222, R211, R222, 0x5 ;  /* 0x000000d3ded37211 */ /* 0x000fe400078f28de */
[----:B------:R-:W-:Y:S02]  /*d420*/  IADD3 R216, PT, PT, R216, R210, R83 ;  /* 0x000000d2d8d87210 */ /* 0x000fe40007ffe053 */
[----:B------:R-:W-:Y:S02]  /*d430*/  SHF.L.W.U32.HI R88, R88, 0x1, R88 ;  /* 0x0000000158587819 */ /* 0x000fe40000010e58 */
[----:B------:R-:W-:-:S02]  /*d440*/  LOP3.LUT R87, R226, R115, R114, 0xe8, !PT ;  /* 0x00000073e2577212 */ /* 0x000fc400078ee872 */
[----:B------:R-:W-:Y:S02]  /*d450*/  LOP3.LUT R228, R228, R73, RZ, 0x3c, !PT ;  /* 0x00000049e4e47212 */ /* 0x000fe400078e3cff */
[----:B------:R-:W-:Y:S01]  /*d460*/  SHF.L.W.U32.HI R210, R220, 0x1e, R220 ;  /* 0x0000001edcd27819 */ /* 0x000fe20000010edc */
[----:B------:R-:W-:Y:S01]  /*d470*/  VIADD R220, R211, 0x8f1bbcdc ;  /* 0x8f1bbcdcd3dc7836 */ /* 0x000fe20000000000 */
[----:B------:R-:W-:Y:S02]  /*d480*/  LOP3.LUT R84, R37, R94, R84, 0x96, !PT ;  /* 0x0000005e25547212 */ /* 0x000fe400078e9654 */
[----:B------:R-:W-:Y:S02]  /*d490*/  LOP3.LUT R221, R41, R102, R90, 0x96, !PT ;  /* 0x0000006629dd7212 */ /* 0x000fe400078e965a */
[----:B------:R-:W-:Y:S02]  /*d4a0*/  LEA.HI R213, R224, R213, R224, 0x5 ;  /* 0x000000d5e0d57211 */ /* 0x000fe400078f28e0 */
[----:B------:R-:W-:-:S02]  /*d4b0*/  IADD3 R218, PT, PT, R87, R212, R88 ;  /* 0x000000d457da7210 */ /* 0x000fc40007ffe058 */
[----:B------:R-:W-:Y:S02]  /*d4c0*/  SHF.L.W.U32.HI R85, R228, 0x1, R228 ;  /* 0x00000001e4557819 */ /* 0x000fe40000010ee4 */
[----:B------:R-:W-:Y:S02]  /*d4d0*/  LOP3.LUT R211, R219, R210, R89, 0xe8, !PT ;  /* 0x000000d2dbd37212 */ /* 0x000fe400078ee859 */
[----:B------:R-:W-:Y:S02]  /*d4e0*/  LOP3.LUT R84, R84, R75, RZ, 0x3c, !PT ;  /* 0x0000004b54547212 */ /* 0x000fe400078e3cff */
[----:B------:R-:W-:Y:S02]  /*d4f0*/  SHF.L.W.U32.HI R212, R222, 0x1e, R222 ;  /* 0x0000001eded47819 */ /* 0x000fe40000010ede */
[----:B------:R-:W-:Y:S02]  /*d500*/  LOP3.LUT R87, R38, R95, R42, 0x96, !PT ;  /* 0x0000005f26577212 */ /* 0x000fe400078e962a */
[----:B------:R-:W-:Y:S01]  /*d510*/  LOP3.LUT R90, R221, R76, RZ, 0x3c, !PT ;  /* 0x0000004cdd5a7212 */ /* 0x000fe200078e3cff */
[----:B------:R-:W-:Y:S01]  /*d520*/  VIADD R221, R213, 0x8f1bbcdc ;  /* 0x8f1bbcdcd5dd7836 */ /* 0x000fe20000000000 */
[----:B------:R-:W-:-:S02]  /*d530*/  IADD3 R211, PT, PT, R211, R108, R85 ;  /* 0x0000006cd3d37210 */ /* 0x000fc40007ffe055 */
[----:B------:R-:W-:Y:S02]  /*d540*/  LEA.HI R109, R226, R109, R226, 0x5 ;  /* 0x0000006de26d7211 */ /* 0x000fe400078f28e2 */
[----:B------:R-:W-:Y:S02]  /*d550*/  SHF.L.W.U32.HI R84, R84, 0x1, R84 ;  /* 0x0000000154547819 */ /* 0x000fe40000010e54 */
[----:B------:R-:W-:Y:S01]  /*d560*/  LOP3.LUT R217, R220, R212, R107, 0xe8, !PT ;  /* 0x000000d4dcd97212 */ /* 0x000fe200078ee86b */
[----:B------:R-:W-:Y:S01]  /*d570*/  VIADD R223, R109, 0x8f1bbcdc ;  /* 0x8f1bbcdc6ddf7836 */ /* 0x000fe20000000000 */
[----:B------:R-:W-:Y:S02]  /*d580*/  LOP3.LUT R87, R87, R78, RZ, 0x3c, !PT ;  /* 0x0000004e57577212 */ /* 0x000fe400078e3cff */
[----:B------:R-:W-:Y:S02]  /*d590*/  SHF.L.W.U32.HI R108, R224, 0x1e, R224 ;  /* 0x0000001ee06c7819 */ /* 0x000fe40000010ee0 */
[----:B------:R-:W-:-:S02]  /*d5a0*/  IADD3 R217, PT, PT, R217, R112, R84 ;  /* 0x00000070d9d97210 */ /* 0x000fc40007ffe054 */
[----:B------:R-:W-:Y:S02]  /*d5b0*/  SHF.L.W.U32.HI R42, R87, 0x1, R87 ;  /* 0x00000001572a7819 */ /* 0x000fe40000010e57 */
[----:B------:R-:W-:Y:S02]  /*d5c0*/  LOP3.LUT R213, R221, R108, R113, 0xe8, !PT ;  /* 0x0000006cddd57212 */ /* 0x000fe400078ee871 */
[----:B------:R-:W-:Y:S02]  /*d5d0*/  SHF.L.W.U32.HI R112, R226, 0x1e, R226 ;  /* 0x0000001ee2707819 */ /* 0x000fe40000010ee2 */
[----:B------:R-:W-:Y:S02]  /*d5e0*/  LEA.HI R215, R220, R215, R220, 0x5 ;  /* 0x000000d7dcd77211 */ /* 0x000fe400078f28dc */
[----:B------:R-:W-:Y:S02]  /*d5f0*/  LOP3.LUT R91, R61, R104, R91, 0x96, !PT ;  /* 0x000000683d5b7212 */ /* 0x000fe400078e965b */
[----:B------:R-:W-:-:S02]  /*d600*/  IADD3 R213, PT, PT, R213, R209, R42 ;  /* 0x000000d1d5d57210 */ /* 0x000fc40007ffe02a */
[----:B------:R-:W-:Y:S02]  /*d610*/  LEA.HI R214, R219, R214, R219, 0x5 ;  /* 0x000000d6dbd67211 */ /* 0x000fe400078f28db */
[----:B------:R-:W-:Y:S02]  /*d620*/  SHF.L.W.U32.HI R87, R90, 0x1, R90 ;  /* 0x000000015a577819 */ /* 0x000fe40000010e5a */
[----:B------:R-:W-:Y:S01]  /*d630*/  LOP3.LUT R109, R223, R112, R115, 0xe8, !PT ;  /* 0x00000070df6d7212 */ /* 0x000fe200078ee873 */
[----:B------:R-:W-:Y:S01]  /*d640*/  VIADD R222, R214, 0x8f1bbcdc ;  /* 0x8f1bbcdcd6de7836 */ /* 0x000fe20000000000 */
[----:B------:R-:W-:Y:S01]  /*d650*/  SHF.L.W.U32.HI R209, R220, 0x1e, R220 ;  /* 0x0000001edcd17819 */ /* 0x000fe20000010edc */
[----:B------:R-:W-:Y:S01]  /*d660*/  VIADD R220, R215, 0x8f1bbcdc ;  /* 0x8f1bbcdcd7dc7836 */ /* 0x000fe20000000000 */
[----:B------:R-:W-:Y:S02]  /*d670*/  LOP3.LUT R90, R40, R101, R43, 0x96, !PT ;  /* 0x00000065285a7212 */ /* 0x000fe400078e962b */
[----:B------:R-:W-:-:S02]  /*d680*/  LOP3.LUT R91, R91, R80, RZ, 0x3c, !PT ;  /* 0x000000505b5b7212 */ /* 0x000fc400078e3cff */
[----:B------:R-:W-:Y:S02]  /*d690*/  IADD3 R114, PT, PT, R109, R114, R87 ;  /* 0x000000726d727210 */ /* 0x000fe40007ffe057 */
[----:B------:R-:W-:Y:S02]  /*d6a0*/  LOP3.LUT R90, R90, R77, RZ, 0x3c, !PT ;  /* 0x0000004d5a5a7212 */ /* 0x000fe400078e3cff */
[----:B------:R-:W-:Y:S02]  /*d6b0*/  SHF.L.W.U32.HI R109, R219, 0x1e, R219 ;  /* 0x0000001edb6d7819 */ /* 0x000fe40000010edb */
[----:B------:R-:W-:Y:S02]  /*d6c0*/  SHF.L.W.U32.HI R43, R91, 0x1, R91 ;  /* 0x000000015b2b7819 */ /* 0x000fe40000010e5b */
[----:B------:R-:W-:Y:S02]  /*d6d0*/  LOP3.LUT R214, R220, R209, R212, 0xe8, !PT ;  /* 0x000000d1dcd67212 */ /* 0x000fe400078ee8d4 */
[----:B------:R-:W-:-:S02]  /*d6e0*/  LEA.HI R216, R221, R216, R221, 0x5 ;  /* 0x000000d8ddd87211 */ /* 0x000fc400078f28dd */
[----:B------:R-:W-:Y:S02]  /*d6f0*/  SHF.L.W.U32.HI R90, R90, 0x1, R90 ;  /* 0x000000015a5a7819 */ /* 0x000fe40000010e5a */
[----:B------:R-:W-:Y:S02]  /*d700*/  LOP3.LUT R219, R222, R109, R210, 0xe8, !PT ;  /* 0x0000006ddedb7212 */ /* 0x000fe400078ee8d2 */
[----:B------:R-:W-:Y:S02]  /*d710*/  LOP3.LUT R64, R60, R45, R64, 0x96, !PT ;  /* 0x0000002d3c407212 */ /* 0x000fe400078e9640 */
[----:B------:R-:W-:Y:S02]  /*d720*/  IADD3 R107, PT, PT, R214, R107, R43 ;  /* 0x0000006bd66b7210 */ /* 0x000fe40007ffe02b */
[----:B------:R-:W-:Y:S02]  /*d730*/  LEA.HI R218, R223, R218, R223, 0x5 ;  /* 0x000000dadfda7211 */ /* 0x000fe400078f28df */
[----:B------:R-:W-:Y:S01]  /*d740*/  SHF.L.W.U32.HI R214, R221, 0x1e, R221 ;  /* 0x0000001eddd67819 */ /* 0x000fe20000010edd */
[----:B------:R-:W-:Y:S01]  /*d750*/  VIADD R221, R216, 0x8f1bbcdc ;  /* 0x8f1bbcdcd8dd7836 */ /* 0x000fe20000000000 */
[----:B------:R-:W-:-:S02]  /*d760*/  IADD3 R219, PT, PT, R219, R89, R90 ;  /* 0x00000059dbdb7210 */ /* 0x000fc40007ffe05a */
[----:B------:R-:W-:Y:S02]  /*d770*/  LOP3.LUT R64, R64, R79, RZ, 0x3c, !PT ;  /* 0x0000004f40407212 */ /* 0x000fe400078e3cff */
[----:B------:R-:W-:Y:S02]  /*d780*/  LOP3.LUT R89, R59, R44, R92, 0x96, !PT ;  /* 0x0000002c3b597212 */ /* 0x000fe400078e965c */
[----:B------:R-:W-:Y:S01]  /*d790*/  SHF.L.W.U32.HI R215, R223, 0x1e, R223 ;  /* 0x0000001edfd77819 */ /* 0x000fe20000010edf */
[----:B------:R-:W-:Y:S01]  /*d7a0*/  VIADD R223, R218, 0x8f1bbcdc ;  /* 0x8f1bbcdcdadf7836 */ /* 0x000fe20000000000 */
[----:B------:R-:W-:Y:S02]  /*d7b0*/  LEA.HI R211, R222, R211, R222, 0x5 ;  /* 0x000000d3ded37211 */ /* 0x000fe400078f28de */
[----:B------:R-:W-:Y:S02]  /*d7c0*/  SHF.L.W.U32.HI R64, R64, 0x1, R64 ;  /* 0x0000000140407819 */ /* 0x000fe40000010e40 */
[----:B------:R-:W-:-:S02]  /*d7d0*/  LOP3.LUT R218, R221, R214, R108, 0xe8, !PT ;  /* 0x000000d6ddda7212 */ /* 0x000fc400078ee86c */
[----:B------:R-:W-:Y:S02]  /*d7e0*/  LOP3.LUT R89, R89, R82, RZ, 0x3c, !PT ;  /* 0x0000005259597212 */ /* 0x000fe400078e3cff */
[----:B------:R-:W-:Y:S02]  /*d7f0*/  LOP3.LUT R92, R62, R47, R93, 0x96, !PT ;  /* 0x0000002f3e5c7212 */ /* 0x000fe400078e965d */
[----:B------:R-:W-:Y:S01]  /*d800*/  LOP3.LUT R91, R67, R46, R94, 0x96, !PT ;  /* 0x0000002e435b7212 */ /* 0x000fe200078e965e */
[----:B------:R-:W-:Y:S01]  /*d810*/  VIADD R94, R211, 0x8f1bbcdc ;  /* 0x8f1bbcdcd35e7836 */ /* 0x000fe20000000000 */
[----:B------:R-:W-:Y:S02]  /*d820*/  IADD3 R218, PT, PT, R218, R113, R64 ;  /* 0x00000071dada7210 */ /* 0x000fe40007ffe040 */
[----:B------:R-:W-:Y:S02]  /*d830*/  SHF.L.W.U32.HI R89, R89, 0x1, R89 ;  /* 0x0000000159597819 */ /* 0x000fe40000010e59 */
        /* <DEDUP_REMOVED lines=9> */
[----:B------:R-:W-:Y:S02]  /*d8d0*/  LOP3.LUT R91, R91, R86, RZ, 0x3c, !PT ;  /* 0x000000565b5b7212 */ /* 0x000fe400078e3cff */
[----:B------:R-:W-:Y:S02]  /*d8e0*/  IADD3 R210, PT, PT, R93, R210, R92 ;  /* 0x000000d25dd27210 */ /* 0x000fe40007ffe05c */
[----:B------:R-:W-:Y:S02]  /*d8f0*/  LOP3.LUT R93, R66, R49, R102, 0x96, !PT ;  /* 0x00000031425d7212 */ /* 0x000fe400078e9666 */
[----:B------:R-:W-:Y:S02]  /*d900*/  SHF.L.W.U32.HI R91, R91, 0x1, R91 ;  /* 0x000000015b5b7819 */ /* 0x000fe40000010e5b */
[----:B------:R-:W-:-:S02]  /*d910*/  LOP3.LUT R211, R220, R216, R209, 0xe8, !PT ;  /* 0x000000d8dcd37212 */ /* 0x000fc400078ee8d1 */
[----:B------:R-:W-:Y:S02]  /*d920*/  LOP3.LUT R222, R63, R48, R95, 0x96, !PT ;  /* 0x000000303fde7212 */ /* 0x000fe400078e965f */
[----:B------:R-:W-:Y:S02]  /*d930*/  LEA.HI R213, R221, R213, R221, 0x5 ;  /* 0x000000d5ddd57211 */ /* 0x000fe400078f28dd */
[----:B------:R-:W-:Y:S02]  /*d940*/  LOP3.LUT R102, R93, R88, RZ, 0x3c, !PT ;  /* 0x000000585d667212 */ /* 0x000fe400078e3cff */
[----:B------:R-:W-:Y:S02]  /*d950*/  LEA.HI R93, R223, R114, R223, 0x5 ;  /* 0x00000072df5d7211 */ /* 0x000fe400078f28df */
[----:B------:R-:W-:Y:S02]  /*d960*/  IADD3 R212, PT, PT, R211, R212, R91 ;  /* 0x000000d4d3d47210 */ /* 0x000fe40007ffe05b */
[----:B------:R-:W-:Y:S01]  /*d970*/  LOP3.LUT R95, R222, R83, RZ, 0x3c, !PT ;  /* 0x00000053de5f7212 */ /* 0x000fe200078e3cff */
[----:B------:R-:W-:Y:S01]  /*d980*/  VIADD R222, R93, 0x8f1bbcdc ;  /* 0x8f1bbcdc5dde7836 */ /* 0x000fe20000000000 */
[----:B------:R-:W-:Y:S01]  /*d990*/  SHF.L.W.U32.HI R211, R221, 0x1e, R221 ;  /* 0x0000001eddd37819 */ /* 0x000fe20000010edd */
[----:B------:R-:W-:Y:S01]  /*d9a0*/  VIADD R221, R213, 0x8f1bbcdc ;  /* 0x8f1bbcdcd5dd7836 */ /* 0x000fe20000000000 */
[----:B------:R-:W-:-:S02]  /*d9b0*/  SHF.L.W.U32.HI R93, R95, 0x1, R95 ;  /* 0x000000015f5d7819 */ /* 0x000fc40000010e5f */
[----:B------:R-:W-:Y:S02]  /*d9c0*/  LEA.HI R219, R94, R219, R94, 0x5 ;  /* 0x000000db5edb7211 */ /* 0x000fe400078f285e */
[----:B------:R-:W-:Y:S02]  /*d9d0*/  SHF.L.W.U32.HI R95, R102, 0x1, R102 ;  /* 0x00000001665f7819 */ /* 0x000fe40000010e66 */
[----:B------:R-:W-:Y:S01]  /*d9e0*/  LEA.HI R107, R220, R107, R220, 0x5 ;  /* 0x0000006bdc6b7211 */ /* 0x000fe200078f28dc */
[----:B------:R-:W-:Y:S01]  /*d9f0*/  VIADD R224, R219, 0x8f1bbcdc ;  /* 0x8f1bbcdcdbe07836 */ /* 0x000fe20000000000 */
[----:B------:R-:W-:Y:S02]  /*da00*/  SHF.L.W.U32.HI R114, R223, 0x1e, R223 ;  /* 0x0000001edf727819 */ /* 0x000fe40000010edf */
[----:B------:R-:W-:Y:S01]  /*da10*/  LOP3.LUT R213, R221, R211, R214, 0xe8, !PT ;  /* 0x000000d3ddd57212 */ /* 0x000fe200078ee8d6 */
[----:B------:R-:W-:Y:S01]  /*da20*/  VIADD R219, R107, 0x8f1bbcdc ;  /* 0x8f1bbcdc6bdb7836 */ /* 0x000fe20000000000 */
[----:B------:R-:W-:-:S02]  /*da30*/  LOP3.LUT R102, R65, R50, R101, 0x96, !PT ;  /* 0x0000003241667212 */ /* 0x000fc400078e9665 */
[----:B------:R-:W-:Y:S02]  /*da40*/  LOP3.LUT R101, R68, R51, R104, 0x96, !PT ;  /* 0x0000003344657212 */ /* 0x000fe400078e9668 */
[----:B------:R-:W-:Y:S02]  /*da50*/  LOP3.LUT R217, R222, R114, R215, 0xe8, !PT ;  /* 0x00000072ded97212 */ /* 0x000fe400078ee8d7 */
[----:B------:R-:W-:Y:S02]  /*da60*/  IADD3 R108, PT, PT, R213, R108, R93 ;  /* 0x0000006cd56c7210 */ /* 0x000fe40007ffe05d */
[----:B------:R-:W-:Y:S02]  /*da70*/  LOP3.LUT R102, R102, R85, RZ, 0x3c, !PT ;  /* 0x0000005566667212 */ /* 0x000fe400078e3cff */
[----:B------:R-:W-:Y:S02]  /*da80*/  LOP3.LUT R213, R101, R84, RZ, 0x3c, !PT ;  /* 0x0000005465d57212 */ /* 0x000fe400078e3cff */
[----:B------:R-:W-:-:S02]  /*da90*/  SHF.L.W.U32.HI R104, R220, 0x1e, R220 ;  /* 0x0000001edc687819 */ /* 0x000fc40000010edc */
[----:B------:R-:W-:Y:S02]  /*daa0*/  SHF.L.W.U32.HI R101, R94, 0x1e, R94 ;  /* 0x0000001e5e657819 */ /* 0x000fe40000010e5e */
[----:B------:R-:W-:Y:S02]  /*dab0*/  IADD3 R112, PT, PT, R217, R112, R95 ;  /* 0x00000070d9707210 */ /* 0x000fe40007ffe05f */
[----:B------:R-:W-:Y:S02]  /*dac0*/  SHF.L.W.U32.HI R94, R102, 0x1, R102 ;  /* 0x00000001665e7819 */ /* 0x000fe40000010e66 */
[----:B------:R-:W-:Y:S02]  /*dad0*/  SHF.L.W.U32.HI R102, R213, 0x1, R213 ;  /* 0x00000001d5667819 */ /* 0x000fe40000010ed5 */
[----:B------:R-:W-:Y:S02]  /*dae0*/  LOP3.LUT R217, R219, R104, R216, 0xe8, !PT ;  /* 0x00000068dbd97212 */ /* 0x000fe400078ee8d8 */
[----:B------:R-:W-:-:S02]  /*daf0*/  LOP3.LUT R44, R70, R103, R44, 0x96, !PT ;  /* 0x00000067462c7212 */ /* 0x000fc400078e962c */
[----:B------:R-:W-:Y:S02]  /*db00*/  IADD3 R217, PT, PT, R217, R209, R102 ;  /* 0x000000d1d9d97210 */ /* 0x000fe40007ffe066 */
[----:B------:R-:W-:Y:S02]  /*db10*/  LOP3.LUT R107, R224, R101, R113, 0xe8, !PT ;  /* 0x00000065e06b7212 */ /* 0x000fe400078ee871 */
[----:B------:R-:W-:Y:S02]  /*db20*/  LOP3.LUT R209, R44, R87, RZ, 0x3c, !PT ;  /* 0x000000572cd17212 */ /* 0x000fe400078e3cff */
[----:B------:R-:W-:Y:S02]  /*db30*/  LEA.HI R44, R222, R115, R222, 0x5 ;  /* 0x00000073de2c7211 */ /* 0x000fe400078f28de */
[----:B------:R-:W-:Y:S02]  /*db40*/  LOP3.LUT R45, R69, R52, R45, 0x96, !PT ;  /* 0x00000034452d7212 */ /* 0x000fe400078e962d */
[----:B------:R-:W-:-:S02]  /*db50*/  IADD3 R213, PT, PT, R107, R109, R94 ;  /* 0x0000006d6bd57210 */ /* 0x000fc40007ffe05e */
[C-C-:B------:R-:W-:Y:S02]  /*db60*/  LEA.HI R218, R221.reuse, R218, R221.reuse, 0x5 ;  /* 0x000000daddda7211 */ /* 0x140fe400078f28dd */
[----:B------:R-:W-:Y:S01]  /*db70*/  SHF.L.W.U32.HI R109, R221, 0x1e, R221 ;  /* 0x0000001edd6d7819 */ /* 0x000fe20000010edd */
[----:B------:R-:W-:Y:S01]  /*db80*/  VIADD R221, R44, 0x8f1bbcdc ;  /* 0x8f1bbcdc2cdd7836 */ /* 0x000fe20000000000 */
[----:B------:R-:W-:Y:S01]  /*db90*/  LOP3.LUT R45, R45, R42, RZ, 0x3c, !PT ;  /* 0x0000002a2d2d7212 */ /* 0x000fe200078e3cff */
[----:B------:R-:W-:Y:S01]  /*dba0*/  VIADD R218, R218, 0x8f1bbcdc ;  /* 0x8f1bbcdcdada7836 */ /* 0x000fe20000000000 */
[----:B------:R-:W-:Y:S02]  /*dbb0*/  SHF.L.W.U32.HI R115, R222, 0x1e, R222 ;  /* 0x0000001ede737819 */ /* 0x000fe40000010ede */
[----:B------:R-:W-:Y:S02]  /*dbc0*/  SHF.L.W.U32.HI R107, R45, 0x1, R45 ;  /* 0x000000012d6b7819 */ /* 0x000fe40000010e2d */
[----:B------:R-:W-:-:S02]  /*dbd0*/  SHF.L.W.U32.HI R45, R209, 0x1, R209 ;  /* 0x00000001d12d7819 */ /* 0x000fc40000010ed1 */
[----:B------:R-:W-:Y:S02]  /*dbe0*/  LOP3.LUT R220, R221, R115, R114, 0xe8, !PT ;  /* 0x00000073dddc7212 */ /* 0x000fe400078ee872 */
[----:B------:R-:W-:Y:S02]  /*dbf0*/  LOP3.LUT R46, R74, R53, R46, 0x96, !PT ;  /* 0x000000354a2e7212 */ /* 0x000fe400078e962e */
[----:B------:R-:W-:Y:S02]  /*dc00*/  LEA.HI R210, R224, R210, R224, 0x5 ;  /* 0x000000d2e0d27211 */ /* 0x000fe400078f28e0 */
[----:B------:R-:W-:Y:S02]  /*dc10*/  LEA.HI R212, R219, R212, R219, 0x5 ;  /* 0x000000d4dbd47211 */ /* 0x000fe400078f28db */
[----:B------:R-:W-:Y:S02]  /*dc20*/  LOP3.LUT R47, R71, R54, R47, 0x96, !PT ;  /* 0x00000036472f7212 */ /* 0x000fe400078e962f */
[----:B------:R-:W-:Y:S01]  /*dc30*/  IADD3 R215, PT, PT, R220, R215, R45 ;  /* 0x000000d7dcd77210 */ /* 0x000fe20007ffe02d */
[----:B------:R-:W-:Y:S01]  /*dc40*/  VIADD R223, R212, 0x8f1bbcdc ;  /* 0x8f1bbcdcd4df7836 */ /* 0x000fe20000000000 */
[----:B------:R-:W-:-:S02]  /*dc50*/  LOP3.LUT R44, R218, R109, R211, 0xe8, !PT ;  /* 0x0000006dda2c7212 */ /* 0x000fc400078ee8d3 */
[----:B------:R-:W-:Y:S01]  /*dc60*/  LOP3.LUT R220, R46, R43, RZ, 0x3c, !PT ;  /* 0x0000002b2edc7212 */ /* 0x000fe200078e3cff */
[----:B------:R-:W-:Y:S01]  /*dc70*/  VIADD R46, R210, 0x8f1bbcdc ;  /* 0x8f1bbcdcd22e7836 */ /* 0x000fe20000000000 */
[----:B------:R-:W-:Y:S02]  /*dc80*/  LOP3.LUT R47, R47, R90, RZ, 0x3c, !PT ;  /* 0x0000005a2f2f7212 */ /* 0x000fe400078e3cff */
[----:B------:R-:W-:Y:S02]  /*dc90*/  SHF.L.W.U32.HI R210, R219, 0x1e, R219 ;  /* 0x0000001edbd27819 */ /* 0x000fe40000010edb */
[----:B------:R-:W-:Y:S02]  /*dca0*/  IADD3 R214, PT, PT, R44, R214, R107 ;  /* 0x000000d62cd67210 */ /* 0x000fe40007ffe06b */
[----:B------:R-:W-:Y:S02]  /*dcb0*/  SHF.L.W.U32.HI R44, R47, 0x1, R47 ;  /* 0x000000012f2c7819 */ /* 0x000fe40000010e2f */
[----:B------:R-:W-:-:S02]  /*dcc0*/  SHF.L.W.U32.HI R47, R220, 0x1, R220 ;  /* 0x00000001dc2f7819 */ /* 0x000fc40000010edc */
[----:B------:R-:W-:Y:S02]  /*dcd0*/  LOP3.LUT R219, R223, R210, R104, 0xe8, !PT ;  /* 0x000000d2dfdb7212 */ /* 0x000fe400078ee868 */
[----:B------:R-:W-:Y:S02]  /*dce0*/  LOP3.LUT R225, R106, R105, R48, 0x96, !PT ;  /* 0x000000696ae17212 */ /* 0x000fe400078e9630 */
[----:B------:R-:W-:Y:S02]  /*dcf0*/  LOP3.LUT R48, R72, R57, R49, 0x96, !PT ;  /* 0x0000003948307212 */ /* 0x000fe400078e9631 */
[----:B------:R-:W-:Y:S02]  /*dd00*/  SHF.L.W.U32.HI R209, R224, 0x1e, R224 ;  /* 0x0000001ee0d17819 */ /* 0x000fe40000010ee0 */
[----:B------:R-:W-:Y:S02]  /*dd10*/  IADD3 R216, PT, PT, R219, R216, R47 ;  /* 0x000000d8dbd87210 */ /* 0x000fe40007ffe02f */
[----:B------:R-:W-:-:S02]  /*dd20*/  LOP3.LUT R219, R48, R89, RZ, 0x3c, !PT ;  /* 0x0000005930db7212 */ /* 0x000fc400078e3cff */
[----:B------:R-:W-:Y:S02]  /*dd30*/  LEA.HI R48, R221, R112, R221, 0x5 ;  /* 0x00000070dd307211 */ /* 0x000fe400078f28dd */
[----:B------:R-:W-:Y:S02]  /*dd40*/  LOP3.LUT R212, R46, R209, R101, 0xe8, !PT ;  /* 0x000000d12ed47212 */ /* 0x000fe400078ee865 */
[----:B------:R-:W-:Y:S01]  /*dd50*/  LEA.HI R108, R218, R108, R218, 0x5 ;  /* 0x0000006cda6c7211 */ /* 0x000fe200078f28da */
[----:B------:R-:W-:Y:S01]  /*dd60*/  VIADD R48, R48, 0x8f1bbcdc ;  /* 0x8f1bbcdc30307836 */ /* 0x000fe20000000000 */
[----:B------:R-:W-:Y:S02]  /*dd70*/  LOP3.LUT R49, R225, R64, RZ, 0x3c, !PT ;  /* 0x00000040e1317212 */ /* 0x000fe400078e3cff */
[----:B------:R-:W-:Y:S01]  /*dd80*/  IADD3 R212, PT, PT, R212, R113, R44 ;  /* 0x00000071d4d47210 */ /* 0x000fe20007ffe02c */
[----:B------:R-:W-:Y:S01]  /*dd90*/  VIADD R225, R108, 0x8f1bbcdc ;  /* 0x8f1bbcdc6ce17836 */ /* 0x000fe20000000000 */
[----:B------:R-:W-:-:S02]  /*dda0*/  SHF.L.W.U32.HI R113, R221, 0x1e, R221 ;  /* 0x0000001edd717819 */ /* 0x000fc40000010edd */
[----:B------:R-:W-:Y:S02]  /*ddb0*/  SHF.L.W.U32.HI R112, R218, 0x1e, R218 ;  /* 0x0000001eda707819 */ /* 0x000fe40000010eda */
[----:B------:R-:W-:Y:S02]  /*ddc0*/  SHF.L.W.U32.HI R108, R49, 0x1, R49 ;  /* 0x00000001316c7819 */ /* 0x000fe40000010e31 */
[----:B------:R-:W-:Y:S02]  /*ddd0*/  SHF.L.W.U32.HI R49, R219, 0x1, R219 ;  /* 0x00000001db317819 */ /* 0x000fe40000010edb */
[----:B------:R-:W-:Y:S02]  /*dde0*/  LOP3.LUT R221, R73, R56, R50, 0x96, !PT ;  /* 0x0000003849dd7212 */ /* 0x000fe400078e9632 */
[----:B------:R-:W-:Y:S02]  /*ddf0*/  LEA.HI R213, R46, R213, R46, 0x5 ;  /* 0x000000d52ed57211 */ /* 0x000fe400078f282e */
[----:B------:R-:W-:-:S02]  /*de00*/  LOP3.LUT R219, R48, R113, R115, 0xe8, !PT ;  /* 0x0000007130db7212 */ /* 0x000fc400078ee873 */
[----:B------:R-:W-:Y:S02]  /*de10*/  LOP3.LUT R218, R225, R112, R109, 0xe8, !PT ;  /* 0x00000070e1da7212 */ /* 0x000fe400078ee86d */
[----:B------:R-:W-:Y:S02]  /*de20*/  LOP3.LUT R220, R75, R58, R51, 0x96, !PT ;  /* 0x0000003a4bdc7212 */ /* 0x000fe400078e9633 */
[----:B------:R-:W-:Y:S01]  /*de30*/  LOP3.LUT R50, R221, R92, RZ, 0x3c, !PT ;  /* 0x0000005cdd327212 */ /* 0x000fe200078e3cff */
[----:B------:R-:W-:Y:S01]  /*de40*/  VIADD R221, R213, 0x8f1bbcdc ;  /* 0x8f1bbcdcd5dd7836 */ /* 0x000fe20000000000 */
[----:B------:R-:W-:Y:S02]  /*de50*/  LEA.HI R217, R223, R217, R223, 0x5 ;  /* 0x000000d9dfd97211 */ /* 0x000fe400078f28df */
[----:B------:R-:W-:Y:S02]  /*de60*/  IADD3 R219, PT, PT, R219, R114, R49 ;  /* 0x00000072dbdb7210 */ /* 0x000fe40007ffe031 */
[----:B------:R-:W-:-:S02]  /*de70*/  SHF.L.W.U32.HI R114, R46, 0x1e, R46 ;  /* 0x0000001e2e727819 */ /* 0x000fc40000010e2e */
[----:B------:R-:W-:Y:S02]  /*de80*/  IADD3 R218, PT, PT, R218, R211, R108 ;  /* 0x000000d3dada7210 */ /* 0x000fe40007ffe06c */
[----:B------:R-:W-:Y:S02]  /*de90*/  LOP3.LUT R220, R220, R91, RZ, 0x3c, !PT ;  /* 0x0000005bdcdc7212 */ /* 0x000fe400078e3cff */
[----:B------:R-:W-:Y:S01]  /*dea0*/  SHF.L.W.U32.HI R211, R223, 0x1e, R223 ;  /* 0x0000001edfd37819 */ /* 0x000fe20000010edf */
[----:B------:R-:W-:Y:S01]  /*deb0*/  VIADD R223, R217, 0x8f1bbcdc ;  /* 0x8f1bbcdcd9df7836 */ /* 0x000fe20000000000 */
[----:B------:R-:W-:Y:S02]  /*dec0*/  SHF.L.W.U32.HI R46, R50, 0x1, R50 ;  /* 0x00000001322e7819 */ /* 0x000fe40000010e32 */
[----:B------:R-:W-:Y:S02]  /*ded0*/  LOP3.LUT R50, R221, R114, R209, 0xe8, !PT ;  /* 0x00000072dd327212 */ /* 0x000fe400078ee8d1 */
[----:B------:R-:W-:-:S02]  /*dee0*/  SHF.L.W.U32.HI R51, R220, 0x1, R220 ;  /* 0x00000001dc337819 */ /* 0x000fc40000010edc */
[----:B------:R-:W-:Y:S02]  /*def0*/  LOP3.LUT R220, R78, R39, R52, 0x96, !PT ;  /* 0x000000274edc7212 */ /* 0x000fe400078e9634 */
[----:B------:R-:W-:Y:S02]  /*df00*/  LEA.HI R214, R225, R214, R225, 0x5 ;  /* 0x000000d6e1d67211 */ /* 0x000fe400078f28e1 */
[----:B------:R-:W-:Y:S02]  /*df10*/  LOP3.LUT R217, R223, R211, R210, 0xe8, !PT ;  /* 0x000000d3dfd97212 */ /* 0x000fe400078ee8d2 */
[----:B------:R-:W-:Y:S02]  /*df20*/  IADD3 R52, PT, PT, R50, R101, R46 ;  /* 0x0000006532347210 */ /* 0x000fe40007ffe02e */
[----:B------:R-:W-:Y:S02]  /*df30*/  LEA.HI R215, R48, R215, R48, 0x5 ;  /* 0x000000d730d77211 */ /* 0x000fe400078f2830 */
[----:B------:R-:W-:Y:S01]  /*df40*/  LOP3.LUT R50, R76, R55, R103, 0x96, !PT ;  /* 0x000000374c327212 */ /* 0x000fe200078e9667 */
[----:B------:R-:W-:Y:S01]  /*df50*/  VIADD R103, R214, 0x8f1bbcdc ;  /* 0x8f1bbcdcd6677836 */ /* 0x000fe20000000000 */
        /* <DEDUP_REMOVED lines=8> */
[----:B------:R-:W-:-:S02]  /*dfe0*/  SHF.L.W.U32.HI R101, R50, 0x1, R50 ;  /* 0x0000000132657819 */ /* 0x000fc40000010e32 */
[----:B------:R-:W-:Y:S02]  /*dff0*/  LEA.HI R216, R223, R216, R223, 0x5 ;  /* 0x000000d8dfd87211 */ /* 0x000fe400078f28df */
[----:B------:R-:W-:Y:S02]  /*e000*/  LOP3.LUT R50, R104, R214, R113, 0xe8, !PT ;  /* 0x000000d668327212 */ /* 0x000fe400078ee871 */
[----:B------:R-:W-:Y:S01]  /*e010*/  LEA.HI R212, R221, R212, R221, 0x5 ;  /* 0x000000d4ddd47211 */ /* 0x000fe200078f28dd */
[----:B------:R-:W-:Y:S01]  /*e020*/  VIADD R216, R216, 0x8f1bbcdc ;  /* 0x8f1bbcdcd8d87836 */ /* 0x000fe20000000000 */
[----:B------:R-:W-:Y:S02]  /*e030*/  LOP3.LUT R53, R80, R37, R53, 0x96, !PT ;  /* 0x0000002550357212 */ /* 0x000fe400078e9635 */
[----:B------:R-:W-:Y:S02]  /*e040*/  LOP3.LUT R225, R77, R36, R54, 0x96, !PT ;  /* 0x000000244de17212 */ /* 0x000fe400078e9636 */
[----:B------:R-:W-:-:S02]  /*e050*/  IADD3 R54, PT, PT, R215, R109, R48 ;  /* 0x0000006dd7367210 */ /* 0x000fc40007ffe030 */
[----:B------:R-:W-:Y:S02]  /*e060*/  IADD3 R215, PT, PT, R50, R115, R101 ;  /* 0x0000007332d77210 */ /* 0x000fe40007ffe065 */
[----:B------:R-:W-:Y:S01]  /*e070*/  SHF.L.W.U32.HI R109, R221, 0x1e, R221 ;  /* 0x0000001edd6d7819 */ /* 0x000fe20000010edd */
[----:B------:R-:W-:Y:S01]  /*e080*/  VIADD R221, R212, 0x8f1bbcdc ;  /* 0x8f1bbcdcd4dd7836 */ /* 0x000fe20000000000 */
[----:B------:R-:W-:Y:S02]  /*e090*/  LOP3.LUT R53, R53, R102, RZ, 0x3c, !PT ;  /* 0x0000006635357212 */ /* 0x000fe400078e3cff */
[----:B------:R-:W-:Y:S02]  /*e0a0*/  SHF.L.W.U32.HI R115, R223, 0x1e, R223 ;  /* 0x0000001edf737819 */ /* 0x000fe40000010edf */
[----:B------:R-:W-:Y:S02]  /*e0b0*/  LOP3.LUT R225, R225, R94, RZ, 0x3c, !PT ;  /* 0x0000005ee1e17212 */ /* 0x000fe400078e3cff */
[----:B------:R-:W-:-:S02]  /*e0c0*/  LEA.HI R218, R103, R218, R103, 0x5 ;  /* 0x000000da67da7211 */ /* 0x000fc400078f2867 */
[----:B------:R-:W-:Y:S02]  /*e0d0*/  LOP3.LUT R222, R79, R38, R105, 0x96, !PT ;  /* 0x000000264fde7212 */ /* 0x000fe400078e9669 */
[----:B------:R-:W-:Y:S01]  /*e0e0*/  SHF.L.W.U32.HI R53, R53, 0x1, R53 ;  /* 0x0000000135357819 */ /* 0x000fe20000010e35 */
[----:B------:R-:W-:Y:S01]  /*e0f0*/  VIADD R218, R218, 0x8f1bbcdc ;  /* 0x8f1bbcdcdada7836 */ /* 0x000fe20000000000 */
[----:B------:R-:W-:Y:S02]  /*e100*/  LOP3.LUT R220, R216, R115, R211, 0xe8, !PT ;  /* 0x00000073d8dc7212 */ /* 0x000fe400078ee8d3 */
[----:B------:R-:W-:Y:S02]  /*e110*/  LEA.HI R219, R104, R219, R104, 0x5 ;  /* 0x000000db68db7211 */ /* 0x000fe400078f2868 */
[----:B------:R-:W-:Y:S02]  /*e120*/  SHF.L.W.U32.HI R50, R225, 0x1, R225 ;  /* 0x00000001e1327819 */ /* 0x000fe40000010ee1 */
[----:B------:R-:W-:-:S02]  /*e130*/  LOP3.LUT R212, R221, R109, R114, 0xe8, !PT ;  /* 0x0000006dddd47212 */ /* 0x000fc400078ee872 */
[----:B------:R-:W-:Y:S02]  /*e140*/  LOP3.LUT R224, R82, R41, R57, 0x96, !PT ;  /* 0x0000002952e07212 */ /* 0x000fe400078e9639 */
[----:B------:R-:W-:Y:S02]  /*e150*/  LOP3.LUT R222, R222, R107, RZ, 0x3c, !PT ;  /* 0x0000006bdede7212 */ /* 0x000fe400078e3cff */
[----:B------:R-:W-:Y:S02]  /*e160*/  SHF.L.W.U32.HI R105, R103, 0x1e, R103 ;  /* 0x0000001e67697819 */ /* 0x000fe40000010e67 */
[----:B------:R-:W-:Y:S01]  /*e170*/  IADD3 R210, PT, PT, R220, R210, R53 ;  /* 0x000000d2dcd27210 */ /* 0x000fe20007ffe035 */
[----:B------:R-:W-:Y:S01]  /*e180*/  VIADD R220, R219, 0x8f1bbcdc ;  /* 0x8f1bbcdcdbdc7836 */ /* 0x000fe20000000000 */
[----:B------:R-:W-:Y:S02]  /*e190*/  IADD3 R212, PT, PT, R212, R209, R50 ;  /* 0x000000d1d4d47210 */ /* 0x000fe40007ffe032 */
[----:B------:R-:W-:-:S02]  /*e1a0*/  LOP3.LUT R224, R224, R45, RZ, 0x3c, !PT ;  /* 0x0000002de0e07212 */ /* 0x000fc400078e3cff */
[----:B------:R-:W-:Y:S02]  /*e1b0*/  SHF.L.W.U32.HI R209, R104, 0x1e, R104 ;  /* 0x0000001e68d17819 */ /* 0x000fe40000010e68 */
[----:B------:R-:W-:Y:S02]  /*e1c0*/  SHF.L.W.U32.HI R103, R222, 0x1, R222 ;  /* 0x00000001de677819 */ /* 0x000fe40000010ede */
[----:B------:R-:W-:Y:S02]  /*e1d0*/  LOP3.LUT R219, R218, R105, R213, 0xe8, !PT ;  /* 0x00000069dadb7212 */ /* 0x000fe400078ee8d5 */
[----:B------:R-:W-:Y:S02]  /*e1e0*/  LEA.HI R52, R221, R52, R221, 0x5 ;  /* 0x00000034dd347211 */ /* 0x000fe400078f28dd */
[----:B------:R-:W-:Y:S02]  /*e1f0*/  LOP3.LUT R57, R81, R40, R56, 0x96, !PT ;  /* 0x0000002851397212 */ /* 0x000fe400078e9638 */
[----:B------:R-:W-:-:S02]  /*e200*/  SHF.L.W.U32.HI R104, R224, 0x1, R224 ;  /* 0x00000001e0687819 */ /* 0x000fc40000010ee0 */
[----:B------:R-:W-:Y:S02]  /*e210*/  LOP3.LUT R222, R220, R209, R214, 0xe8, !PT ;  /* 0x000000d1dcde7212 */ /* 0x000fe400078ee8d6 */
[----:B------:R-:W-:Y:S01]  /*e220*/  IADD3 R112, PT, PT, R219, R112, R103 ;  /* 0x00000070db707210 */ /* 0x000fe20007ffe067 */
[----:B------:R-:W-:Y:S01]  /*e230*/  VIADD R219, R52, 0x8f1bbcdc ;  /* 0x8f1bbcdc34db7836 */ /* 0x000fe20000000000 */
[----:B------:R-:W-:Y:S02]  /*e240*/  LOP3.LUT R58, R86, R61, R58, 0x96, !PT ;  /* 0x0000003d563a7212 */ /* 0x000fe400078e963a */
[----:B------:R-:W-:Y:S02]  /*e250*/  LEA.HI R217, R216, R217, R216, 0x5 ;  /* 0x000000d9d8d97211 */ /* 0x000fe400078f28d8 */
[----:B------:R-:W-:Y:S02]  /*e260*/  LOP3.LUT R57, R57, R44, RZ, 0x3c, !PT ;  /* 0x0000002c39397212 */ /* 0x000fe400078e3cff */
[----:B------:R-:W-:Y:S01]  /*e270*/  SHF.L.W.U32.HI R56, R221, 0x1e, R221 ;  /* 0x0000001edd387819 */ /* 0x000fe20000010edd */
[----:B------:R-:W-:Y:S01]  /*e280*/  VIADD R217, R217, 0x8f1bbcdc ;  /* 0x8f1bbcdcd9d97836 */ /* 0x000fe20000000000 */
[----:B------:R-:W-:-:S02]  /*e290*/  IADD3 R113, PT, PT, R222, R113, R104 ;  /* 0x00000071de717210 */ /* 0x000fc40007ffe068 */
[----:B------:R-:W-:Y:S02]  /*e2a0*/  LOP3.LUT R222, R58, R47, RZ, 0x3c, !PT ;  /* 0x0000002f3ade7212 */ /* 0x000fe400078e3cff */
[----:B------:R-:W-:Y:S02]  /*e2b0*/  SHF.L.W.U32.HI R58, R216, 0x1e, R216 ;  /* 0x0000001ed83a7819 */ /* 0x000fe40000010ed8 */
[----:B------:R-:W-:Y:S02]  /*e2c0*/  SHF.L.W.U32.HI R57, R57, 0x1, R57 ;  /* 0x0000000139397819 */ /* 0x000fe40000010e39 */
[----:B------:R-:W-:Y:S02]  /*e2d0*/  LOP3.LUT R216, R219, R56, R109, 0xe8, !PT ;  /* 0x00000038dbd87212 */ /* 0x000fe400078ee86d */
[----:B------:R-:W-:Y:S02]  /*e2e0*/  SHF.L.W.U32.HI R52, R222, 0x1, R222 ;  /* 0x00000001de347819 */ /* 0x000fe40000010ede */
[----:B------:R-:W-:-:S02]  /*e2f0*/  IADD3 R216, PT, PT, R216, R114, R57 ;  /* 0x00000072d8d87210 */ /* 0x000fc40007ffe039 */
[----:B------:R-:W-:Y:S02]  /*e300*/  LOP3.LUT R221, R217, R58, R115, 0xe8, !PT ;  /* 0x0000003ad9dd7212 */ /* 0x000fe400078ee873 */
[----:B------:R-:W-:Y:S02]  /*e310*/  LOP3.LUT R114, R88, R59, R55, 0x96, !PT ;  /* 0x0000003b58727212 */ /* 0x000fe400078e9637 */
[----:B------:R-:W-:Y:S02]  /*e320*/  LEA.HI R54, R218, R54, R218, 0x5 ;  /* 0x00000036da367211 */ /* 0x000fe400078f28da */
[----:B------:R-:W-:Y:S02]  /*e330*/  LOP3.LUT R39, R83, R60, R39, 0x96, !PT ;  /* 0x0000003c53277212 */ /* 0x000fe400078e9627 */
[----:B------:R-:W-:Y:S01]  /*e340*/  IADD3 R55, PT, PT, R221, R211, R52 ;  /* 0x000000d3dd377210 */ /* 0x000fe20007ffe034 */
[----:B------:R-:W-:Y:S01]  /*e350*/  VIADD R221, R54, 0x8f1bbcdc ;  /* 0x8f1bbcdc36dd7836 */ /* 0x000fe20000000000 */
[----:B------:R-:W-:-:S02]  /*e360*/  LOP3.LUT R222, R114, R49, RZ, 0x3c, !PT ;  /* 0x0000003172de7212 */ /* 0x000fc400078e3cff */
[----:B------:R-:W-:Y:S02]  /*e370*/  LOP3.LUT R223, R85, R62, R36, 0x96, !PT ;  /* 0x0000003e55df7212 */ /* 0x000fe400078e9624 */
[----:B------:R-:W-:Y:S02]  /*e380*/  LOP3.LUT R36, R84, R67, R37, 0x96, !PT ;  /* 0x0000004354247212 */ /* 0x000fe400078e9625 */
[----:B------:R-:W-:Y:S02]  /*e390*/  LOP3.LUT R39, R39, R108, RZ, 0x3c, !PT ;  /* 0x0000006c27277212 */ /* 0x000fe400078e3cff */
[----:B------:R-:W-:Y:S02]  /*e3a0*/  SHF.L.W.U32.HI R114, R218, 0x1e, R218 ;  /* 0x0000001eda727819 */ /* 0x000fe40000010eda */
[----:B------:R-:W-:Y:S02]  /*e3b0*/  LEA.HI R215, R220, R215, R220, 0x5 ;  /* 0x000000d7dcd77211 */ /* 0x000fe400078f28dc */
[----:B------:R-:W-:-:S02]  /*e3c0*/  SHF.L.W.U32.HI R54, R222, 0x1, R222 ;  /* 0x00000001de367819 */ /* 0x000fc40000010ede */
[----:B------:R-:W-:Y:S01]  /*e3d0*/  LOP3.LUT R223, R223, R46, RZ, 0x3c, !PT ;  /* 0x0000002edfdf7212 */ /* 0x000fe200078e3cff */
[----:B------:R-:W-:Y:S01]  /*e3e0*/  VIADD R218, R215, 0x8f1bbcdc ;  /* 0x8f1bbcdcd7da7836 */ /* 0x000fe20000000000 */
[----:B------:R-:W-:Y:S02]  /*e3f0*/  SHF.L.W.U32.HI R211, R220, 0x1e, R220 ;  /* 0x0000001edcd37819 */ /* 0x000fe40000010edc */
[----:B------:R-:W-:Y:S02]  /*e400*/  LEA.HI R212, R219, R212, R219, 0x5 ;  /* 0x000000d4dbd47211 */ /* 0x000fe400078f28db */
[----:B------:R-:W-:Y:S02]  /*e410*/  LOP3.LUT R222, R36, R51, RZ, 0x3c, !PT ;  /* 0x0000003324de7212 */ /* 0x000fe400078e3cff */
[----:B------:R-:W-:Y:S02]  /*e420*/  SHF.L.W.U32.HI R39, R39, 0x1, R39 ;  /* 0x0000000127277819 */ /* 0x000fe40000010e27 */
[----:B------:R-:W-:-:S02]  /*e430*/  LOP3.LUT R220, R221, R114, R105, 0xe8, !PT ;  /* 0x00000072dddc7212 */ /* 0x000fc400078ee869 */
[----:B------:R-:W-:Y:S02]  /*e440*/  LEA.HI R36, R217, R210, R217, 0x5 ;  /* 0x000000d2d9247211 */ /* 0x000fe400078f28d9 */
[----:B------:R-:W-:Y:S02]  /*e450*/  SHF.L.W.U32.HI R37, R223, 0x1, R223 ;  /* 0x00000001df257819 */ /* 0x000fe40000010edf */
[----:B------:R-:W-:Y:S01]  /*e460*/  SHF.L.W.U32.HI R210, R219, 0x1e, R219 ;  /* 0x0000001edbd27819 */ /* 0x000fe20000010edb */
[----:B------:R-:W-:Y:S01]  /*e470*/  VIADD R219, R212, 0x8f1bbcdc ;  /* 0x8f1bbcdcd4db7836 */ /* 0x000fe20000000000 */
[----:B------:R-:W-:Y:S02]  /*e480*/  LOP3.LUT R223, R42, R63, R38, 0x96, !PT ;  /* 0x0000003f2adf7212 */ /* 0x000fe400078e9626 */
[----:B------:R-:W-:Y:S01]  /*e490*/  IADD3 R215, PT, PT, R220, R213, R39 ;  /* 0x000000d5dcd77210 */ /* 0x000fe20007ffe027 */
[----:B------:R-:W-:Y:S01]  /*e4a0*/  VIADD R220, R36, 0x8f1bbcdc ;  /* 0x8f1bbcdc24dc7836 */ /* 0x000fe20000000000 */
[----:B------:R-:W-:-:S02]  /*e4b0*/  LOP3.LUT R38, R87, R66, R41, 0x96, !PT ;  /* 0x0000004257267212 */ /* 0x000fc400078e9629 */
[----:B------:R-:W-:Y:S02]  /*e4c0*/  SHF.L.W.U32.HI R213, R217, 0x1e, R217 ;  /* 0x0000001ed9d57819 */ /* 0x000fe40000010ed9 */
[----:B------:R-:W-:Y:S02]  /*e4d0*/  LEA.HI R112, R221, R112, R221, 0x5 ;  /* 0x00000070dd707211 */ /* 0x000fe400078f28dd */
[----:B------:R-:W-:Y:S02]  /*e4e0*/  LOP3.LUT R41, R38, R101, RZ, 0x3c, !PT ;  /* 0x0000006526297212 */ /* 0x000fe400078e3cff */
[----:B------:R-:W-:Y:S02]  /*e4f0*/  LOP3.LUT R212, R219, R210, R56, 0xe8, !PT ;  /* 0x000000d2dbd47212 */ /* 0x000fe400078ee838 */
[----:B------:R-:W-:Y:S02]  /*e500*/  LEA.HI R38, R218, R113, R218, 0x5 ;  /* 0x00000071da267211 */ /* 0x000fe400078f28da */
[----:B------:R-:W-:Y:S01]  /*e510*/  SHF.L.W.U32.HI R36, R222, 0x1, R222 ;  /* 0x00000001de247819 */ /* 0x000fe20000010ede */
[----:B------:R-:W-:Y:S01]  /*e520*/  VIADD R222, R112, 0x8f1bbcdc ;  /* 0x8f1bbcdc70de7836 */ /* 0x000fe20000000000 */
[----:B------:R-:W-:Y:S01]  /*e530*/  LOP3.LUT R217, R220, R213, R58, 0xe8, !PT ;  /* 0x000000d5dcd97212 */ /* 0x000fe200078ee83a */
[----:B------:R-:W-:Y:S01]  /*e540*/  VIADD R224, R38, 0x8f1bbcdc ;  /* 0x8f1bbcdc26e07836 */ /* 0x000fe20000000000 */
[----:B------:R-:W-:-:S02]  /*e550*/  IADD3 R109, PT, PT, R212, R109, R37 ;  /* 0x0000006dd46d7210 */ /* 0x000fc40007ffe025 */
[----:B------:R-:W-:Y:S02]  /*e560*/  IADD3 R212, PT, PT, R217, R115, R36 ;  /* 0x00000073d9d47210 */ /* 0x000fe40007ffe024 */
[----:B------:R-:W-:Y:S02]  /*e570*/  LOP3.LUT R223, R223, R48, RZ, 0x3c, !PT ;  /* 0x00000030dfdf7212 */ /* 0x000fe400078e3cff */
[----:B------:R-:W-:Y:S02]  /*e580*/  SHF.L.W.U32.HI R113, R221, 0x1e, R221 ;  /* 0x0000001edd717819 */ /* 0x000fe40000010edd */
[----:B------:R-:W-:Y:S02]  /*e590*/  SHF.L.W.U32.HI R115, R218, 0x1e, R218 ;  /* 0x0000001eda737819 */ /* 0x000fe40000010eda */
[----:B------:R-:W-:Y:S02]  /*e5a0*/  SHF.L.W.U32.HI R38, R41, 0x1, R41 ;  /* 0x0000000129267819 */ /* 0x000fe40000010e29 */
[----:B------:R-:W-:-:S02]  /*e5b0*/  LEA.HI R216, R219, R216, R219, 0x5 ;  /* 0x000000d8dbd87211 */ /* 0x000fc400078f28db */
[----:B------:R-:W-:Y:S02]  /*e5c0*/  LOP3.LUT R225, R218, R211, R209, 0xe8, !PT ;  /* 0x000000d3dae17212 */ /* 0x000fe400078ee8d1 */
[----:B------:R-:W-:Y:S01]  /*e5d0*/  SHF.L.W.U32.HI R112, R223, 0x1, R223 ;  /* 0x00000001df707819 */ /* 0x000fe20000010edf */
[----:B------:R-:W-:Y:S01]  /*e5e0*/  VIADD R226, R216, 0x8f1bbcdc ;  /* 0x8f1bbcdcd8e27836 */ /* 0x000fe20000000000 */
[----:B------:R-:W-:Y:S02]  /*e5f0*/  LOP3.LUT R217, R222, R113, R114, 0xe8, !PT ;  /* 0x00000071ded97212 */ /* 0x000fe400078ee872 */
[----:B------:R-:W-:Y:S02]  /*e600*/  LOP3.LUT R41, R90, R65, R40, 0x96, !PT ;  /* 0x000000415a297212 */ /* 0x000fe400078e9628 */
[----:B------:R-:W-:Y:S02]  /*e610*/  LOP3.LUT R218, R224, R115, R211, 0xe8, !PT ;  /* 0x00000073e0da7212 */ /* 0x000fe400078ee8d3 */
[----:B------:R-:W-:-:S02]  /*e620*/  LOP3.LUT R40, R43, R68, R61, 0x96, !PT ;  /* 0x000000442b287212 */ /* 0x000fc400078e963d */
[----:B------:R-:W-:Y:S02]  /*e630*/  LEA.HI R55, R220, R55, R220, 0x5 ;  /* 0x00000037dc377211 */ /* 0x000fe400078f28dc */
[----:B------:R-:W-:Y:S02]  /*e640*/  IADD3 R217, PT, PT, R217, R105, R112 ;  /* 0x00000069d9d97210 */ /* 0x000fe40007ffe070 */
[----:B------:R-:W-:Y:S02]  /*e650*/  LOP3.LUT R41, R41, R50, RZ, 0x3c, !PT ;  /* 0x0000003229297212 */ /* 0x000fe400078e3cff */
[----:B------:R-:W-:Y:S02]  /*e660*/  IADD3 R61, PT, PT, R218, R209, R38 ;  /* 0x000000d1da3d7210 */ /* 0x000fe40007ffe026 */
[----:B------:R-:W-:Y:S02]  /*e670*/  LOP3.LUT R40, R40, R53, RZ, 0x3c, !PT ;  /* 0x0000003528287212 */ /* 0x000fe400078e3cff */
[----:B------:R-:W-:-:S02]  /*e680*/  SHF.L.W.U32.HI R105, R219, 0x1e, R219 ;  /* 0x0000001edb697819 */ /* 0x000fc40000010edb */
[----:B------:R-:W-:Y:S02]  /*e690*/  IADD3 R214, PT, PT, R225, R214, R54 ;  /* 0x000000d6e1d67210 */ /* 0x000fe40007ffe036 */
[----:B------:R-:W-:Y:S01]  /*e6a0*/  SHF.L.W.U32.HI R209, R220, 0x1e, R220 ;  /* 0x0000001edcd17819 */ /* 0x000fe20000010edc */
[----:B------:R-:W-:Y:S01]  /*e6b0*/  VIADD R220, R55, 0x8f1bbcdc ;  /* 0x8f1bbcdc37dc7836 */ /* 0x000fe20000000000 */
[----:B------:R-:W-:Y:S02]  /*e6c0*/  SHF.L.W.U32.HI R55, R41, 0x1, R41 ;  /* 0x0000000129377819 */ /* 0x000fe40000010e29 */
[----:B------:R-:W-:Y:S02]  /*e6d0*/  LOP3.LUT R216, R226, R105, R210, 0xe8, !PT ;  /* 0x00000069e2d87212 */ /* 0x000fe400078ee8d2 */
[----:B------:R-:W-:Y:S02]  /*e6e0*/  SHF.L.W.U32.HI R41, R40, 0x1, R40 ;  /* 0x0000000128297819 */ /* 0x000fe40000010e28 */
[----:B------:R-:W-:-:S02]  /*e6f0*/  LOP3.LUT R60, R64, R69, R60, 0x96, !PT ;  /* 0x00000045403c7212 */ /* 0x000fc400078e963c */
[----:B------:R-:W-:Y:S02]  /*e700*/  LEA.HI R215, R222, R215, R222, 0x5 ;  /* 0x000000d7ded77211 */ /* 0x000fe400078f28de */
[----:B------:R-:W-:Y:S02]  /*e710*/  LEA.HI R40, R224, R214, R224, 0x5 ;  /* 0x000000d6e0287211 */ /* 0x000fe400078f28e0 */
[----:B------:R-:W-:Y:S02]  /*e720*/  LOP3.LUT R59, R89, R70, R59, 0x96, !PT ;  /* 0x00000046593b7212 */ /* 0x000fe400078e963b */
[----:B------:R-:W-:Y:S02]  /*e730*/  IADD3 R216, PT, PT, R216, R56, R55 ;  /* 0x00000038d8d87210 */ /* 0x000fe40007ffe037 */
[----:B------:R-:W-:Y:S01]  /*e740*/  LOP3.LUT R56, R60, R103, RZ, 0x3c, !PT ;  /* 0x000000673c387212 */ /* 0x000fe200078e3cff */
[----:B------:R-:W-:Y:S01]  /*e750*/  VIADD R60, R215, 0x8f1bbcdc ;  /* 0x8f1bbcdcd73c7836 */ /* 0x000fe20000000000 */
[----:B------:R-:W-:Y:S01]  /*e760*/  SHF.L.W.U32.HI R214, R222, 0x1e, R222 ;  /* 0x0000001eded67819 */ /* 0x000fe20000010ede */
[----:B------:R-:W-:Y:S01]  /*e770*/  VIADD R222, R40, 0x8f1bbcdc ;  /* 0x8f1bbcdc28de7836 */ /* 0x000fe20000000000 */
[----:B------:R-:W-:-:S02]  /*e780*/  LOP3.LUT R218, R220, R209, R213, 0xe8, !PT ;  /* 0x000000d1dcda7212 */ /* 0x000fc400078ee8d5 */
[----:B------:R-:W-:Y:S02]  /*e790*/  LOP3.LUT R59, R59, R104, RZ, 0x3c, !PT ;  /* 0x000000683b3b7212 */ /* 0x000fe400078e3cff */
[----:B------:R-:W-:Y:S02]  /*e7a0*/  SHF.L.W.U32.HI R215, R224, 0x1e, R224 ;  /* 0x0000001ee0d77819 */ /* 0x000fe40000010ee0 */
[----:B------:R-:W-:Y:S02]  /*e7b0*/  IADD3 R218, PT, PT, R218, R58, R41 ;  /* 0x0000003adada7210 */ /* 0x000fe40007ffe029 */
[----:B------:R-:W-:Y:S02]  /*e7c0*/  SHF.L.W.U32.HI R40, R56, 0x1, R56 ;  /* 0x0000000138287819 */ /* 0x000fe40000010e38 */
[----:B------:R-:W-:Y:S02]  /*e7d0*/  SHF.L.W.U32.HI R56, R59, 0x1, R59 ;  /* 0x000000013b387819 */ /* 0x000fe40000010e3b */
[----:B------:R-:W-:-:S02]  /*e7e0*/  LOP3.LUT R58, R222, R215, R115, 0xe8, !PT ;  /* 0x000000d7de3a7212 */ /* 0x000fc400078ee873 */
[----:B------:R-:W-:Y:S02]  /*e7f0*/  LEA.HI R212, R220, R212, R220, 0x5 ;  /* 0x000000d4dcd47211 */ /* 0x000fe400078f28dc */
[----:B------:R-:W-:Y:S02]  /*e800*/  LOP3.LUT R67, R91, R74, R67, 0x96, !PT ;  /* 0x0000004a5b437212 */ /* 0x000fe400078e9643 */
[----:B------:R-:W-:Y:S01]  /*e810*/  LEA.HI R109, R226, R109, R226, 0x5 ;  /* 0x0000006de26d7211 */ /* 0x000fe200078f28e2 */
[----:B------:R-:W-:Y:S01]  /*e820*/  VIADD R212, R212, 0x8f1bbcdc ;  /* 0x8f1bbcdcd4d47836 */ /* 0x000fe20000000000 */
[----:B------:R-:W-:Y:S02]  /*e830*/  LOP3.LUT R219, R60, R214, R113, 0xe8, !PT ;  /* 0x000000d63cdb7212 */ /* 0x000fe400078ee871 */
[----:B------:R-:W-:Y:S01]  /*e840*/  LOP3.LUT R62, R92, R71, R62, 0x96, !PT ;  /* 0x000000475c3e7212 */ /* 0x000fe200078e963e */
[----:B------:R-:W-:Y:S01]  /*e850*/  VIADD R223, R109, 0x8f1bbcdc ;  /* 0x8f1bbcdc6ddf7836 */ /* 0x000fe20000000000 */
[----:B------:R-:W-:-:S02]  /*e860*/  IADD3 R211, PT, PT, R58, R211, R56 ;  /* 0x000000d33ad37210 */ /* 0x000fc40007ffe038 */
[----:B------:R-:W-:Y:S02]  /*e870*/  LOP3.LUT R58, R67, R52, RZ, 0x3c, !PT ;  /* 0x00000034433a7212 */ /* 0x000fe400078e3cff */
[----:B------:R-:W-:Y:S02]  /*e880*/  IADD3 R219, PT, PT, R219, R114, R40 ;  /* 0x00000072dbdb7210 */ /* 0x000fe40007ffe028 */
[----:B------:R-:W-:Y:S02]  /*e890*/  LOP3.LUT R62, R62, R57, RZ, 0x3c, !PT ;  /* 0x000000393e3e7212 */ /* 0x000fe400078e3cff */
[----:B------:R-:W-:Y:S02]  /*e8a0*/  SHF.L.W.U32.HI R67, R220, 0x1e, R220 ;  /* 0x0000001edc437819 */ /* 0x000fe40000010edc */
[----:B------:R-:W-:Y:S02]  /*e8b0*/  SHF.L.W.U32.HI R114, R226, 0x1e, R226 ;  /* 0x0000001ee2727819 */ /* 0x000fe40000010ee2 */
[----:B------:R-:W-:-:S02]  /*e8c0*/  LEA.HI R217, R60, R217, R60, 0x5 ;  /* 0x000000d93cd97211 */ /* 0x000fc400078f283c */
[----:B------:R-:W-:Y:S02]  /*e8d0*/  SHF.L.W.U32.HI R59, R62, 0x1, R62 ;  /* 0x000000013e3b7819 */ /* 0x000fe40000010e3e */
[----:B------:R-:W-:Y:S02]  /*e8e0*/  SHF.L.W.U32.HI R58, R58, 0x1, R58 ;  /* 0x000000013a3a7819 */ /* 0x000fe40000010e3a */
[----:B------:R-:W-:Y:S02]  /*e8f0*/  LOP3.LUT R221, R212, R67, R209, 0xe8, !PT ;  /* 0x00000043d4dd7212 */ /* 0x000fe400078ee8d1 */
[----:B------:R-:W-:Y:S02]  /*e900*/  LOP3.LUT R220, R223, R114, R105, 0xe8, !PT ;  /* 0x00000072dfdc7212 */ /* 0x000fe400078ee869 */
[----:B------:R-:W-:Y:S02]  /*e910*/  LOP3.LUT R62, R93, R106, R63, 0x96, !PT ;  /* 0x0000006a5d3e7212 */ /* 0x000fe400078e963f */
[----:B------:R-:W-:-:S02]  /*e920*/  LEA.HI R61, R222, R61, R222, 0x5 ;  /* 0x0000003dde3d7211 */ /* 0x000fc400078f28de */
[----:B------:R-:W-:Y:S01]  /*e930*/  LOP3.LUT R63, R95, R72, R66, 0x96, !PT ;  /* 0x000000485f3f7212 */ /* 0x000fe200078e9642 */
[----:B------:R-:W-:Y:S01]  /*e940*/  VIADD R66, R217, 0x8f1bbcdc ;  /* 0x8f1bbcdcd9427836 */ /* 0x000fe20000000000 */
[----:B------:R-:W-:Y:S02]  /*e950*/  IADD3 R221, PT, PT, R221, R213, R58 ;  /* 0x000000d5dddd7210 */ /* 0x000fe40007ffe03a */
[----:B------:R-:W-:Y:S02]  /*e960*/  IADD3 R220, PT, PT, R220, R210, R59 ;  /* 0x000000d2dcdc7210 */ /* 0x000fe40007ffe03b */
[----:B------:R-:W-:Y:S02]  /*e970*/  LOP3.LUT R62, R62, R39, RZ, 0x3c, !PT ;  /* 0x000000273e3e7212 */ /* 0x000fe400078e3cff */
[----:B------:R-:W-:Y:S02]  /*e980*/  SHF.L.W.U32.HI R213, R60, 0x1e, R60 ;  /* 0x0000001e3cd57819 */ /* 0x000fe40000010e3c */
[----:B------:R-:W-:Y:S01]  /*e990*/  SHF.L.W.U32.HI R210, R222, 0x1e, R222 ;  /* 0x0000001eded27819 */ /* 0x000fe20000010ede */
[----:B------:R-:W-:Y:S01]  /*e9a0*/  VIADD R222, R61, 0x8f1bbcdc ;  /* 0x8f1bbcdc3dde7836 */ /* 0x000fe20000000000 */
[----:B------:R-:W-:-:S02]  /*e9b0*/  LOP3.LUT R63, R63, R54, RZ, 0x3c, !PT ;  /* 0x000000363f3f7212 */ /* 0x000fc400078e3cff */
[----:B------:R-:W-:Y:S02]  /*e9c0*/  LEA.HI R216, R223, R216, R223, 0x5 ;  /* 0x000000d8dfd87211 */ /* 0x000fe400078f28df */
[----:B------:R-:W-:Y:S02]  /*e9d0*/  SHF.L.W.U32.HI R109, R62, 0x1, R62 ;  /* 0x000000013e6d7819 */ /* 0x000fe40000010e3e */
[----:B------:R-:W-:Y:S02]  /*e9e0*/  LOP3.LUT R224, R66, R213, R214, 0xe8, !PT ;  /* 0x000000d542e07212 */ /* 0x000fe400078ee8d6 */
[----:B------:R-:W-:Y:S01]  /*e9f0*/  LOP3.LUT R62, R94, R73, R65, 0x96, !PT ;  /* 0x000000495e3e7212 */ /* 0x000fe200078e9641 */
[----:B------:R-:W-:Y:S01]  /*ea00*/  VIADD R65, R216, 0x8f1bbcdc ;  /* 0x8f1bbcdcd8417836 */ /* 0x000fe20000000000 */
[----:B------:R-:W-:Y:S02]  /*ea10*/  SHF.L.W.U32.HI R60, R63, 0x1, R63 ;  /* 0x000000013f3c7819 */ /* 0x000fe40000010e3f */
[----:B------:R-:W-:-:S02]  /*ea20*/  LOP3.LUT R63, R222, R210, R215, 0xe8, !PT ;  /* 0x000000d2de3f7212 */ /* 0x000fc400078ee8d7 */
[----:B------:R-:W-:Y:S02]  /*ea30*/  IADD3 R217, PT, PT, R224, R113, R109 ;  /* 0x00000071e0d97210 */ /* 0x000fe40007ffe06d */
[----:B------:R-:W-:Y:S02]  /*ea40*/  LOP3.LUT R61, R102, R75, R68, 0x96, !PT ;  /* 0x0000004b663d7212 */ /* 0x000fe400078e9644 */
[----:B------:R-:W-:Y:S02]  /*ea50*/  LOP3.LUT R62, R62, R37, RZ, 0x3c, !PT ;  /* 0x000000253e3e7212 */ /* 0x000fe400078e3cff */
[----:B------:R-:W-:Y:S02]  /*ea60*/  SHF.L.W.U32.HI R113, R223, 0x1e, R223 ;  /* 0x0000001edf717819 */ /* 0x000fe40000010edf */
[----:B------:R-:W-:Y:S02]  /*ea70*/  LEA.HI R218, R212, R218, R212, 0x5 ;  /* 0x000000dad4da7211 */ /* 0x000fe400078f28d4 */
[----:B------:R-:W-:-:S02]  /*ea80*/  IADD3 R115, PT, PT, R63, R115, R60 ;  /* 0x000000733f737210 */ /* 0x000fc40007ffe03c */
[----:B------:R-:W-:Y:S01]  /*ea90*/  LOP3.LUT R63, R61, R36, RZ, 0x3c, !PT ;  /* 0x000000243d3f7212 */ /* 0x000fe200078e3cff */
[----:B------:R-:W-:Y:S01]  /*eaa0*/  VIADD R218, R218, 0x8f1bbcdc ;  /* 0x8f1bbcdcdada7836 */ /* 0x000fe20000000000 */
[----:B------:R-:W-:Y:S02]  /*eab0*/  SHF.L.W.U32.HI R61, R62, 0x1, R62 ;  /* 0x000000013e3d7819 */ /* 0x000fe40000010e3e */
[----:B------:R-:W-:Y:S02]  /*eac0*/  LOP3.LUT R68, R65, R113, R114, 0xe8, !PT ;  /* 0x0000007141447212 */ /* 0x000fe400078ee872 */
[----:B------:R-:W-:Y:S02]  /*ead0*/  SHF.L.W.U32.HI R212, R212, 0x1e, R212 ;  /* 0x0000001ed4d47819 */ /* 0x000fe40000010ed4 */
[----:B------:R-:W-:Y:S02]  /*eae0*/  LOP3.LUT R223, R107, R78, R69, 0x96, !PT ;  /* 0x0000004e6bdf7212 */ /* 0x000fe400078e9645 */
[----:B------:R-:W-:-:S02]  /*eaf0*/  IADD3 R69, PT, PT, R68, R105, R61 ;  /* 0x0000006944457210 */ /* 0x000fc40007ffe03d */
[----:B------:R-:W-:Y:S02]  /*eb00*/  LEA.HI R219, R66, R219, R66, 0x5 ;  /* 0x000000db42db7211 */ /* 0x000fe400078f2842 */
[----:B------:R-:W-:Y:S02]  /*eb10*/  LOP3.LUT R105, R45, R76, R70, 0x96, !PT ;  /* 0x0000004c2d697212 */ /* 0x000fe400078e9646 */
[----:B------:R-:W-:Y:S01]  /*eb20*/  SHF.L.W.U32.HI R62, R63, 0x1, R63 ;  /* 0x000000013f3e7819 */ /* 0x000fe20000010e3f */
[----:B------:R-:W-:Y:S01]  /*eb30*/  VIADD R216, R219, 0x8f1bbcdc ;  /* 0x8f1bbcdcdbd87836 */ /* 0x000fe20000000000 */
[----:B------:R-:W-:Y:S02]  /*eb40*/  LOP3.LUT R63, R218, R212, R67, 0xe8, !PT ;  /* 0x000000d4da3f7212 */ /* 0x000fe400078ee843 */
[----:B------:R-:W-:Y:S02]  /*eb50*/  LEA.HI R211, R222, R211, R222, 0x5 ;  /* 0x000000d3ded37211 */ /* 0x000fe400078f28de */
[----:B------:R-:W-:-:S02]  /*eb60*/  LOP3.LUT R68, R105, R38, RZ, 0x3c, !PT ;  /* 0x0000002669447212 */ /* 0x000fc400078e3cff */
[----:B------:R-:W-:Y:S02]  /*eb70*/  LOP3.LUT R223, R223, R112, RZ, 0x3c, !PT ;  /* 0x00000070dfdf7212 */ /* 0x000fe400078e3cff */
[----:B------:R-:W-:Y:S02]  /*eb80*/  SHF.L.W.U32.HI R105, R66, 0x1e, R66 ;  /* 0x0000001e42697819 */ /* 0x000fe40000010e42 */
[----:B------:R-:W-:Y:S02]  /*eb90*/  IADD3 R70, PT, PT, R63, R209, R62 ;  /* 0x000000d13f467210 */ /* 0x000fe40007ffe03e */
[----:B------:R-:W-:Y:S01]  /*eba0*/  SHF.L.W.U32.HI R209, R222, 0x1e, R222 ;  /* 0x0000001eded17819 */ /* 0x000fe20000010ede */
[----:B------:R-:W-:Y:S01]  /*ebb0*/  VIADD R222, R211, 0x8f1bbcdc ;  /* 0x8f1bbcdcd3de7836 */ /* 0x000fe20000000000 */
[----:B------:R-:W-:Y:S02]  /*ebc0*/  LEA.HI R220, R65, R220, R65, 0x5 ;  /* 0x000000dc41dc7211 */ /* 0x000fe400078f2841 */
[----:B------:R-:W-:-:S02]  /*ebd0*/  SHF.L.W.U32.HI R63, R223, 0x1, R223 ;  /* 0x00000001df3f7819 */ /* 0x000fc40000010edf */
[----:B------:R-:W-:Y:S01]  /*ebe0*/  LOP3.LUT R211, R216, R105, R213, 0xe8, !PT ;  /* 0x00000069d8d37212 */ /* 0x000fe200078ee8d5 */
[----:B------:R-:W-:Y:S01]  /*ebf0*/  VIADD R220, R220, 0x8f1bbcdc ;  /* 0x8f1bbcdcdcdc7836 */ /* 0x000fe20000000000 */
[----:B------:R-:W-:Y:S02]  /*ec00*/  SHF.L.W.U32.HI R66, R68, 0x1, R68 ;  /* 0x0000000144427819 */ /* 0x000fe40000010e44 */
[----:B------:R-:W-:Y:S02]  /*ec10*/  LOP3.LUT R68, R44, R77, R71, 0x96, !PT ;  /* 0x0000004d2c447212 */ /* 0x000fe400078e9647 */
[----:B------:R-:W-:Y:S02]  /*ec20*/  LEA.HI R221, R218, R221, R218, 0x5 ;  /* 0x000000dddadd7211 */ /* 0x000fe400078f28da */
[----:B------:R-:W-:Y:S02]  /*ec30*/  IADD3 R71, PT, PT, R211, R214, R63 ;  /* 0x000000d6d3477210 */ /* 0x000fe40007ffe03f */
[----:B------:R-:W-:Y:S01]  /*ec40*/  LOP3.LUT R74, R47, R80, R74, 0x96, !PT ;  /* 0x000000502f4a7212 */ /* 0x000fe200078e964a */
[----:B------:R-:W-:Y:S01]  /*ec50*/  VIADD R221, R221, 0x8f1bbcdc ;  /* 0x8f1bbcdcdddd7836 */ /* 0x000fe20000000000 */
[----:B------:R-:W-:-:S02]  /*ec60*/  LOP3.LUT R68, R68, R55, RZ, 0x3c, !PT ;  /* 0x0000003744447212 */ /* 0x000fc400078e3cff */
[----:B------:R-:W-:Y:S02]  /*ec70*/  SHF.L.W.U32.HI R211, R65, 0x1e, R65 ;  /* 0x0000001e41d37819 */ /* 0x000fe40000010e41 */
[----:B------:R-:W-:Y:S02]  /*ec80*/  LOP3.LUT R219, R222, R209, R210, 0xe8, !PT ;  /* 0x000000d1dedb7212 */ /* 0x000fe400078ee8d2 */
[----:B------:R-:W-:Y:S02]  /*ec90*/  LOP3.LUT R74, R74, R41, RZ, 0x3c, !PT ;  /* 0x000000294a4a7212 */ /* 0x000fe400078e3cff */
[----:B------:R-:W-:Y:S02]  /*eca0*/  SHF.L.W.U32.HI R214, R218, 0x1e, R218 ;  /* 0x0000001edad67819 */ /* 0x000fe40000010eda */
[----:B------:R-:W-:Y:S02]  /*ecb0*/  LEA.HI R217, R216, R217, R216, 0x5 ;  /* 0x000000d9d8d97211 */ /* 0x000fe400078f28d8 */
[----:B------:R-:W-:-:S02]  /*ecc0*/  SHF.L.W.U32.HI R65, R68, 0x1, R68 ;  /* 0x0000000144417819 */ /* 0x000fc40000010e44 */
[----:B------:R-:W-:Y:S02]  /*ecd0*/  LOP3.LUT R218, R220, R211, R113, 0xe8, !PT ;  /* 0x000000d3dcda7212 */ /* 0x000fe400078ee871 */
[----:B------:R-:W-:Y:S02]  /*ece0*/  LEA.HI R115, R222, R115, R222, 0x5 ;  /* 0x00000073de737211 */ /* 0x000fe400078f28de */
[----:B------:R-:W-:Y:S02]  /*ecf0*/  LOP3.LUT R223, R108, R79, R106, 0x96, !PT ;  /* 0x0000004f6cdf7212 */ /* 0x000fe400078e966a */
[----:B------:R-:W-:Y:S01]  /*ed00*/  LOP3.LUT R225, R49, R82, R72, 0x96, !PT ;  /* 0x0000005231e17212 */ /* 0x000fe200078e9648 */
[----:B------:R-:W-:Y:S01]  /*ed10*/  VIADD R72, R217, 0x8f1bbcdc ;  /* 0x8f1bbcdcd9487836 */ /* 0x000fe20000000000 */
[----:B------:R-:W-:Y:S02]  /*ed20*/  IADD3 R215, PT, PT, R219, R215, R66 ;  /* 0x000000d7dbd77210 */ /* 0x000fe40007ffe042 */
[----:B------:R-:W-:-:S02]  /*ed30*/  SHF.L.W.U32.HI R68, R74, 0x1, R74 ;  /* 0x000000014a447819 */ /* 0x000fc40000010e4a */
[----:B------:R-:W-:Y:S02]  /*ed40*/  LOP3.LUT R219, R221, R214, R212, 0xe8, !PT ;  /* 0x000000d6dddb7212 */ /* 0x000fe400078ee8d4 */
[----:B------:R-:W-:Y:S01]  /*ed50*/  IADD3 R74, PT, PT, R218, R114, R65 ;  /* 0x00000072da4a7210 */ /* 0x000fe20007ffe041 */
[----:B------:R-:W-:Y:S01]  /*ed60*/  VIADD R218, R115, 0x8f1bbcdc ;  /* 0x8f1bbcdc73da7836 */ /* 0x000fe20000000000 */
[----:B------:R-:W-:Y:S02]  /*ed70*/  LOP3.LUT R223, R223, R40, RZ, 0x3c, !PT ;  /* 0x00000028dfdf7212 */ /* 0x000fe400078e3cff */
[----:B------:R-:W-:Y:S02]  /*ed80*/  SHF.L.W.U32.HI R106, R216, 0x1e, R216 ;  /* 0x0000001ed86a7819 */ /* 0x000fe40000010ed8 */
[----:B------:R-:W-:Y:S02]  /*ed90*/  LOP3.LUT R225, R225, R56, RZ, 0x3c, !PT ;  /* 0x00000038e1e17212 */ /* 0x000fe400078e3cff */
[----:B------:R-:W-:-:S02]  /*eda0*/  SHF.L.W.U32.HI R216, R222, 0x1e, R222 ;  /* 0x0000001eded87819 */ /* 0x000fc40000010ede */
[----:B------:R-:W-:Y:S02]  /*edb0*/  IADD3 R219, PT, PT, R219, R67, R68 ;  /* 0x00000043dbdb7210 */ /* 0x000fe40007ffe044 */
[----:B------:R-:W-:Y:S02]  /*edc0*/  SHF.L.W.U32.HI R114, R223, 0x1, R223 ;  /* 0x00000001df727819 */ /* 0x000fe40000010edf */
[----:B------:R-:W-:Y:S02]  /*edd0*/  LOP3.LUT R67, R72, R106, R105, 0x96, !PT ;  /* 0x0000006a48437212 */ /* 0x000fe400078e9669 */
[----:B------:R-:W-:Y:S02]  /*ede0*/  LEA.HI R70, R221, R70, R221, 0x5 ;  /* 0x00000046dd467211 */ /* 0x000fe400078f28dd */
[----:B------:R-:W-:Y:S02]  /*edf0*/  SHF.L.W.U32.HI R115, R225, 0x1, R225 ;  /* 0x00000001e1737819 */ /* 0x000fe40000010ee1 */
[----:B------:R-:W-:Y:S01]  /*ee00*/  LOP3.LUT R217, R218, R216, R209, 0x96, !PT ;  /* 0x000000d8dad97212 */ /* 0x000fe200078e96d1 */
[----:B------:R-:W-:Y:S01]  /*ee10*/  VIADD R224, R70, 0x8f1bbcdc ;  /* 0x8f1bbcdc46e07836 */ /* 0x000fe20000000000 */
[----:B------:R-:W-:-:S02]  /*ee20*/  LOP3.LUT R222, R46, R81, R73, 0x96, !PT ;  /* 0x000000512ede7212 */ /* 0x000fc400078e9649 */
[----:B------:R-:W-:Y:S02]  /*ee30*/  LEA.HI R69, R220, R69, R220, 0x5 ;  /* 0x00000045dc457211 */ /* 0x000fe400078f28dc */
[----:B------:R-:W-:Y:S02]  /*ee40*/  LOP3.LUT R75, R51, R86, R75, 0x96, !PT ;  /* 0x00000056334b7212 */ /* 0x000fe400078e964b */
[----:B------:R-:W-:Y:S02]  /*ee50*/  IADD3 R213, PT, PT, R67, R213, R114 ;  /* 0x000000d543d57210 */ /* 0x000fe40007ffe072 */
[----:B------:R-:W-:Y:S02]  /*ee60*/  IADD3 R210, PT, PT, R217, R210, R115 ;  /* 0x000000d2d9d27210 */ /* 0x000fe40007ffe073 */
[----:B------:R-:W-:Y:S01]  /*ee70*/  LOP3.LUT R67, R222, R59, RZ, 0x3c, !PT ;  /* 0x0000003bde437212 */ /* 0x000fe200078e3cff */
[----:B------:R-:W-:Y:S01]  /*ee80*/  VIADD R222, R69, 0x8f1bbcdc ;  /* 0x8f1bbcdc45de7836 */ /* 0x000fe20000000000 */
[----:B------:R-:W-:-:S02]  /*ee90*/  LOP3.LUT R73, R75, R58, RZ, 0x3c, !PT ;  /* 0x0000003a4b497212 */ /* 0x000fc400078e3cff */
[----:B------:R-:W-:Y:S02]  /*eea0*/  SHF.L.W.U32.HI R217, R221, 0x1e, R221 ;  /* 0x0000001eddd97819 */ /* 0x000fe40000010edd */
[----:B------:R-:W-:Y:S02]  /*eeb0*/  SHF.L.W.U32.HI R75, R220, 0x1e, R220 ;  /* 0x0000001edc4b7819 */ /* 0x000fe40000010edc */
[----:B------:R-:W-:Y:S02]  /*eec0*/  SHF.L.W.U32.HI R70, R67, 0x1, R67 ;  /* 0x0000000143467819 */ /* 0x000fe40000010e43 */
[----:B------:R-:W-:Y:S02]  /*eed0*/  SHF.L.W.U32.HI R67, R73, 0x1, R73 ;  /* 0x0000000149437819 */ /* 0x000fe40000010e49 */
[----:B------:R-:W-:Y:S02]  /*eee0*/  LOP3.LUT R220, R224, R217, R214, 0x96, !PT ;  /* 0x000000d9e0dc7212 */ /* 0x000fe400078e96d6 */
[----:B------:R-:W-:-:S02]  /*eef0*/  LEA.HI R71, R72, R71, R72, 0x5 ;  /* 0x0000004748477211 */ /* 0x000fc400078f2848 */
[----:B------:R-:W-:Y:S02]  /*ef00*/  LOP3.LUT R69, R222, R75, R211, 0x96, !PT ;  /* 0x0000004bde457212 */ /* 0x000fe400078e96d3 */
[----:B------:R-:W-:Y:S02]  /*ef10*/  LOP3.LUT R78, R48, R83, R78, 0x96, !PT ;  /* 0x00000053304e7212 */ /* 0x000fe400078e964e */
[----:B------:R-:W-:Y:S01]  /*ef20*/  IADD3 R212, PT, PT, R220, R212, R67 ;  /* 0x000000d4dcd47210 */ /* 0x000fe20007ffe043 */
[----:B------:R-:W-:Y:S01]  /*ef30*/  VIADD R220, R71, 0x8f1bbcdc ;  /* 0x8f1bbcdc47dc7836 */ /* 0x000fe20000000000 */
[----:B------:R-:W-:Y:S02]  /*ef40*/  IADD3 R73, PT, PT, R69, R113, R70 ;  /* 0x0000007145497210 */ /* 0x000fe40007ffe046 */
[----:B------:R-:W-:Y:S02]  /*ef50*/  LOP3.LUT R78, R78, R109, RZ, 0x3c, !PT ;  /* 0x0000006d4e4e7212 */ /* 0x000fe400078e3cff */
[----:B------:R-:W-:-:S02]  /*ef60*/  SHF.L.W.U32.HI R113, R72, 0x1e, R72 ;  /* 0x0000001e48717819 */ /* 0x000fc40000010e48 */
[----:B------:R-:W-:Y:S02]  /*ef70*/  LOP3.LUT R69, R101, R88, R76, 0x96, !PT ;  /* 0x0000005865457212 */ /* 0x000fe400078e964c */
[----:B------:R-:W-:Y:S02]  /*ef80*/  SHF.L.W.U32.HI R72, R78, 0x1, R78 ;  /* 0x000000014e487819 */ /* 0x000fe40000010e4e */
[----:B------:R-:W-:Y:S02]  /*ef90*/  LOP3.LUT R71, R220, R113, R106, 0x96, !PT ;  /* 0x00000071dc477212 */ /* 0x000fe400078e966a */
[----:B------:R-:W-:Y:S02]  /*efa0*/  LOP3.LUT R76, R50, R85, R77, 0x96, !PT ;  /* 0x00000055324c7212 */ /* 0x000fe400078e964d */
[----:B------:R-:W-:Y:S02]  /*efb0*/  LOP3.LUT R77, R53, R84, R80, 0x96, !PT ;  /* 0x00000054354d7212 */ /* 0x000fe400078e9650 */
[----:B------:R-:W-:-:S02]  /*efc0*/  LEA.HI R219, R224, R219, R224, 0x5 ;  /* 0x000000dbe0db7211 */ /* 0x000fc400078f28e0 */
[----:B------:R-:W-:Y:S02]  /*efd0*/  LEA.HI R74, R222, R74, R222, 0x5 ;  /* 0x0000004ade4a7211 */ /* 0x000fe400078f28de */
[----:B------:R-:W-:Y:S02]  /*efe0*/  IADD3 R105, PT, PT, R71, R105, R72 ;  /* 0x0000006947697210 */ /* 0x000fe40007ffe048 */
[----:B------:R-:W-:Y:S02]  /*eff0*/  LEA.HI R215, R218, R215, R218, 0x5 ;  /* 0x000000d7dad77211 */ /* 0x000fe400078f28da */
[----:B------:R-:W-:Y:S01]  /*f000*/  LOP3.LUT R71, R76, R61, RZ, 0x3c, !PT ;  /* 0x0000003d4c477212 */ /* 0x000fe200078e3cff */
[----:B------:R-:W-:Y:S01]  /*f010*/  VIADD R76, R74, 0x8f1bbcdc ;  /* 0x8f1bbcdc4a4c7836 */ /* 0x000fe20000000000 */
[----:B------:R-:W-:Y:S01]  /*f020*/  LOP3.LUT R80, R77, R62, RZ, 0x3c, !PT ;  /* 0x0000003e4d507212 */ /* 0x000fe200078e3cff */
[----:B------:R-:W-:Y:S01]  /*f030*/  VIADD R77, R219, 0x8f1bbcdc ;  /* 0x8f1bbcdcdb4d7836 */ /* 0x000fe20000000000 */
[----:B------:R-:W-:Y:S01]  /*f040*/  SHF.L.W.U32.HI R224, R224, 0x1e, R224 ;  /* 0x0000001ee0e07819 */ /* 0x000fe20000010ee0 */
[----:B------:R-:W-:Y:S01]  /*f050*/  VIADD R215, R215, 0x8f1bbcdc ;  /* 0x8f1bbcdcd7d77836 */ /* 0x000fe20000000000 */
[----:B------:R-:W-:-:S02]  /*f060*/  SHF.L.W.U32.HI R74, R71, 0x1, R71 ;  /* 0x00000001474a7819 */ /* 0x000fc40000010e47 */
[----:B------:R-:W-:Y:S02]  /*f070*/  SHF.L.W.U32.HI R71, R80, 0x1, R80 ;  /* 0x0000000150477819 */ /* 0x000fe40000010e50 */
[----:B------:R-:W-:Y:S02]  /*f080*/  LOP3.LUT R80, R77, R224, R217, 0x96, !PT ;  /* 0x000000e04d507212 */ /* 0x000fe400078e96d9 */
[----:B------:R-:W-:Y:S02]  /*f090*/  LEA.HI R213, R220, R213, R220, 0x5 ;  /* 0x000000d5dcd57211 */ /* 0x000fe400078f28dc */
[----:B------:R-:W-:Y:S02]  /*f0a0*/  LOP3.LUT R69, R69, R60, RZ, 0x3c, !PT ;  /* 0x0000003c45457212 */ /* 0x000fe400078e3cff */
[----:B------:R-:W-:Y:S02]  /*f0b0*/  SHF.L.W.U32.HI R218, R218, 0x1e, R218 ;  /* 0x0000001edada7819 */ /* 0x000fe40000010eda */
[----:B------:R-:W-:-:S02]  /*f0c0*/  SHF.L.W.U32.HI R222, R222, 0x1e, R222 ;  /* 0x0000001edede7819 */ /* 0x000fc40000010ede */
[----:B------:R-:W-:Y:S02]  /*f0d0*/  LOP3.LUT R226, R103, R42, R79, 0x96, !PT ;  /* 0x0000002a67e27212 */ /* 0x000fe400078e964f */
[----:B------:R-:W-:Y:S02]  /*f0e0*/  LOP3.LUT R79, R104, R87, R82, 0x96, !PT ;  /* 0x00000057684f7212 */ /* 0x000fe400078e9652 */
[----:B------:R-:W-:Y:S01]  /*f0f0*/  IADD3 R214, PT, PT, R80, R214, R71 ;  /* 0x000000d650d67210 */ /* 0x000fe20007ffe047 */
[----:B------:R-:W-:Y:S01]  /*f100*/  VIADD R80, R213, 0xca62c1d6 ;  /* 0xca62c1d6d5507836 */ /* 0x000fe20000000000 */
[----:B------:R-:W-:Y:S02]  /*f110*/  LEA.HI R210, R215, R210, R215, 0x5 ;  /* 0x000000d2d7d27211 */ /* 0x000fe400078f28d7 */
[----:B------:R-:W-:Y:S02]  /*f120*/  SHF.L.W.U32.HI R69, R69, 0x1, R69 ;  /* 0x0000000145457819 */ /* 0x000fe40000010e45 */
[----:B------:R-:W-:Y:S01]  /*f130*/  LOP3.LUT R78, R215, R218, R216, 0x96, !PT ;  /* 0x000000dad74e7212 */ /* 0x000fe200078e96d8 */
[----:B------:R-:W-:Y:S01]  /*f140*/  VIADD R223, R210, 0xca62c1d6 ;  /* 0xca62c1d6d2df7836 */ /* 0x000fe20000000000 */
[----:B------:R-:W-:-:S02]  /*f150*/  LOP3.LUT R221, R76, R222, R75, 0x96, !PT ;  /* 0x000000de4cdd7212 */ /* 0x000fc400078e964b */
[----:B------:R-:W-:Y:S02]  /*f160*/  LOP3.LUT R226, R226, R63, RZ, 0x3c, !PT ;  /* 0x0000003fe2e27212 */ /* 0x000fe400078e3cff */
[----:B------:R-:W-:Y:S02]  /*f170*/  SHF.L.W.U32.HI R220, R220, 0x1e, R220 ;  /* 0x0000001edcdc7819 */ /* 0x000fe40000010edc */
[----:B------:R-:W-:Y:S02]  /*f180*/  LOP3.LUT R79, R79, R66, RZ, 0x3c, !PT ;  /* 0x000000424f4f7212 */ /* 0x000fe400078e3cff */
[----:B------:R-:W-:Y:S02]  /*f190*/  IADD3 R78, PT, PT, R78, R209, R69 ;  /* 0x000000d14e4e7210 */ /* 0x000fe40007ffe045 */
[----:B------:R-:W-:Y:S02]  /*f1a0*/  IADD3 R221, PT, PT, R221, R211, R74 ;  /* 0x000000d3dddd7210 */ /* 0x000fe40007ffe04a */
[----:B------:R-:W-:-:S02]  /*f1b0*/  LEA.HI R73, R76, R73, R76, 0x5 ;  /* 0x000000494c497211 */ /* 0x000fc400078f284c */
[----:B------:R-:W-:Y:S02]  /*f1c0*/  SHF.L.W.U32.HI R213, R215, 0x1e, R215 ;  /* 0x0000001ed7d57819 */ /* 0x000fe40000010ed7 */
[----:B------:R-:W-:Y:S02]  /*f1d0*/  SHF.L.W.U32.HI R211, R226, 0x1, R226 ;  /* 0x00000001e2d37819 */ /* 0x000fe40000010ee2 */
[----:B------:R-:W-:Y:S02]  /*f1e0*/  LOP3.LUT R209, R80, R220, R113, 0x96, !PT ;  /* 0x000000dc50d17212 */ /* 0x000fe400078e9671 */
[----:B------:R-:W-:Y:S02]  /*f1f0*/  LOP3.LUT R82, R57, R90, R81, 0x96, !PT ;  /* 0x0000005a39527212 */ /* 0x000fe400078e9651 */
[----:B------:R-:W-:Y:S02]  /*f200*/  SHF.L.W.U32.HI R215, R79, 0x1, R79 ;  /* 0x000000014fd77819 */ /* 0x000fe40000010e4f */
[----:B------:R-:W-:Y:S01]  /*f210*/  LOP3.LUT R79, R52, R43, R86, 0x96, !PT ;  /* 0x0000002b344f7212 */ /* 0x000fe200078e9656 */
[----:B------:R-:W-:Y:S01]  /*f220*/  VIADD R86, R73, 0xca62c1d6 ;  /* 0xca62c1d649567836 */ /* 0x000fe20000000000 */
[----:B------:R-:W-:-:S02]  /*f230*/  LEA.HI R212, R77, R212, R77, 0x5 ;  /* 0x000000d44dd47211 */ /* 0x000fc400078f284d */
[----:B------:R-:W-:Y:S02]  /*f240*/  LOP3.LUT R219, R223, R213, R218, 0x96, !PT ;  /* 0x000000d5dfdb7212 */ /* 0x000fe400078e96da */
[----:B------:R-:W-:Y:S01]  /*f250*/  IADD3 R106, PT, PT, R209, R106, R211 ;  /* 0x0000006ad16a7210 */ /* 0x000fe20007ffe0d3 */
[----:B------:R-:W-:Y:S01]  /*f260*/  VIADD R225, R212, 0xca62c1d6 ;  /* 0xca62c1d6d4e17836 */ /* 0x000fe20000000000 */
[----:B------:R-:W-:Y:S02]  /*f270*/  LOP3.LUT R82, R82, R65, RZ, 0x3c, !PT ;  /* 0x0000004152527212 */ /* 0x000fe400078e3cff */
[----:B------:R-:W-:Y:S02]  /*f280*/  SHF.L.W.U32.HI R209, R76, 0x1e, R76 ;  /* 0x0000001e4cd17819 */ /* 0x000fe40000010e4c */
[----:B------:R-:W-:Y:S02]  /*f290*/  IADD3 R219, PT, PT, R219, R216, R215 ;  /* 0x000000d8dbdb7210 */ /* 0x000fe40007ffe0d7 */
[----:B------:R-:W-:-:S02]  /*f2a0*/  LEA.HI R105, R80, R105, R80, 0x5 ;  /* 0x0000006950697211 */ /* 0x000fc400078f2850 */
[----:B------:R-:W-:Y:S02]  /*f2b0*/  LOP3.LUT R79, R79, R68, RZ, 0x3c, !PT ;  /* 0x000000444f4f7212 */ /* 0x000fe400078e3cff */
[----:B------:R-:W-:Y:S01]  /*f2c0*/  SHF.L.W.U32.HI R73, R77, 0x1e, R77 ;  /* 0x0000001e4d497819 */ /* 0x000fe20000010e4d */
[----:B------:R-:W-:Y:S01]  /*f2d0*/  VIADD R105, R105, 0xca62c1d6 ;  /* 0xca62c1d669697836 */ /* 0x000fe20000000000 */
[----:B------:R-:W-:Y:S02]  /*f2e0*/  SHF.L.W.U32.HI R210, R82, 0x1, R82 ;  /* 0x0000000152d27819 */ /* 0x000fe40000010e52 */
[----:B------:R-:W-:Y:S02]  /*f2f0*/  LOP3.LUT R216, R86, R209, R222, 0x96, !PT ;  /* 0x000000d156d87212 */ /* 0x000fe400078e96de */
[----:B------:R-:W-:Y:S02]  /*f300*/  LOP3.LUT R83, R39, R64, R83, 0x96, !PT ;  /* 0x0000004027537212 */ /* 0x000fe400078e9653 */
[----:B------:R-:W-:-:S02]  /*f310*/  SHF.L.W.U32.HI R76, R79, 0x1, R79 ;  /* 0x000000014f4c7819 */ /* 0x000fc40000010e4f */
[----:B------:R-:W-:Y:S02]  /*f320*/  LOP3.LUT R77, R225, R73, R224, 0x96, !PT ;  /* 0x00000049e14d7212 */ /* 0x000fe400078e96e0 */
[----:B------:R-:W-:Y:S02]  /*f330*/  IADD3 R216, PT, PT, R216, R75, R210 ;  /* 0x0000004bd8d87210 */ /* 0x000fe40007ffe0d2 */
[----:B------:R-:W-:Y:S02]  /*f340*/  LOP3.LUT R83, R83, R114, RZ, 0x3c, !PT ;  /* 0x0000007253537212 */ /* 0x000fe400078e3cff */
[----:B------:R-:W-:Y:S02]  /*f350*/  SHF.L.W.U32.HI R75, R80, 0x1e, R80 ;  /* 0x0000001e504b7819 */ /* 0x000fe40000010e50 */
[----:B------:R-:W-:Y:S02]  /*f360*/  IADD3 R77, PT, PT, R77, R217, R76 ;  /* 0x000000d94d4d7210 */ /* 0x000fe40007ffe04c */
[----:B------:R-:W-:-:S02]  /*f370*/  LOP3.LUT R85, R37, R92, R85, 0x96, !PT ;  /* 0x0000005c25557212 */ /* 0x000fc400078e9655 */
[----:B------:R-:W-:Y:S02]  /*f380*/  SHF.L.W.U32.HI R79, R83, 0x1, R83 ;  /* 0x00000001534f7819 */ /* 0x000fe40000010e53 */
[----:B------:R-:W-:Y:S02]  /*f390*/  LOP3.LUT R80, R105, R75, R220, 0x96, !PT ;  /* 0x0000004b69507212 */ /* 0x000fe400078e96dc */
[----:B------:R-:W-:Y:S02]  /*f3a0*/  LEA.HI R217, R86, R221, R86, 0x5 ;  /* 0x000000dd56d97211 */ /* 0x000fe400078f2856 */
[----:B------:R-:W-:Y:S02]  /*f3b0*/  LOP3.LUT R84, R36, R91, R84, 0x96, !PT ;  /* 0x0000005b24547212 */ /* 0x000fe400078e9654 */
[----:B------:R-:W-:Y:S01]  /*f3c0*/  LOP3.LUT R85, R85, R70, RZ, 0x3c, !PT ;  /* 0x0000004655557212 */ /* 0x000fe200078e3cff */
[----:B------:R-:W-:Y:S01]  /*f3d0*/  VIADD R217, R217, 0xca62c1d6 ;  /* 0xca62c1d6d9d97836 */ /* 0x000fe20000000000 */
[----:B------:R-:W-:-:S02]  /*f3e0*/  IADD3 R83, PT, PT, R80, R113, R79 ;  /* 0x0000007150537210 */ /* 0x000fc40007ffe04f */
[----:B------:R-:W-:Y:S02]  /*f3f0*/  LOP3.LUT R113, R84, R67, RZ, 0x3c, !PT ;  /* 0x0000004354717212 */ /* 0x000fe400078e3cff */
[----:B------:R-:W-:Y:S02]  /*f400*/  LEA.HI R226, R223, R78, R223, 0x5 ;  /* 0x0000004edfe27211 */ /* 0x000fe400078f28df */
[----:B------:R-:W-:Y:S02]  /*f410*/  SHF.L.W.U32.HI R78, R86, 0x1e, R86 ;  /* 0x0000001e564e7819 */ /* 0x000fe40000010e56 */
[----:B------:R-:W-:Y:S01]  /*f420*/  LOP3.LUT R221, R112, R93, R42, 0x96, !PT ;  /* 0x0000005d70dd7212 */ /* 0x000fe200078e962a */
[----:B------:R-:W-:Y:S01]  /*f430*/  VIADD R226, R226, 0xca62c1d6 ;  /* 0xca62c1d6e2e27836 */ /* 0x000fe20000000000 */
[----:B------:R-:W-:Y:S02]  /*f440*/  LOP3.LUT R88, R54, R89, R88, 0x96, !PT ;  /* 0x0000005936587212 */ /* 0x000fe400078e9658 */
[----:B------:R-:W-:-:S02]  /*f450*/  SHF.L.W.U32.HI R80, R85, 0x1, R85 ;  /* 0x0000000155507819 */ /* 0x000fc40000010e55 */
[----:B------:R-:W-:Y:S02]  /*f460*/  LEA.HI R212, R225, R214, R225, 0x5 ;  /* 0x000000d6e1d47211 */ /* 0x000fe400078f28e1 */
[----:B------:R-:W-:Y:S02]  /*f470*/  SHF.L.W.U32.HI R85, R113, 0x1, R113 ;  /* 0x0000000171557819 */ /* 0x000fe40000010e71 */
[----:B------:R-:W-:Y:S01]  /*f480*/  LOP3.LUT R214, R109, R108, R93, 0x96, !PT ;  /* 0x0000006c6dd67212 */ /* 0x000fe200078e965d */
[----:B------:R-:W-:Y:S01]  /*f490*/  VIADD R212, R212, 0xca62c1d6 ;  /* 0xca62c1d6d4d47836 */ /* 0x000fe20000000000 */
[----:B------:R-:W-:Y:S02]  /*f4a0*/  LOP3.LUT R113, R217, R78, R209, 0x96, !PT ;  /* 0x0000004ed9717212 */ /* 0x000fe400078e96d1 */
[----:B------:R-:W-:Y:S02]  /*f4b0*/  LOP3.LUT R221, R221, R72, RZ, 0x3c, !PT ;  /* 0x00000048dddd7212 */ /* 0x000fe400078e3cff */
[----:B------:R-:W-:-:S02]  /*f4c0*/  LOP3.LUT R88, R88, R115, RZ, 0x3c, !PT ;  /* 0x0000007358587212 */ /* 0x000fc400078e3cff */
[----:B------:R-:W-:Y:S02]  /*f4d0*/  LOP3.LUT R64, R40, R107, R64, 0x96, !PT ;  /* 0x0000006b28407212 */ /* 0x000fe400078e9640 */
[----:B------:R-:W-:Y:S02]  /*f4e0*/  SHF.L.W.U32.HI R82, R223, 0x1e, R223 ;  /* 0x0000001edf527819 */ /* 0x000fe40000010edf */
[----:B------:R-:W-:Y:S02]  /*f4f0*/  LOP3.LUT R214, R214, R79, RZ, 0x3c, !PT ;  /* 0x0000004fd6d67212 */ /* 0x000fe400078e3cff */
[----:B------:R-:W-:Y:S02]  /*f500*/  IADD3 R42, PT, PT, R113, R222, R80 ;  /* 0x000000de712a7210 */ /* 0x000fe40007ffe050 */
[----:B------:R-:W-:Y:S02]  /*f510*/  LOP3.LUT R107, R63, R48, R107, 0x96, !PT ;  /* 0x000000303f6b7212 */ /* 0x000fe400078e966b */
[----:B------:R-:W-:-:S02]  /*f520*/  SHF.L.W.U32.HI R222, R221, 0x1, R221 ;  /* 0x00000001ddde7819 */ /* 0x000fc40000010edd */
[----:B------:R-:W-:Y:S02]  /*f530*/  SHF.L.W.U32.HI R81, R88, 0x1, R88 ;  /* 0x0000000158517819 */ /* 0x000fe40000010e58 */
[----:B------:R-:W-:Y:S02]  /*f540*/  LOP3.LUT R64, R64, R211, RZ, 0x3c, !PT ;  /* 0x000000d340407212 */ /* 0x000fe400078e3cff */
[----:B------:R-:W-:Y:S02]  /*f550*/  LOP3.LUT R88, R226, R82, R213, 0x96, !PT ;  /* 0x00000052e2587212 */ /* 0x000fe400078e96d5 */
[----:B------:R-:W-:Y:S02]  /*f560*/  SHF.L.W.U32.HI R93, R214, 0x1, R214 ;  /* 0x00000001d65d7819 */ /* 0x000fe40000010ed6 */
[----:B------:R-:W-:Y:S02]  /*f570*/  LEA.HI R214, R105, R106, R105, 0x5 ;  /* 0x0000006a69d67211 */ /* 0x000fe400078f2869 */
[----:B------:R-:W-:-:S02]  /*f580*/  LOP3.LUT R107, R107, R222, RZ, 0x3c, !PT ;  /* 0x000000de6b6b7212 */ /* 0x000fc400078e3cff */
[----:B------:R-:W-:Y:S01]  /*f590*/  LOP3.LUT R113, R114, R103, R108, 0x96, !PT ;  /* 0x0000006772717212 */ /* 0x000fe200078e966c */
[----:B------:R-:W-:Y:S01]  /*f5a0*/  VIADD R214, R214, 0xca62c1d6 ;  /* 0xca62c1d6d6d67836 */ /* 0x000fe20000000000 */
[----:B------:R-:W-:Y:S02]  /*f5b0*/  SHF.L.W.U32.HI R64, R64, 0x1, R64 ;  /* 0x0000000140407819 */ /* 0x000fe40000010e40 */
[----:B------:R-:W-:Y:S02]  /*f5c0*/  IADD3 R88, PT, PT, R88, R218, R81 ;  /* 0x000000da58587210 */ /* 0x000fe40007ffe051 */
[----:B------:R-:W-:Y:S02]  /*f5d0*/  LOP3.LUT R218, R38, R95, R87, 0x96, !PT ;  /* 0x0000005f26da7212 */ /* 0x000fe400078e9657 */
[----:B------:R-:W-:Y:S02]  /*f5e0*/  LOP3.LUT R108, R211, R112, R103, 0x96, !PT ;  /* 0x00000070d36c7212 */ /* 0x000fe400078e9667 */
[----:B------:R-:W-:-:S02]  /*f5f0*/  SHF.L.W.U32.HI R87, R107, 0x1, R107 ;  /* 0x000000016b577819 */ /* 0x000fc40000010e6b */
[----:B------:R-:W-:Y:S02]  /*f600*/  LOP3.LUT R113, R113, R64, RZ, 0x3c, !PT ;  /* 0x0000004071717212 */ /* 0x000fe400078e3cff */
[----:B------:R-:W-:Y:S02]  /*f610*/  SHF.L.W.U32.HI R106, R105, 0x1e, R105 ;  /* 0x0000001e696a7819 */ /* 0x000fe40000010e69 */
[----:B------:R-:W-:Y:S02]  /*f620*/  LOP3.LUT R108, R108, R87, RZ, 0x3c, !PT ;  /* 0x000000576c6c7212 */ /* 0x000fe400078e3cff */
[----:B------:R-:W-:Y:S02]  /*f630*/  SHF.L.W.U32.HI R103, R113, 0x1, R113 ;  /* 0x0000000171677819 */ /* 0x000fe40000010e71 */
[----:B------:R-:W-:Y:S02]  /*f640*/  LOP3.LUT R221, R214, R106, R75, 0x96, !PT ;  /* 0x0000006ad6dd7212 */ /* 0x000fe400078e964b */
[----:B------:R-:W-:-:S02]  /*f650*/  LOP3.LUT R218, R218, R69, RZ, 0x3c, !PT ;  /* 0x00000045dada7212 */ /* 0x000fc400078e3cff */
[----:B------:R-:W-:Y:S02]  /*f660*/  LOP3.LUT R107, R222, R109, R112, 0x96, !PT ;  /* 0x0000006dde6b7212 */ /* 0x000fe400078e9670 */
[----:B------:R-:W-:Y:S02]  /*f670*/  SHF.L.W.U32.HI R105, R108, 0x1, R108 ;  /* 0x000000016c697819 */ /* 0x000fe40000010e6c */
[----:B------:R-:W-:Y:S02]  /*f680*/  LOP3.LUT R108, R93, R114, R109, 0x96, !PT ;  /* 0x000000725d6c7212 */ /* 0x000fe400078e966d */
[----:B------:R-:W-:Y:S02]  /*f690*/  LOP3.LUT R113, R103, R211, R114, 0x96, !PT ;  /* 0x000000d367717212 */ /* 0x000fe400078e9672 */
[----:B------:R-:W-:Y:S02]  /*f6a0*/  IADD3 R112, PT, PT, R221, R220, R222 ;  /* 0x000000dcdd707210 */ /* 0x000fe40007ffe0de */
[----:B------:R-:W-:-:S02]  /*f6b0*/  LOP3.LUT R114, R56, R45, R89, 0x96, !PT ;  /* 0x0000002d38727212 */ /* 0x000fc400078e9659 */
[----:B------:R-:W-:Y:S02]  /*f6c0*/  LOP3.LUT R220, R66, R101, R45, 0x96, !PT ;  /* 0x0000006542dc7212 */ /* 0x000fe400078e962d */
[----:B------:R-:W-:Y:S02]  /*f6d0*/  SHF.L.W.U32.HI R223, R218, 0x1, R218 ;  /* 0x00000001dadf7819 */ /* 0x000fe40000010eda */
[----:B------:R-:W-:Y:S02]  /*f6e0*/  LOP3.LUT R114, R114, R215, RZ, 0x3c, !PT ;  /* 0x000000d772727212 */ /* 0x000fe400078e3cff */
[----:B------:R-:W-:Y:S02]  /*f6f0*/  LOP3.LUT R220, R220, R223, RZ, 0x3c, !PT ;  /* 0x000000dfdcdc7212 */ /* 0x000fe400078e3cff */
[----:B------:R-:W-:Y:S02]  /*f700*/  LOP3.LUT R221, R55, R94, R90, 0x96, !PT ;  /* 0x0000005e37dd7212 */ /* 0x000fe400078e965a */
[----:B------:R-:W-:-:S02]  /*f710*/  LOP3.LUT R109, R105, R222, R211, 0x96, !PT ;  /* 0x000000de696d7212 */ /* 0x000fc400078e96d3 */
[----:B------:R-:W-:Y:S02]  /*f720*/  LOP3.LUT R90, R60, R49, R95, 0x96, !PT ;  /* 0x000000313c5a7212 */ /* 0x000fe400078e965f */
[----:B------:R-:W-:Y:S02]  /*f730*/  LOP3.LUT R218, R115, R104, R49, 0x96, !PT ;  /* 0x0000006873da7212 */ /* 0x000fe400078e9631 */
[----:B------:R-:W-:Y:S02]  /*f740*/  LEA.HI R219, R226, R219, R226, 0x5 ;  /* 0x000000dbe2db7211 */ /* 0x000fe400078f28e2 */
[----:B------:R-:W-:Y:S02]  /*f750*/  LOP3.LUT R104, R215, R38, R104, 0x96, !PT ;  /* 0x00000026d7687212 */ /* 0x000fe400078e9668 */
[----:B------:R-:W-:Y:S01]  /*f760*/  SHF.L.W.U32.HI R211, R114, 0x1, R114 ;  /* 0x0000000172d37819 */ /* 0x000fe20000010e72 */
[----:B------:R-:W-:Y:S01]  /*f770*/  VIADD R219, R219, 0xca62c1d6 ;  /* 0xca62c1d6dbdb7836 */ /* 0x000fe20000000000 */
[----:B------:R-:W-:-:S02]  /*f780*/  SHF.L.W.U32.HI R49, R220, 0x1, R220 ;  /* 0x00000001dc317819 */ /* 0x000fc40000010edc */
[----:B------:R-:W-:Y:S02]  /*f790*/  LOP3.LUT R90, R90, R81, RZ, 0x3c, !PT ;  /* 0x000000515a5a7212 */ /* 0x000fe400078e3cff */
[----:B------:R-:W-:Y:S02]  /*f7a0*/  LOP3.LUT R218, R218, R211, RZ, 0x3c, !PT ;  /* 0x000000d3dada7212 */ /* 0x000fe400078e3cff */
[----:B------:R-:W-:Y:S02]  /*f7b0*/  LOP3.LUT R104, R104, R49, RZ, 0x3c, !PT ;  /* 0x0000003168687212 */ /* 0x000fe400078e3cff */
[----:B------:R-:W-:Y:S02]  /*f7c0*/  SHF.L.W.U32.HI R89, R226, 0x1e, R226 ;  /* 0x0000001ee2597819 */ /* 0x000fe40000010ee2 */
[----:B------:R-:W-:Y:S02]  /*f7d0*/  SHF.L.W.U32.HI R45, R90, 0x1, R90 ;  /* 0x000000015a2d7819 */ /* 0x000fe40000010e5a */
[----:B------:R-:W-:-:S02]  /*f7e0*/  LOP3.LUT R95, R223, R60, R38, 0x96, !PT ;  /* 0x0000003cdf5f7212 */ /* 0x000fc400078e9626 */
[----:B------:R-:W-:Y:S02]  /*f7f0*/  SHF.L.W.U32.HI R90, R218, 0x1, R218 ;  /* 0x00000001da5a7819 */ /* 0x000fe40000010eda */
[----:B------:R-:W-:Y:S02]  /*f800*/  SHF.L.W.U32.HI R38, R104, 0x1, R104 ;  /* 0x0000000168267819 */ /* 0x000fe40000010e68 */
[----:B------:R-:W-:Y:S02]  /*f810*/  LOP3.LUT R104, R219, R89, R82, 0x96, !PT ;  /* 0x00000059db687212 */ /* 0x000fe400078e9652 */
[----:B------:R-:W-:Y:S02]  /*f820*/  LOP3.LUT R60, R45, R115, R60, 0x96, !PT ;  /* 0x000000732d3c7212 */ /* 0x000fe400078e963c */
[----:B------:R-:W-:Y:S02]  /*f830*/  LOP3.LUT R115, R90, R215, R115, 0x96, !PT ;  /* 0x000000d75a737212 */ /* 0x000fe400078e9673 */
[----:B------:R-:W-:-:S02]  /*f840*/  LOP3.LUT R221, R221, R74, RZ, 0x3c, !PT ;  /* 0x0000004adddd7212 */ /* 0x000fc400078e3cff */
[----:B------:R-:W-:Y:S02]  /*f850*/  LOP3.LUT R215, R38, R223, R215, 0x96, !PT ;  /* 0x000000df26d77212 */ /* 0x000fe400078e96d7 */
[----:B------:R-:W-:Y:S02]  /*f860*/  IADD3 R213, PT, PT, R104, R213, R223 ;  /* 0x000000d568d57210 */ /* 0x000fe40007ffe0df */
[----:B------:R-:W-:Y:S02]  /*f870*/  LOP3.LUT R223, R59, R44, R92, 0x96, !PT ;  /* 0x0000002c3bdf7212 */ /* 0x000fe400078e965c */
[----:B------:R-:W-:Y:S02]  /*f880*/  SHF.L.W.U32.HI R84, R225, 0x1e, R225 ;  /* 0x0000001ee1547819 */ /* 0x000fe40000010ee1 */
[----:B------:R-:W-:Y:S02]  /*f890*/  LOP3.LUT R225, R65, R50, R44, 0x96, !PT ;  /* 0x0000003241e17212 */ /* 0x000fe400078e962c */
[----:B------:R-:W-:-:S02]  /*f8a0*/  SHF.L.W.U32.HI R104, R221, 0x1, R221 ;  /* 0x00000001dd687819 */ /* 0x000fc40000010edd */
[----:B------:R-:W-:Y:S02]  /*f8b0*/  LOP3.LUT R92, R41, R102, R43, 0x96, !PT ;  /* 0x00000066295c7212 */ /* 0x000fe400078e962b */
[----:B------:R-:W-:Y:S02]  /*f8c0*/  LOP3.LUT R223, R223, R210, RZ, 0x3c, !PT ;  /* 0x000000d2dfdf7212 */ /* 0x000fe400078e3cff */
[----:B------:R-:W-:Y:S02]  /*f8d0*/  LOP3.LUT R43, R61, R46, R94, 0x96, !PT ;  /* 0x0000002e3d2b7212 */ /* 0x000fe400078e965e */
[----:B------:R-:W-:Y:S02]  /*f8e0*/  LOP3.LUT R225, R225, R104, RZ, 0x3c, !PT ;  /* 0x00000068e1e17212 */ /* 0x000fe400078e3cff */
[----:B------:R-:W-:Y:S02]  /*f8f0*/  LOP3.LUT R221, R70, R57, R46, 0x96, !PT ;  /* 0x0000003946dd7212 */ /* 0x000fe400078e962e */
[----:B------:R-:W-:-:S02]  /*f900*/  SHF.L.W.U32.HI R46, R223, 0x1, R223 ;  /* 0x00000001df2e7819 */ /* 0x000fc40000010edf */
[----:B------:R-:W-:Y:S02]  /*f910*/  LEA.HI R216, R217, R216, R217, 0x5 ;  /* 0x000000d8d9d87211 */ /* 0x000fe400078f28d9 */
[----:B------:R-:W-:Y:S02]  /*f920*/  LOP3.LUT R44, R43, R80, RZ, 0x3c, !PT ;  /* 0x000000502b2c7212 */ /* 0x000fe400078e3cff */
[----:B------:R-:W-:Y:S02]  /*f930*/  LOP3.LUT R218, R210, R55, R57, 0x96, !PT ;  /* 0x00000037d2da7212 */ /* 0x000fe400078e9639 */
[----:B------:R-:W-:Y:S02]  /*f940*/  SHF.L.W.U32.HI R43, R225, 0x1, R225 ;  /* 0x00000001e12b7819 */ /* 0x000fe40000010ee1 */
[----:B------:R-:W-:Y:S01]  /*f950*/  LOP3.LUT R114, R221, R46, RZ, 0x3c, !PT ;  /* 0x0000002edd727212 */ /* 0x000fe200078e3cff */
[----:B------:R-:W-:Y:S01]  /*f960*/  VIADD R221, R216, 0xca62c1d6 ;  /* 0xca62c1d6d8dd7836 */ /* 0x000fe20000000000 */
[----:B------:R-:W-:-:S02]  /*f970*/  LOP3.LUT R218, R218, R43, RZ, 0x3c, !PT ;  /* 0x0000002bdada7212 */ /* 0x000fc400078e3cff */
[----:B------:R-:W-:Y:S02]  /*f980*/  SHF.L.W.U32.HI R57, R217, 0x1e, R217 ;  /* 0x0000001ed9397819 */ /* 0x000fe40000010ed9 */
[----:B------:R-:W-:Y:S02]  /*f990*/  LOP3.LUT R94, R92, R71, RZ, 0x3c, !PT ;  /* 0x000000475c5e7212 */ /* 0x000fe400078e3cff */
[----:B------:R-:W-:Y:S02]  /*f9a0*/  SHF.L.W.U32.HI R44, R44, 0x1, R44 ;  /* 0x000000012c2c7819 */ /* 0x000fe40000010e2c */
[----:B------:R-:W-:Y:S02]  /*f9b0*/  LOP3.LUT R92, R104, R61, R55, 0x96, !PT ;  /* 0x0000003d685c7212 */ /* 0x000fe400078e9637 */
[----:B------:R-:W-:Y:S02]  /*f9c0*/  SHF.L.W.U32.HI R55, R114, 0x1, R114 ;  /* 0x0000000172377819 */ /* 0x000fe40000010e72 */
[----:B------:R-:W-:-:S02]  /*f9d0*/  SHF.L.W.U32.HI R217, R218, 0x1, R218 ;  /* 0x00000001dad97819 */ /* 0x000fc40000010eda */
[----:B------:R-:W-:Y:S02]  /*f9e0*/  LOP3.LUT R114, R221, R57, R78, 0x96, !PT ;  /* 0x00000039dd727212 */ /* 0x000fe400078e964e */
[----:B------:R-:W-:Y:S02]  /*f9f0*/  LOP3.LUT R91, R58, R47, R91, 0x96, !PT ;  /* 0x0000002f3a5b7212 */ /* 0x000fe400078e965b */
[----:B------:R-:W-:Y:S02]  /*fa00*/  LOP3.LUT R61, R44, R70, R61, 0x96, !PT ;  /* 0x000000462c3d7212 */ /* 0x000fe400078e963d */
[----:B------:R-:W-:Y:S02]  /*fa10*/  LOP3.LUT R47, R68, R53, R47, 0x96, !PT ;  /* 0x00000035442f7212 */ /* 0x000fe400078e962f */
[----:B------:R-:W-:Y:S02]  /*fa20*/  SHF.L.W.U32.HI R94, R94, 0x1, R94 ;  /* 0x000000015e5e7819 */ /* 0x000fe40000010e5e */
[----:B------:R-:W-:-:S02]  /*fa30*/  LOP3.LUT R70, R55, R210, R70, 0x96, !PT ;  /* 0x000000d237467212 */ /* 0x000fc400078e9646 */
[----:B------:R-:W-:Y:S02]  /*fa40*/  LOP3.LUT R210, R217, R104, R210, 0x96, !PT ;  /* 0x00000068d9d27212 */ /* 0x000fe400078e96d2 */
[----:B------:R-:W-:Y:S02]  /*fa50*/  IADD3 R209, PT, PT, R114, R209, R104 ;  /* 0x000000d172d17210 */ /* 0x000fe40007ffe068 */
[----:B------:R-:W-:Y:S02]  /*fa60*/  LOP3.LUT R102, R62, R51, R102, 0x96, !PT ;  /* 0x000000333e667212 */ /* 0x000fe400078e9666 */
[----:B------:R-:W-:Y:S02]  /*fa70*/  LOP3.LUT R104, R67, R52, R51, 0x96, !PT ;  /* 0x0000003443687212 */ /* 0x000fe400078e9633 */
[----:B------:R-:W-:Y:S02]  /*fa80*/  LOP3.LUT R91, R91, R76, RZ, 0x3c, !PT ;  /* 0x0000004c5b5b7212 */ /* 0x000fe400078e3cff */
[----:B------:R-:W-:-:S02]  /*fa90*/  LOP3.LUT R51, R47, R94, RZ, 0x3c, !PT ;  /* 0x0000005e2f337212 */ /* 0x000fc400078e3cff */
[----:B------:R-:W-:Y:S02]  /*faa0*/  LOP3.LUT R102, R102, R85, RZ, 0x3c, !PT ;  /* 0x0000005566667212 */ /* 0x000fe400078e3cff */
[----:B------:R-:W-:Y:S02]  /*fab0*/  LOP3.LUT R223, R76, R41, R52, 0x96, !PT ;  /* 0x000000294cdf7212 */ /* 0x000fe400078e9634 */
[----:B------:R-:W-:Y:S02]  /*fac0*/  SHF.L.W.U32.HI R47, R91, 0x1, R91 ;  /* 0x000000015b2f7819 */ /* 0x000fe40000010e5b */
[----:B------:R-:W-:Y:S02]  /*fad0*/  SHF.L.W.U32.HI R52, R51, 0x1, R51 ;  /* 0x0000000133347819 */ /* 0x000fe40000010e33 */
[----:B------:R-:W-:Y:S02]  /*fae0*/  LEA.HI R77, R212, R77, R212, 0x5 ;  /* 0x0000004dd44d7211 */ /* 0x000fe400078f28d4 */
[----:B------:R-:W-:-:S02]  /*faf0*/  SHF.L.W.U32.HI R51, R102, 0x1, R102 ;  /* 0x0000000166337819 */ /* 0x000fc40000010e66 */
[----:B------:R-:W-:Y:S02]  /*fb00*/  LOP3.LUT R104, R104, R47, RZ, 0x3c, !PT ;  /* 0x0000002f68687212 */ /* 0x000fe400078e3cff */
[----:B------:R-:W-:Y:S01]  /*fb10*/  LOP3.LUT R102, R223, R52, RZ, 0x3c, !PT ;  /* 0x00000034df667212 */ /* 0x000fe200078e3cff */
[----:B------:R-:W-:Y:S01]  /*fb20*/  VIADD R223, R77, 0xca62c1d6 ;  /* 0xca62c1d64ddf7836 */ /* 0x000fe20000000000 */
[C---:B------:R-:W-:Y:S02]  /*fb30*/  LOP3.LUT R86, R212.reuse, R84, R73, 0x96, !PT ;  /* 0x00000054d4567212 */ /* 0x040fe400078e9649 */
[----:B------:R-:W-:Y:S02]  /*fb40*/  SHF.L.W.U32.HI R212, R212, 0x1e, R212 ;  /* 0x0000001ed4d47819 */ /* 0x000fe40000010ed4 */
[----:B------:R-:W-:Y:S02]  /*fb50*/  LEA.HI R83, R214, R83, R214, 0x5 ;  /* 0x00000053d6537211 */ /* 0x000fe400078f28d6 */
[----:B------:R-:W-:-:S02]  /*fb60*/  SHF.L.W.U32.HI R91, R104, 0x1, R104 ;  /* 0x00000001685b7819 */ /* 0x000fc40000010e68 */
[----:B------:R-:W-:Y:S01]  /*fb70*/  SHF.L.W.U32.HI R77, R102, 0x1, R102 ;  /* 0x00000001664d7819 */ /* 0x000fe20000010e66 */
[----:B------:R-:W-:Y:S01]  /*fb80*/  VIADD R83, R83, 0xca62c1d6 ;  /* 0xca62c1d653537836 */ /* 0x000fe20000000000 */
[----:B------:R-:W-:Y:S02]  /*fb90*/  LOP3.LUT R48, R72, R39, R48, 0x96, !PT ;  /* 0x0000002748307212 */ /* 0x000fe400078e9630 */
[----:B------:R-:W-:Y:S02]  /*fba0*/  LOP3.LUT R41, R94, R62, R41, 0x96, !PT ;  /* 0x0000003e5e297212 */ /* 0x000fe400078e9629 */
[----:B------:R-:W-:Y:S02]  /*fbb0*/  LOP3.LUT R102, R223, R212, R84, 0x96, !PT ;  /* 0x000000d4df667212 */ /* 0x000fe400078e9654 */
[----:B------:R-:W-:Y:S02]  /*fbc0*/  LOP3.LUT R104, R79, R40, R39, 0x96, !PT ;  /* 0x000000284f687212 */ /* 0x000fe400078e9627 */
[----:B------:R-:W-:-:S02]  /*fbd0*/  LOP3.LUT R62, R51, R67, R62, 0x96, !PT ;  /* 0x00000043333e7212 */ /* 0x000fc400078e963e */
[----:B------:R-:W-:Y:S02]  /*fbe0*/  LOP3.LUT R67, R91, R76, R67, 0x96, !PT ;  /* 0x0000004c5b437212 */ /* 0x000fe400078e9643 */
[----:B------:R-:W-:Y:S02]  /*fbf0*/  SHF.L.W.U32.HI R214, R214, 0x1e, R214 ;  /* 0x0000001ed6d67819 */ /* 0x000fe40000010ed6 */
[----:B------:R-:W-:Y:S02]  /*fc00*/  LOP3.LUT R76, R77, R94, R76, 0x96, !PT ;  /* 0x0000005e4d4c7212 */ /* 0x000fe400078e964c */
[----:B------:R-:W-:Y:S02]  /*fc10*/  LOP3.LUT R48, R48, R93, RZ, 0x3c, !PT ;  /* 0x0000005d30307212 */ /* 0x000fe400078e3cff */
[----:B------:R-:W-:Y:S02]  /*fc20*/  IADD3 R94, PT, PT, R102, R73, R94 ;  /* 0x00000049665e7210 */ /* 0x000fe40007ffe05e */
[----:B------:R-:W-:-:S02]  /*fc30*/  LOP3.LUT R104, R104, R103, RZ, 0x3c, !PT ;  /* 0x0000006768687212 */ /* 0x000fc400078e3cff */
[----:B------:R-:W-:Y:S02]  /*fc40*/  LOP3.LUT R102, R69, R54, R101, 0x96, !PT ;  /* 0x0000003645667212 */ /* 0x000fe400078e9665 */
[----:B------:R-:W-:Y:S02]  /*fc50*/  LOP3.LUT R73, R81, R56, R54, 0x96, !PT ;  /* 0x0000003851497212 */ /* 0x000fe400078e9636 */
[----:B------:R-:W-:Y:S02]  /*fc60*/  LOP3.LUT R54, R83, R214, R106, 0x96, !PT ;  /* 0x000000d653367212 */ /* 0x000fe400078e966a */
[----:B------:R-:W-:Y:S02]  /*fc70*/  SHF.L.W.U32.HI R48, R48, 0x1, R48 ;  /* 0x0000000130307819 */ /* 0x000fe40000010e30 */
[----:B------:R-:W-:Y:S02]  /*fc80*/  LEA.HI R88, R219, R88, R219, 0x5 ;  /* 0x00000058db587211 */ /* 0x000fe400078f28db */
[----:B------:R-:W-:-:S02]  /*fc90*/  SHF.L.W.U32.HI R39, R104, 0x1, R104 ;  /* 0x0000000168277819 */ /* 0x000fc40000010e68 */
[----:B------:R-:W-:Y:S02]  /*fca0*/  LOP3.LUT R40, R64, R63, R40, 0x96, !PT ;  /* 0x0000003f40287212 */ /* 0x000fe400078e9628 */
[----:B------:R-:W-:Y:S02]  /*fcb0*/  LOP3.LUT R63, R87, R72, R63, 0x96, !PT ;  /* 0x00000048573f7212 */ /* 0x000fe400078e963f */
[----:B------:R-:W-:Y:S02]  /*fcc0*/  IADD3 R75, PT, PT, R54, R75, R64 ;  /* 0x0000004b364b7210 */ /* 0x000fe40007ffe040 */
[----:B------:R-:W-:Y:S02]  /*fcd0*/  LOP3.LUT R72, R48, R79, R72, 0x96, !PT ;  /* 0x0000004f30487212 */ /* 0x000fe400078e9648 */
[----:B------:R-:W-:Y:S01]  /*fce0*/  LOP3.LUT R54, R102, R45, RZ, 0x3c, !PT ;  /* 0x0000002d66367212 */ /* 0x000fe200078e3cff */
[----:B------:R-:W-:Y:S01]  /*fcf0*/  VIADD R102, R88, 0xca62c1d6 ;  /* 0xca62c1d658667836 */ /* 0x000fe20000000000 */
[----:B------:R-:W-:-:S02]  /*fd00*/  LOP3.LUT R79, R39, R64, R79, 0x96, !PT ;  /* 0x00000040274f7212 */ /* 0x000fc400078e964f */
[----:B------:R-:W-:Y:S02]  /*fd10*/  LOP3.LUT R101, R73, R90, RZ, 0x3c, !PT ;  /* 0x0000005a49657212 */ /* 0x000fe400078e3cff */
[----:B------:R-:W-:Y:S02]  /*fd20*/  SHF.L.W.U32.HI R64, R219, 0x1e, R219 ;  /* 0x0000001edb407819 */ /* 0x000fe40000010edb */
[----:B------:R-:W-:Y:S02]  /*fd30*/  LOP3.LUT R73, R211, R66, R56, 0x96, !PT ;  /* 0x00000042d3497212 */ /* 0x000fe400078e9638 */
[----:B------:R-:W-:Y:S02]  /*fd40*/  SHF.L.W.U32.HI R56, R54, 0x1, R54 ;  /* 0x0000000136387819 */ /* 0x000fe40000010e36 */
[----:B------:R-:W-:Y:S02]  /*fd50*/  SHF.L.W.U32.HI R54, R101, 0x1, R101 ;  /* 0x0000000165367819 */ /* 0x000fe40000010e65 */
[----:B------:R-:W-:-:S02]  /*fd60*/  LOP3.LUT R88, R102, R64, R89, 0x96, !PT ;  /* 0x0000004066587212 */ /* 0x000fc400078e9659 */
[----:B------:R-:W-:Y:S02]  /*fd70*/  LOP3.LUT R101, R74, R37, R50, 0x96, !PT ;  /* 0x000000254a657212 */ /* 0x000fe400078e9632 */
[----:B------:R-:W-:Y:S02]  /*fd80*/  LEA.HI R42, R221, R42, R221, 0x5 ;  /* 0x0000002add2a7211 */ /* 0x000fe400078f28dd */
[----:B------:R-:W-:Y:S02]  /*fd90*/  LOP3.LUT R66, R49, R69, R66, 0x96, !PT ;  /* 0x0000004531427212 */ /* 0x000fe400078e9642 */
[----:B------:R-:W-:Y:S02]  /*fda0*/  LOP3.LUT R50, R80, R59, R37, 0x96, !PT ;  /* 0x0000003b50327212 */ /* 0x000fe400078e9625 */
[----:B------:R-:W-:Y:S02]  /*fdb0*/  IADD3 R86, PT, PT, R86, R224, R85 ;  /* 0x000000e056567210 */ /* 0x000fe40007ffe055 */
[----:B------:R-:W-:-:S02]  /*fdc0*/  LOP3.LUT R69, R56, R81, R69, 0x96, !PT ;  /* 0x0000005138457212 */ /* 0x000fc400078e9645 */
[----:B------:R-:W-:Y:S02]  /*fdd0*/  LOP3.LUT R81, R54, R211, R81, 0x96, !PT ;  /* 0x000000d336517212 */ /* 0x000fe400078e9651 */
[----:B------:R-:W-:Y:S01]  /*fde0*/  IADD3 R211, PT, PT, R88, R82, R211 ;  /* 0x0000005258d37210 */ /* 0x000fe20007ffe0d3 */
[----:B------:R-:W-:Y:S01]  /*fdf0*/  VIADD R82, R42, 0xca62c1d6 ;  /* 0xca62c1d62a527836 */ /* 0x000fe20000000000 */
[----:B------:R-:W-:Y:S02]  /*fe00*/  LOP3.LUT R37, R50, R55, RZ, 0x3c, !PT ;  /* 0x0000003732257212 */ /* 0x000fe400078e3cff */
[----:B------:R-:W-:Y:S02]  /*fe10*/  LOP3.LUT R101, R101, R44, RZ, 0x3c, !PT ;  /* 0x0000002c65657212 */ /* 0x000fe400078e3cff */
[----:B------:R-:W-:Y:S02]  /*fe20*/  SHF.L.W.U32.HI R50, R221, 0x1e, R221 ;  /* 0x0000001edd327819 */ /* 0x000fe40000010edd */
[----:B------:R-:W-:-:S02]  /*fe30*/  LEA.HI R86, R223, R86, R223, 0x5 ;  /* 0x00000056df567211 */ /* 0x000fc400078f28df */
[----:B------:R-:W-:Y:S02]  /*fe40*/  LOP3.LUT R88, R71, R36, R53, 0x96, !PT ;  /* 0x0000002447587212 */ /* 0x000fe400078e9635 */
[----:B------:R-:W-:Y:S02]  /*fe50*/  LOP3.LUT R104, R85, R58, R36, 0x96, !PT ;  /* 0x0000003a55687212 */ /* 0x000fe400078e9624 */
[----:B------:R-:W-:Y:S02]  /*fe60*/  LOP3.LUT R36, R46, R65, R59, 0x96, !PT ;  /* 0x000000412e247212 */ /* 0x000fe400078e963b */
[----:B------:R-:W-:Y:S01]  /*fe70*/  SHF.L.W.U32.HI R53, R101, 0x1, R101 ;  /* 0x0000000165357819 */ /* 0x000fe20000010e65 */
[----:B------:R-:W-:Y:S01]  /*fe80*/  VIADD R101, R86, 0xca62c1d6 ;  /* 0xca62c1d656657836 */ /* 0x000fe20000000000 */
[----:B------:R-:W-:Y:S02]  /*fe90*/  LOP3.LUT R59, R82, R50, R57, 0x96, !PT ;  /* 0x00000032523b7212 */ /* 0x000fe400078e9639 */
[----:B------:R-:W-:-:S02]  /*fea0*/  LEA.HI R112, R83, R112, R83, 0x5 ;  /* 0x0000007053707211 */ /* 0x000fc400078f2853 */
[----:B------:R-:W-:Y:S02]  /*feb0*/  LEA.HI R213, R102, R213, R102, 0x5 ;  /* 0x000000d566d57211 */ /* 0x000fe400078f2866 */
[----:B------:R-:W-:Y:S02]  /*fec0*/  SHF.L.W.U32.HI R223, R223, 0x1e, R223 ;  /* 0x0000001edfdf7819 */ /* 0x000fe40000010edf */
[----:B------:R-:W-:Y:S01]  /*fed0*/  LOP3.LUT R42, R88, R51, RZ, 0x3c, !PT ;  /* 0x00000033582a7212 */ /* 0x000fe200078e3cff */
[----:B------:R-:W-:Y:S01]  /*fee0*/  VIADD R86, R213, 0xca62c1d6 ;  /* 0xca62c1d6d5567836 */ /* 0x000fe20000000000 */
[----:B------:R-:W-:Y:S02]  /*fef0*/  SHF.L.W.U32.HI R37, R37, 0x1, R37 ;  /* 0x0000000125257819 */ /* 0x000fe40000010e25 */
[----:B------:R-:W-:Y:S02]  /*ff00*/  IADD3 R88, PT, PT, R59, R78, R46 ;  /* 0x0000004e3b587210 */ /* 0x000fe40007ffe02e */
[----:B------:R-:W-:-:S02]  /*ff10*/  LOP3.LUT R65, R43, R74, R65, 0x96, !PT ;  /* 0x0000004a2b417212 */ /* 0x000fc400078e9641 */
[----:B------:R-:W-:Y:S02]  /*ff20*/  LOP3.LUT R104, R104, R91, RZ, 0x3c, !PT ;  /* 0x0000005b68687212 */ /* 0x000fe400078e3cff */
[----:B------:R-:W-:Y:S01]  /*ff30*/  SHF.L.W.U32.HI R78, R83, 0x1e, R83 ;  /* 0x0000001e534e7819 */ /* 0x000fe20000010e53 */
[----:B------:R-:W-:Y:S01]  /*ff40*/  VIADD R83, R112, 0xca62c1d6 ;  /* 0xca62c1d670537836 */ /* 0x000fe20000000000 */
[----:B------:R-:W-:Y:S02]  /*ff50*/  SHF.L.W.U32.HI R59, R102, 0x1e, R102 ;  /* 0x0000001e663b7819 */ /* 0x000fe40000010e66 */
[----:B------:R-:W-:Y:S02]  /*ff60*/  LOP3.LUT R74, R53, R80, R74, 0x96, !PT ;  /* 0x00000050354a7212 */ /* 0x000fe400078e964a */
[----:B------:R-:W-:Y:S02]  /*ff70*/  LOP3.LUT R102, R101, R223, R212, 0x96, !PT ;  /* 0x000000df65667212 */ /* 0x000fe400078e96d4 */
[----:B------:R-:W-:-:S02]  /*ff80*/  LEA.HI R209, R82, R209, R82, 0x5 ;  /* 0x000000d152d17211 */ /* 0x000fc400078f2852 */
[----:B------:R-:W-:Y:S02]  /*ff90*/  LOP3.LUT R80, R37, R46, R80, 0x96, !PT ;  /* 0x0000002e25507212 */ /* 0x000fe400078e9650 */
[----:B------:R-:W-:Y:S01]  /*ffa0*/  SHF.L.W.U32.HI R46, R42, 0x1, R42 ;  /* 0x000000012a2e7819 */ /* 0x000fe20000010e2a */
[----:B------:R-:W-:Y:S01]  /*ffb0*/  VIADD R209, R209, 0xca62c1d6 ;  /* 0xca62c1d6d1d17836 */ /* 0x000fe20000000000 */
[----:B------:R-:W-:Y:S02]  /*ffc0*/  SHF.L.W.U32.HI R42, R104, 0x1, R104 ;  /* 0x00000001682a7819 */ /* 0x000fe40000010e68 */
[----:B------:R-:W-:Y:S02]  /*ffd0*/  LOP3.LUT R58, R47, R68, R58, 0x96, !PT ;  /* 0x000000442f3a7212 */ /* 0x000fe400078e963a */
[----:B------:R-:W-:Y:S02]  /*ffe0*/  IADD3 R213, PT, PT, R102, R84, R47 ;  /* 0x0000005466d57210 */ /* 0x000fe40007ffe02f */
[----:B------:R-:W-:-:S02]  /*fff0*/  LOP3.LUT R68, R52, R71, R68, 0x96, !PT ;  /* 0x0000004734447212 */ /* 0x000fc400078e9644 */
[----:B------:R-:W-:Y:S02]  /*10000*/  LOP3.LUT R112, R86, R59, R64, 0x96, !PT ;  /* 0x0000003b56707212 */ /* 0x000fe400078e9640 */
[----:B------:R-:W-:Y:S02]  /*10010*/  LEA.HI R94, R101, R94, R101, 0x5 ;  /* 0x0000005e655e7211 */ /* 0x000fe400078f2865 */
[C---:B------:R-:W-:Y:S02]  /*10020*/  LEA.HI R84, R83.reuse, R75, R83, 0x5 ;  /* 0x0000004b53547211 */ /* 0x040fe400078f2853 */
[----:B------:R-:W-:Y:S01]  /*10030*/  LOP3.LUT R71, R46, R85, R71, 0x96, !PT ;  /* 0x000000552e477212 */ /* 0x000fe200078e9647 */
[----:B------:R-:W-:Y:S01]  /*10040*/  VIADD R94, R94, 0xca62c1d6 ;  /* 0xca62c1d65e5e7836 */ /* 0x000fe20000000000 */
[----:B------:R-:W-:Y:S02]  /*10050*/  LEA.HI R211, R86, R211, R86, 0x5 ;  /* 0x000000d356d37211 */ /* 0x000fe400078f2856 */
[----:B------:R-:W-:-:S02]  /*10060*/  LOP3.LUT R104, R83, R78, R214, 0x96, !PT ;  /* 0x0000004e53687212 */ /* 0x000fc400078e96d6 */
[----:B------:R-:W-:Y:S02]  /*10070*/  LOP3.LUT R85, R42, R47, R85, 0x96, !PT ;  /* 0x0000002f2a557212 */ /* 0x000fe400078e9655 */
[----:B------:R-:W-:Y:S02]  /*10080*/  SHF.L.W.U32.HI R47, R82, 0x1e, R82 ;  /* 0x0000001e522f7819 */ /* 0x000fe40000010e52 */
[----:B------:R-:W-:Y:S02]  /*10090*/  IADD3 R89, PT, PT, R112, R89, R45 ;  /* 0x0000005970597210 */ /* 0x000fe40007ffe02d */
[----:B------:R-:W-:Y:S01]  /*100a0*/  SHF.L.W.U32.HI R75, R83, 0x1e, R83 ;  /* 0x0000001e534b7819 */ /* 0x000fe20000010e53 */
[----:B------:R-:W-:Y:S01]  /*100b0*/  VIADD R83, R84, 0xca62c1d6 ;  /* 0xca62c1d654537836 */ /* 0x000fe20000000000 */
[----:B------:R-:W-:Y:S01]  /*100c0*/  SHF.L.W.U32.HI R45, R86, 0x1e, R86 ;  /* 0x0000001e562d7819 */ /* 0x000fe20000010e56 */
[----:B------:R-:W-:Y:S01]  /*100d0*/  VIADD R86, R211, 0xca62c1d6 ;  /* 0xca62c1d6d3567836 */ /* 0x000fe20000000000 */
[----:B------:R-:W-:-:S02]  /*100e0*/  LEA.HI R88, R209, R88, R209, 0x5 ;  /* 0x00000058d1587211 */ /* 0x000fc400078f28d1 */
[----:B------:R-:W-:Y:S02]  /*100f0*/  IADD3 R104, PT, PT, R104, R106, R93 ;  /* 0x0000006a68687210 */ /* 0x000fe40007ffe05d */
[----:B------:R-:W-:Y:S01]  /*10100*/  SHF.L.W.U32.HI R82, R101, 0x1e, R101 ;  /* 0x0000001e65527819 */ /* 0x000fe20000010e65 */
[----:B------:R-:W-:Y:S01]  /*10110*/  VIADD R88, R88, 0xca62c1d6 ;  /* 0xca62c1d658587836 */ /* 0x000fe20000000000 */
[----:B------:R-:W-:Y:S02]  /*10120*/  LOP3.LUT R84, R209, R47, R50, 0x96, !PT ;  /* 0x0000002fd1547212 */ /* 0x000fe400078e9632 */
[C---:B------:R-:W-:Y:S02]  /*10130*/  LEA.HI R213, R94.reuse, R213, R94, 0x5 ;  /* 0x000000d55ed57211 */ /* 0x040fe400078f285e */
[----:B------:R-:W-:Y:S02]  /*10140*/  LEA.HI R104, R83, R104, R83, 0x5 ;  /* 0x0000006853687211 */ /* 0x000fe400078f2853 */
[----:B------:R-:W-:Y:S01]  /*10150*/  LOP3.LUT R93, R94, R82, R223, 0x96, !PT ;  /* 0x000000525e5d7212 */ /* 0x000fe200078e96df */
[----:B------:R-:W-:Y:S01]  /*10160*/  VIADD R213, R213, 0xca62c1d6 ;  /* 0xca62c1d6d5d57836 */ /* 0x000fe20000000000 */
[----:B------:R-:W-:Y:S01]  /*10170*/  LOP3.LUT R102, R86, R45, R59, 0x96, !PT ;  /* 0x0000002d56667212 */ /* 0x000fe200078e963b */
[----:B------:R-:W-:Y:S01]  /*10180*/  VIADD R104, R104, 0xca62c1d6 ;  /* 0xca62c1d668687836 */ /* 0x000fe20000000000 */
[----:B------:R-:W-:-:S02]  /*10190*/  IADD3 R57, PT, PT, R84, R57, R44 ;  /* 0x0000003954397210 */ /* 0x000fc40007ffe02c */
[----:B------:R-:W-:Y:S02]  /*101a0*/  LEA.HI R89, R86, R89, R86, 0x5 ;  /* 0x0000005956597211 */ /* 0x000fe400078f2856 */
[----:B------:R-:W-:Y:S02]  /*101b0*/  LOP3.LUT R101, R83, R75, R78, 0x96, !PT ;  /* 0x0000004b53657212 */ /* 0x000fe400078e964e */
[----:B------:R-:W-:Y:S01]  /*101c0*/  SHF.L.W.U32.HI R84, R209, 0x1e, R209 ;  /* 0x0000001ed1547819 */ /* 0x000fe20000010ed1 */
[----:B------:R-:W-:Y:S01]  /*101d0*/  VIADD R89, R89, 0xca62c1d6 ;  /* 0xca62c1d659597836 */ /* 0x000fe20000000000 */
[----:B------:R-:W-:Y:S02]  /*101e0*/  IADD3 R212, PT, PT, R93, R212, R51 ;  /* 0x000000d45dd47210 */ /* 0x000fe40007ffe033 */
[----:B------:R-:W-:Y:S02]  /*101f0*/  IADD3 R102, PT, PT, R102, R64, R49 ;  /* 0x0000004066667210 */ /* 0x000fe40007ffe031 */
[----:B------:R-:W-:-:S02]  /*10200*/  LEA.HI R57, R88, R57, R88, 0x5 ;  /* 0x0000003958397211 */ /* 0x000fc400078f2858 */
[----:B------:R-:W-:Y:S02]  /*10210*/  IADD3 R101, PT, PT, R101, R214, R87 ;  /* 0x000000d665657210 */ /* 0x000fe40007ffe057 */
[----:B------:R-:W-:Y:S01]  /*10220*/  SHF.L.W.U32.HI R49, R94, 0x1e, R94 ;  /* 0x0000001e5e317819 */ /* 0x000fe20000010e5e */
[----:B------:R-:W-:Y:S01]  /*10230*/  VIADD R57, R57, 0xca62c1d6 ;  /* 0xca62c1d639397836 */ /* 0x000fe20000000000 */
[----:B------:R-:W-:Y:S02]  /*10240*/  LOP3.LUT R51, R88, R84, R47, 0x96, !PT ;  /* 0x0000005458337212 */ /* 0x000fe400078e962f */
[----:B------:R-:W-:Y:S02]  /*10250*/  SHF.L.W.U32.HI R44, R86, 0x1e, R86 ;  /* 0x0000001e562c7819 */ /* 0x000fe40000010e56 */
[----:B------:R-:W-:Y:S02]  /*10260*/  SHF.L.W.U32.HI R64, R83, 0x1e, R83 ;  /* 0x0000001e53407819 */ /* 0x000fe40000010e53 */
[----:B------:R-:W-:-:S02]  /*10270*/  LOP3.LUT R83, R213, R49, R82, 0x96, !PT ;  /* 0x00000031d5537212 */ /* 0x000fc400078e9652 */
[----:B------:R-:W-:Y:S02]  /*10280*/  IADD3 R86, PT, PT, R51, R50, R43 ;  /* 0x0000003233567210 */ /* 0x000fe40007ffe02b */
[----:B------:R-:W-:Y:S02]  /*10290*/  LEA.HI R101, R104, R101, R104, 0x5 ;  /* 0x0000006568657211 */ /* 0x000fe400078f2868 */
[----:B------:R-:W-:Y:S02]  /*102a0*/  LOP3.LUT R43, R89, R44, R45, 0x96, !PT ;  /* 0x0000002c592b7212 */ /* 0x000fe400078e962d */
[----:B------:R-:W-:Y:S01]  /*102b0*/  SHF.L.W.U32.HI R51, R88, 0x1e, R88 ;  /* 0x0000001e58337819 */ /* 0x000fe20000010e58 */
[----:B------:R-:W-:Y:S01]  /*102c0*/  VIADD R101, R101, 0xca62c1d6 ;  /* 0xca62c1d665657836 */ /* 0x000fe20000000000 */
[----:B------:R-:W-:Y:S02]  /*102d0*/  IADD3 R83, PT, PT, R83, R223, R52 ;  /* 0x000000df53537210 */ /* 0x000fe40007ffe034 */
[----:B------:R-:W-:-:S02]  /*102e0*/  IADD3 R59, PT, PT, R43, R59, R90 ;  /* 0x0000003b2b3b7210 */ /* 0x000fc40007ffe05a */
[----:B------:R-:W-:Y:S02]  /*102f0*/  LEA.HI R212, R213, R212, R213, 0x5 ;  /* 0x000000d4d5d47211 */ /* 0x000fe400078f28d5 */
[----:B------:R-:W-:Y:S02]  /*10300*/  LOP3.LUT R52, R57, R51, R84, 0x96, !PT ;  /* 0x0000003339347212 */ /* 0x000fe400078e9654 */
[----:B------:R-:W-:Y:S01]  /*10310*/  LEA.HI R102, R89, R102, R89, 0x5 ;  /* 0x0000006659667211 */ /* 0x000fe200078f2859 */
[----:B------:R-:W-:Y:S01]  /*10320*/  VIADD R212, R212, 0xca62c1d6 ;  /* 0xca62c1d6d4d47836 */ /* 0x000fe20000000000 */
[----:B------:R-:W-:Y:S02]  /*10330*/  SHF.L.W.U32.HI R43, R104, 0x1e, R104 ;  /* 0x0000001e682b7819 */ /* 0x000fe40000010e68 */
[----:B------:R-:W-:Y:S01]  /*10340*/  IADD3 R55, PT, PT, R52, R47, R55 ;  /* 0x0000002f34377210 */ /* 0x000fe20007ffe037 */
[----:B------:R-:W-:Y:S01]  /*10350*/  VIADD R102, R102, 0xca62c1d6 ;  /* 0xca62c1d666667836 */ /* 0x000fe20000000000 */
[----:B------:R-:W-:-:S02]  /*10360*/  LOP3.LUT R52, R101, R43, R64, 0x96, !PT ;  /* 0x0000002b65347212 */ /* 0x000fc400078e9640 */
[----:B------:R-:W-:Y:S02]  /*10370*/  LEA.HI R86, R57, R86, R57, 0x5 ;  /* 0x0000005639567211 */ /* 0x000fe400078f2839 */
[----:B------:R-:W-:Y:S02]  /*10380*/  SHF.L.W.U32.HI R47, R89, 0x1e, R89 ;  /* 0x0000001e592f7819 */ /* 0x000fe40000010e59 */
[----:B------:R-:W-:Y:S01]  /*10390*/  LOP3.LUT R87, R104, R64, R75, 0x96, !PT ;  /* 0x0000004068577212 */ /* 0x000fe200078e964b */
[----:B------:R-:W-:Y:S01]  /*103a0*/  VIADD R86, R86, 0xca62c1d6 ;  /* 0xca62c1d656567836 */ /* 0x000fe20000000000 */
[----:B------:R-:W-:Y:S02]  /*103b0*/  IADD3 R75, PT, PT, R52, R75, R48 ;  /* 0x0000004b344b7210 */ /* 0x000fe40007ffe030 */
[----:B------:R-:W-:Y:S02]  /*103c0*/  LOP3.LUT R107, R107, R48, RZ, 0x3c, !PT ;  /* 0x000000306b6b7212 */ /* 0x000fe400078e3cff */
[----:B------:R-:W-:-:S02]  /*103d0*/  LOP3.LUT R52, R102, R47, R44, 0x96, !PT ;  /* 0x0000002f66347212 */ /* 0x000fc400078e962c */
[----:B------:R-:W-:Y:S02]  /*103e0*/  LEA.HI R83, R212, R83, R212, 0x5 ;  /* 0x00000053d4537211 */ /* 0x000fe400078f28d4 */
[----:B------:R-:W-:Y:S02]  /*103f0*/  IADD3 R78, PT, PT, R87, R78, R103 ;  /* 0x0000004e574e7210 */ /* 0x000fe40007ffe067 */
[----:B------:R-:W-:Y:S01]  /*10400*/  SHF.L.W.U32.HI R48, R57, 0x1e, R57 ;  /* 0x0000001e39307819 */ /* 0x000fe20000010e39 */
[----:B------:R-:W-:Y:S01]  /*10410*/  VIADD R83, R83, 0xca62c1d6 ;  /* 0xca62c1d653537836 */ /* 0x000fe20000000000 */
[----:B------:R-:W-:Y:S02]  /*10420*/  LOP3.LUT R95, R95, R56, RZ, 0x3c, !PT ;  /* 0x000000385f5f7212 */ /* 0x000fe400078e3cff */
[----:B------:R-:W-:Y:S02]  /*10430*/  IADD3 R52, PT, PT, R52, R45, R56 ;  /* 0x0000002d34347210 */ /* 0x000fe40007ffe038 */
[----:B------:R-:W-:-:S02]  /*10440*/  LOP3.LUT R56, R86, R48, R51, 0x96, !PT ;  /* 0x0000003056387212 */ /* 0x000fc400078e9633 */
[----:B------:R-:W-:Y:S02]  /*10450*/  LEA.HI R78, R101, R78, R101, 0x5 ;  /* 0x0000004e654e7211 */ /* 0x000fe400078f2865 */
[----:B------:R-:W-:Y:S02]  /*10460*/  SHF.L.W.U32.HI R50, R213, 0x1e, R213 ;  /* 0x0000001ed5327819 */ /* 0x000fe40000010ed5 */
[----:B------:R-:W-:Y:S01]  /*10470*/  SHF.L.W.U32.HI R45, R212, 0x1e, R212 ;  /* 0x0000001ed42d7819 */ /* 0x000fe20000010ed4 */
[----:B------:R-:W-:Y:S01]  /*10480*/  VIADD R78, R78, 0xca62c1d6 ;  /* 0xca62c1d64e4e7836 */ /* 0x000fe20000000000 */
[----:B------:R-:W-:Y:S02]  /*10490*/  LOP3.LUT R92, R92, R53, RZ, 0x3c, !PT ;  /* 0x000000355c5c7212 */ /* 0x000fe400078e3cff */
[----:B------:R-:W-:Y:S02]  /*104a0*/  IADD3 R56, PT, PT, R56, R84, R53 ;  /* 0x0000005438387210 */ /* 0x000fe40007ffe035 */
        /* <DEDUP_REMOVED lines=12> */
[----:B------:R-:W-:Y:S02]  /*10570*/  IADD3 R64, PT, PT, R49, R64, R105 ;  /* 0x0000004031407210 */ /* 0x000fe40007ffe069 */
[----:B------:R-:W-:Y:S02]  /*10580*/  LOP3.LUT R49, R59, R46, R47, 0x96, !PT ;  /* 0x0000002e3b317212 */ /* 0x000fe400078e962f */
[----:B------:R-:W-:-:S02]  /*10590*/  LEA.HI R82, R83, R82, R83, 0x5 ;  /* 0x0000005253527211 */ /* 0x000fc400078f2853 */
[----:B------:R-:W-:Y:S02]  /*105a0*/  SHF.L.W.U32.HI R57, R86, 0x1e, R86 ;  /* 0x0000001e56397819 */ /* 0x000fe40000010e56 */
[----:B------:R-:W-:Y:S01]  /*105b0*/  IADD3 R87, PT, PT, R49, R44, R38 ;  /* 0x0000002c31577210 */ /* 0x000fe20007ffe026 */
[----:B------:R-:W-:Y:S01]  /*105c0*/  VIADD R82, R82, 0xca62c1d6 ;  /* 0xca62c1d652527836 */ /* 0x000fe20000000000 */
[----:B------:R-:W-:Y:S02]  /*105d0*/  LOP3.LUT R73, R73, R38, RZ, 0x3c, !PT ;  /* 0x0000002649497212 */ /* 0x000fe400078e3cff */
[----:B------:R-:W-:Y:S02]  /*105e0*/  LOP3.LUT R44, R55, R57, R48, 0x96, !PT ;  /* 0x00000039372c7212 */ /* 0x000fe400078e9630 */
[----:B------:R-:W-:Y:S02]  /*105f0*/  LEA.HI R75, R78, R75, R78, 0x5 ;  /* 0x0000004b4e4b7211 */ /* 0x000fe400078f284e */
[----:B------:R-:W-:-:S02]  /*10600*/  SHF.L.W.U32.HI R38, R83, 0x1e, R83 ;  /* 0x0000001e53267819 */ /* 0x000fc40000010e53 */
[----:B------:R-:W-:Y:S01]  /*10610*/  IADD3 R51, PT, PT, R44, R51, R217 ;  /* 0x000000332c337210 */ /* 0x000fe20007ffe0d9 */
[----:B------:R-:W-:Y:S01]  /*10620*/  VIADD R75, R75, 0xca62c1d6 ;  /* 0xca62c1d64b4b7836 */ /* 0x000fe20000000000 */
[----:B------:R-:W-:Y:S02]  /*10630*/  LOP3.LUT R44, R82, R38, R45, 0x96, !PT ;  /* 0x00000026522c7212 */ /* 0x000fe400078e962d */
[----:B------:R-:W-:Y:S02]  /*10640*/  LEA.HI R52, R59, R52, R59, 0x5 ;  /* 0x000000343b347211 */ /* 0x000fe400078f283b */
[----:B------:R-:W-:Y:S02]  /*10650*/  SHF.L.W.U32.HI R83, R78, 0x1e, R78 ;  /* 0x0000001e4e537819 */ /* 0x000fe40000010e4e */
[----:B------:R-:W-:Y:S01]  /*10660*/  IADD3 R44, PT, PT, R44, R50, R77 ;  /* 0x000000322c2c7210 */ /* 0x000fe20007ffe04d */
[----:B------:R-:W-:Y:S01]  /*10670*/  VIADD R52, R52, 0xca62c1d6 ;  /* 0xca62c1d634347836 */ /* 0x000fe20000000000 */
[----:B------:R-:W-:-:S02]  /*10680*/  LOP3.LUT R50, R75, R83, R84, 0x96, !PT ;  /* 0x000000534b327212 */ /* 0x000fc400078e9654 */
[----:B------:R-:W-:Y:S02]  /*10690*/  LEA.HI R56, R55, R56, R55, 0x5 ;  /* 0x0000003837387211 */ /* 0x000fe400078f2837 */
[----:B------:R-:W-:Y:S02]  /*106a0*/  SHF.L.W.U32.HI R49, R59, 0x1e, R59 ;  /* 0x0000001e3b317819 */ /* 0x000fe40000010e3b */
[----:B------:R-:W-:Y:S01]  /*106b0*/  LOP3.LUT R108, R108, R39, RZ, 0x3c, !PT ;  /* 0x000000276c6c7212 */ /* 0x000fe200078e3cff */
[----:B------:R-:W-:Y:S01]  /*106c0*/  VIADD R56, R56, 0xca62c1d6 ;  /* 0xca62c1d638387836 */ /* 0x000fe20000000000 */
[----:B------:R-:W-:Y:S02]  /*106d0*/  IADD3 R43, PT, PT, R50, R43, R39 ;  /* 0x0000002b322b7210 */ /* 0x000fe40007ffe027 */
[----:B------:R-:W-:Y:S02]  /*106e0*/  LOP3.LUT R39, R52, R49, R46, 0x96, !PT ;  /* 0x0000003134277212 */ /* 0x000fe400078e962e */
[----:B------:R-:W-:-:S02]  /*106f0*/  LEA.HI R53, R82, R53, R82, 0x5 ;  /* 0x0000003552357211 */ /* 0x000fc400078f2852 */
[----:B------:R-:W-:Y:S02]  /*10700*/  SHF.L.W.U32.HI R50, R55, 0x1e, R55 ;  /* 0x0000001e37327819 */ /* 0x000fe40000010e37 */
[----:B------:R-:W-:Y:S01]  /*10710*/  LOP3.LUT R60, R60, R54, RZ, 0x3c, !PT ;  /* 0x000000363c3c7212 */ /* 0x000fe200078e3cff */
[----:B------:R-:W-:Y:S01]  /*10720*/  VIADD R53, R53, 0xca62c1d6 ;  /* 0xca62c1d635357836 */ /* 0x000fe20000000000 */
[----:B------:R-:W-:Y:S02]  /*10730*/  IADD3 R47, PT, PT, R39, R47, R54 ;  /* 0x0000002f272f7210 */ /* 0x000fe40007ffe036 */
[----:B------:R-:W-:Y:S02]  /*10740*/  LOP3.LUT R54, R56, R50, R57, 0x96, !PT ;  /* 0x0000003238367212 */ /* 0x000fe400078e9639 */
[----:B------:R-:W-:Y:S02]  /*10750*/  LEA.HI R64, R75, R64, R75, 0x5 ;  /* 0x000000404b407211 */ /* 0x000fe400078f284b */
[----:B------:R-:W-:-:S02]  /*10760*/  SHF.L.W.U32.HI R39, R82, 0x1e, R82 ;  /* 0x0000001e52277819 */ /* 0x000fc40000010e52 */
[----:B------:R-:W-:Y:S01]  /*10770*/  LOP3.LUT R61, R61, R37, RZ, 0x3c, !PT ;  /* 0x000000253d3d7212 */ /* 0x000fe200078e3cff */
[----:B------:R-:W-:Y:S01]  /*10780*/  VIADD R64, R64, 0xca62c1d6 ;  /* 0xca62c1d640407836 */ /* 0x000fe20000000000 */
[----:B------:R-:W-:Y:S02]  /*10790*/  IADD3 R54, PT, PT, R54, R48, R37 ;  /* 0x0000003036367210 */ /* 0x000fe40007ffe025 */
[----:B------:R-:W-:Y:S02]  /*107a0*/  LOP3.LUT R37, R53, R39, R38, 0x96, !PT ;  /* 0x0000002735257212 */ /* 0x000fe400078e9626 */
[----:B------:R-:W-:Y:S02]  /*107b0*/  LEA.HI R87, R52, R87, R52, 0x5 ;  /* 0x0000005734577211 */ /* 0x000fe400078f2834 */
[----:B------:R-:W-:Y:S02]  /*107c0*/  SHF.L.W.U32.HI R48, R75, 0x1e, R75 ;  /* 0x0000001e4b307819 */ /* 0x000fe40000010e4b */
[----:B------:R-:W-:-:S02]  /*107d0*/  LOP3.LUT R62, R62, R42, RZ, 0x3c, !PT ;  /* 0x0000002a3e3e7212 */ /* 0x000fc400078e3cff */
[----:B------:R-:W-:Y:S01]  /*107e0*/  IADD3 R37, PT, PT, R37, R45, R42 ;  /* 0x0000002d25257210 */ /* 0x000fe20007ffe02a */
[----:B------:R-:W-:Y:S01]  /*107f0*/  VIADD R42, R87, 0xca62c1d6 ;  /* 0xca62c1d6572a7836 */ /* 0x000fe20000000000 */
        /* <DEDUP_REMOVED lines=10> */
[----:B------:R-:W-:Y:S02]  /*108a0*/  SHF.L.W.U32.HI R45, R56, 0x1e, R56 ;  /* 0x0000001e382d7819 */ /* 0x000fe40000010e38 */
[----:B------:R-:W-:Y:S02]  /*108b0*/  IADD3 R56, PT, PT, R55, R46, R95 ;  /* 0x0000002e37387210 */ /* 0x000fe40007ffe05f */
[----:B------:R-:W-:-:S02]  /*108c0*/  LEA.HI R43, R64, R43, R64, 0x5 ;  /* 0x0000002b402b7211 */ /* 0x000fc400078f2840 */
[----:B------:R-:W-:Y:S02]  /*108d0*/  SHF.L.W.U32.HI R46, R53, 0x1e, R53 ;  /* 0x0000001e352e7819 */ /* 0x000fe40000010e35 */
[----:B------:R-:W-:Y:S01]  /*108e0*/  LEA.HI R47, R42, R47, R42, 0x5 ;  /* 0x0000002f2a2f7211 */ /* 0x000fe200078f282a */
[----:B------:R-:W-:Y:S01]  /*108f0*/  VIADD R43, R43, 0xca62c1d6 ;  /* 0xca62c1d62b2b7836 */ /* 0x000fe20000000000 */
[----:B------:R-:W-:Y:S02]  /*10900*/  SHF.L.W.U32.HI R92, R92, 0x1, R92 ;  /* 0x000000015c5c7819 */ /* 0x000fe40000010e5c */
[----:B------:R-:W-:Y:S01]  /*10910*/  LOP3.LUT R59, R51, R45, R50, 0x96, !PT ;  /* 0x0000002d333b7212 */ /* 0x000fe200078e9632 */
[----:B------:R-:W-:Y:S01]  /*10920*/  VIADD R47, R47, 0xca62c1d6 ;  /* 0xca62c1d62f2f7836 */ /* 0x000fe20000000000 */
[----:B------:R-:W-:Y:S02]  /*10930*/  SHF.L.W.U32.HI R41, R41, 0x1, R41 ;  /* 0x0000000129297819 */ /* 0x000fe40000010e29 */
[----:B------:R-:W-:-:S02]  /*10940*/  LOP3.LUT R53, R44, R46, R39, 0x96, !PT ;  /* 0x0000002e2c357212 */ /* 0x000fc400078e9627 */
[----:B------:R-:W-:Y:S02]  /*10950*/  LOP3.LUT R40, R40, R105, RZ, 0x3c, !PT ;  /* 0x0000006928287212 */ /* 0x000fe400078e3cff */
[----:B------:R-:W-:Y:S02]  /*10960*/  SHF.L.W.U32.HI R55, R64, 0x1e, R64 ;  /* 0x0000001e40377819 */ /* 0x000fe40000010e40 */
[----:B------:R-:W-:Y:S02]  /*10970*/  IADD3 R59, PT, PT, R59, R57, R92 ;  /* 0x000000393b3b7210 */ /* 0x000fe40007ffe05c */
[----:B------:R-:W-:Y:S02]  /*10980*/  LOP3.LUT R68, R68, R41, RZ, 0x3c, !PT ;  /* 0x0000002944447212 */ /* 0x000fe400078e3cff */
[----:B------:R-:W-:Y:S02]  /*10990*/  IADD3 R38, PT, PT, R53, R38, R41 ;  /* 0x0000002635267210 */ /* 0x000fe40007ffe029 */
[----:B------:R-:W-:-:S02]  /*109a0*/  LEA.HI R54, R51, R54, R51, 0x5 ;  /* 0x0000003633367211 */ /* 0x000fc400078f2833 */
[----:B------:R-:W-:Y:S02]  /*109b0*/  SHF.L.W.U32.HI R40, R40, 0x1, R40 ;  /* 0x0000000128287819 */ /* 0x000fe40000010e28 */
[----:B------:R-:W-:Y:S01]  /*109c0*/  LOP3.LUT R57, R43, R55, R48, 0x96, !PT ;  /* 0x000000372b397212 */ /* 0x000fe200078e9630 */
[----:B------:R-:W-:Y:S01]  /*109d0*/  VIADD R54, R54, 0xca62c1d6 ;  /* 0xca62c1d636367836 */ /* 0x000fe20000000000 */
[----:B------:R-:W-:Y:S02]  /*109e0*/  SHF.L.W.U32.HI R41, R42, 0x1e, R42 ;  /* 0x0000001e2a297819 */ /* 0x000fe40000010e2a */
[----:B------:R-:W-:Y:S02]  /*109f0*/  LOP3.LUT R36, R36, R217, RZ, 0x3c, !PT ;  /* 0x000000d924247212 */ /* 0x000fe400078e3cff */
[----:B------:R-:W-:Y:S02]  /*10a00*/  LOP3.LUT R113, R113, R40, RZ, 0x3c, !PT ;  /* 0x0000002871717212 */ /* 0x000fe400078e3cff */
[----:B------:R-:W-:-:S02]  /*10a10*/  IADD3 R57, PT, PT, R57, R83, R40 ;  /* 0x0000005339397210 */ /* 0x000fc40007ffe028 */
[----:B------:R-:W-:Y:S02]  /*10a20*/  SHF.L.W.U32.HI R42, R73, 0x1, R73 ;  /* 0x00000001492a7819 */ /* 0x000fe40000010e49 */
[----:B------:R-:W-:Y:S02]  /*10a30*/  LOP3.LUT R53, R47, R41, R52, 0x96, !PT ;  /* 0x000000292f357212 */ /* 0x000fe400078e9634 */
[----:B------:R-:W-:Y:S02]  /*10a40*/  LEA.HI R84, R43, R84, R43, 0x5 ;  /* 0x000000542b547211 */ /* 0x000fe400078f282b */
[----:B------:R-:W-:Y:S02]  /*10a50*/  SHF.L.W.U32.HI R40, R51, 0x1e, R51 ;  /* 0x0000001e33287819 */ /* 0x000fe40000010e33 */
[----:B------:R-:W-:Y:S01]  /*10a60*/  SHF.L.W.U32.HI R51, R36, 0x1, R36 ;  /* 0x0000000124337819 */ /* 0x000fe20000010e24 */
[----:B------:R-:W-:Y:S01]  /*10a70*/  VIADD R84, R84, 0xca62c1d6 ;  /* 0xca62c1d654547836 */ /* 0x000fe20000000000 */
[----:B------:R-:W-:-:S02]  /*10a80*/  IADD3 R53, PT, PT, R53, R49, R42 ;  /* 0x0000003135357210 */ /* 0x000fc40007ffe02a */
[--C-:B------:R-:W-:Y:S02]  /*10a90*/  LEA.HI R37, R44, R37, R44.reuse, 0x5 ;  /* 0x000000252c257211 */ /* 0x100fe400078f282c */
[----:B------:R-:W-:Y:S02]  /*10aa0*/  LOP3.LUT R36, R54, R40, R45, 0x96, !PT ;  /* 0x0000002836247212 */ /* 0x000fe400078e962d */
[----:B------:R-:W-:Y:S01]  /*10ab0*/  SHF.L.W.U32.HI R49, R44, 0x1e, R44 ;  /* 0x0000001e2c317819 */ /* 0x000fe20000010e2c */
[----:B------:R-:W-:Y:S01]  /*10ac0*/  VIADD R37, R37, 0xca62c1d6 ;  /* 0xca62c1d625257836 */ /* 0x000fe20000000000 */
[----:B------:R-:W-:Y:S02]  /*10ad0*/  SHF.L.W.U32.HI R44, R43, 0x1e, R43 ;  /* 0x0000001e2b2c7819 */ /* 0x000fe40000010e2b */
[----:B------:R-:W-:Y:S02]  /*10ae0*/  IADD3 R36, PT, PT, R36, R50, R51 ;  /* 0x0000003224247210 */ /* 0x000fe40007ffe033 */
[----:B------:R-:W-:-:S02]  /*10af0*/  LEA.HI R59, R54, R59, R54, 0x5 ;  /* 0x0000003b363b7211 */ /* 0x000fc400078f2836 */
[----:B------:R-:W-:Y:S02]  /*10b00*/  LOP3.LUT R58, R58, R77, RZ, 0x3c, !PT ;  /* 0x0000004d3a3a7212 */ /* 0x000fe400078e3cff */
[----:B------:R-:W-:Y:S01]  /*10b10*/  SHF.L.W.U32.HI R43, R108, 0x1, R108 ;  /* 0x000000016c2b7819 */ /* 0x000fe20000010e6c */
[----:B------:R-:W-:Y:S01]  /*10b20*/  VIADD R59, R59, 0xca62c1d6 ;  /* 0xca62c1d63b3b7836 */ /* 0x000fe20000000000 */
[----:B------:R-:W-:Y:S02]  /*10b30*/  LOP3.LUT R50, R84, R44, R55, 0x96, !PT ;  /* 0x0000002c54327212 */ /* 0x000fe400078e9637 */
[----:B------:R-:W-:Y:S02]  /*10b40*/  LOP3.LUT R115, R115, R42, RZ, 0x3c, !PT ;  /* 0x0000002a73737212 */ /* 0x000fe400078e3cff */
[----:B------:R-:W-:Y:S02]  /*10b50*/  LEA.HI R56, R47, R56, R47, 0x5 ;  /* 0x000000382f387211 */ /* 0x000fe400078f282f */
[----:B------:R-:W-:-:S02]  /*10b60*/  SHF.L.W.U32.HI R58, R58, 0x1, R58 ;  /* 0x000000013a3a7819 */ /* 0x000fc40000010e3a */
[C---:B------:R-:W-:Y:S01]  /*10b70*/  LOP3.LUT R42, R37.reuse, R49, R46, 0x96, !PT ;  /* 0x00000031252a7212 */ /* 0x040fe200078e962e */
[----:B------:R-:W-:Y:S01]  /*10b80*/  VIADD R56, R56, 0xca62c1d6 ;  /* 0xca62c1d638387836 */ /* 0x000fe20000000000 */
[----:B------:R-:W-:Y:S02]  /*10b90*/  LOP3.LUT R72, R72, R43, RZ, 0x3c, !PT ;  /* 0x0000002b48487212 */ /* 0x000fe400078e3cff */
[----:B------:R-:W-:Y:S02]  /*10ba0*/  IADD3 R50, PT, PT, R50, R48, R43 ;  /* 0x0000003032327210 */ /* 0x000fe40007ffe02b */
[----:B------:R-:W-:Y:S02]  /*10bb0*/  SHF.L.W.U32.HI R43, R54, 0x1e, R54 ;  /* 0x0000001e362b7819 */ /* 0x000fe40000010e36 */
[----:B------:R-:W-:Y:S02]  /*10bc0*/  IADD3 R39, PT, PT, R42, R39, R58 ;  /* 0x000000272a277210 */ /* 0x000fe40007ffe03a */
[----:B------:R-:W-:-:S02]  /*10bd0*/  LEA.HI R38, R37, R38, R37, 0x5 ;  /* 0x0000002625267211 */ /* 0x000fc400078f2825 */
[----:B------:R-:W-:Y:S02]  /*10be0*/  SHF.L.W.U32.HI R42, R47, 0x1e, R47 ;  /* 0x0000001e2f2a7819 */ /* 0x000fe40000010e2f */
[----:B------:R-:W-:Y:S01]  /*10bf0*/  SHF.L.W.U32.HI R61, R61, 0x1, R61 ;  /* 0x000000013d3d7819 */ /* 0x000fe20000010e3d */
[----:B------:R-:W-:Y:S01]  /*10c00*/  VIADD R38, R38, 0xca62c1d6 ;  /* 0xca62c1d626267836 */ /* 0x000fe20000000000 */
[----:B------:R-:W-:Y:S02]  /*10c10*/  LOP3.LUT R48, R59, R43, R40, 0x96, !PT ;  /* 0x0000002b3b307212 */ /* 0x000fe400078e9628 */
[----:B------:R-:W-:Y:S02]  /*10c20*/  LEA.HI R57, R84, R57, R84, 0x5 ;  /* 0x0000003954397211 */ /* 0x000fe400078f2854 */
[----:B------:R-:W-:Y:S02]  /*10c30*/  SHF.L.W.U32.HI R60, R60, 0x1, R60 ;  /* 0x000000013c3c7819 */ /* 0x000fe40000010e3c */
[----:B------:R-:W-:Y:S01]  /*10c40*/  LOP3.LUT R47, R56, R42, R41, 0x96, !PT ;  /* 0x0000002a382f7212 */ /* 0x000fe200078e9629 */
[----:B------:R-:W-:Y:S01]  /*10c50*/  VIADD R57, R57, 0xca62c1d6 ;  /* 0xca62c1d639397836 */ /* 0x000fe20000000000 */
[----:B------:R-:W-:-:S02]  /*10c60*/  IADD3 R45, PT, PT, R48, R45, R61 ;  /* 0x0000002d302d7210 */ /* 0x000fc40007ffe03d */
[----:B------:R-:W-:Y:S02]  /*10c70*/  SHF.L.W.U32.HI R48, R37, 0x1e, R37 ;  /* 0x0000001e25307819 */ /* 0x000fe40000010e25 */
[----:B------:R-:W-:Y:S02]  /*10c80*/  IADD3 R52, PT, PT, R47, R52, R60 ;  /* 0x000000342f347210 */ /* 0x000fe40007ffe03c */
[----:B------:R-:W-:Y:S02]  /*10c90*/  LEA.HI R53, R56, R53, R56, 0x5 ;  /* 0x0000003538357211 */ /* 0x000fe400078f2838 */
[----:B------:R-:W-:Y:S02]  /*10ca0*/  LOP3.LUT R63, R63, R107, RZ, 0x3c, !PT ;  /* 0x0000006b3f3f7212 */ /* 0x000fe400078e3cff */
[----:B------:R-:W-:Y:S01]  /*10cb0*/  SHF.L.W.U32.HI R62, R62, 0x1, R62 ;  /* 0x000000013e3e7819 */ /* 0x000fe20000010e3e */
[----:B------:R-:W-:Y:S01]  /*10cc0*/  VIADD R53, R53, 0xca62c1d6 ;  /* 0xca62c1d635357836 */ /* 0x000fe20000000000 */
[----:B------:R-:W-:-:S02]  /*10cd0*/  SHF.L.W.U32.HI R47, R84, 0x1e, R84 ;  /* 0x0000001e542f7819 */ /* 0x000fc40000010e54 */
[----:B------:R-:W-:Y:S02]  /*10ce0*/  LOP3.LUT R37, R38, R48, R49, 0x96, !PT ;  /* 0x0000003026257212 */ /* 0x000fe400078e9631 */
[----:B------:R-:W-:Y:S02]  /*10cf0*/  LOP3.LUT R70, R70, R51, RZ, 0x3c, !PT ;  /* 0x0000003346467212 */ /* 0x000fe400078e3cff */
[----:B------:R-:W-:Y:S02]  /*10d00*/  SHF.L.W.U32.HI R54, R63, 0x1, R63 ;  /* 0x000000013f367819 */ /* 0x000fe40000010e3f */
[----:B------:R-:W-:Y:S02]  /*10d10*/  LOP3.LUT R51, R57, R47, R44, 0x96, !PT ;  /* 0x0000002f39337212 */ /* 0x000fe400078e962c */
[----:B------:R-:W-:Y:S02]  /*10d20*/  IADD3 R46, PT, PT, R37, R46, R62 ;  /* 0x0000002e252e7210 */ /* 0x000fe40007ffe03e */
[----:B------:R-:W-:-:S02]  /*10d30*/  LOP3.LUT R66, R66, R95, RZ, 0x3c, !PT ;  /* 0x0000005f42427212 */ /* 0x000fc400078e3cff */
[----:B------:R-:W-:Y:S02]  /*10d40*/  SHF.L.W.U32.HI R37, R56, 0x1e, R56 ;  /* 0x0000001e38257819 */ /* 0x000fe40000010e38 */
[----:B------:R-:W-:Y:S02]  /*10d50*/  LEA.HI R36, R59, R36, R59, 0x5 ;  /* 0x000000243b247211 */ /* 0x000fe400078f283b */
[----:B------:R-:W-:Y:S02]  /*10d60*/  IADD3 R51, PT, PT, R51, R55, R54 ;  /* 0x0000003733337210 */ /* 0x000fe40007ffe036 */
[----:B------:R-:W-:Y:S01]  /*10d70*/  LEA.HI R39, R38, R39, R38, 0x5 ;  /* 0x0000002726277211 */ /* 0x000fe200078f2826 */
[----:B------:R-:W-:Y:S01]  /*10d80*/  VIADD R36, R36, 0xca62c1d6 ;  /* 0xca62c1d624247836 */ /* 0x000fe20000000000 */
[----:B------:R-:W-:Y:S02]  /*10d90*/  SHF.L.W.U32.HI R66, R66, 0x1, R66 ;  /* 0x0000000142427819 */ /* 0x000fe40000010e42 */
[----:B------:R-:W-:Y:S01]  /*10da0*/  LOP3.LUT R55, R53, R37, R42, 0x96, !PT ;  /* 0x0000002535377212 */ /* 0x000fe200078e962a */
[----:B------:R-:W-:Y:S01]  /*10db0*/  VIADD R39, R39, 0xca62c1d6 ;  /* 0xca62c1d627277836 */ /* 0x000fe20000000000 */
[----:B------:R-:W-:-:S02]  /*10dc0*/  LOP3.LUT R109, R109, R54, RZ, 0x3c, !PT ;  /* 0x000000366d6d7212 */ /* 0x000fc400078e3cff */
[----:B------:R-:W-:Y:S02]  /*10dd0*/  LOP3.LUT R65, R65, R92, RZ, 0x3c, !PT ;  /* 0x0000005c41417212 */ /* 0x000fe400078e3cff */
[----:B------:R-:W-:Y:S02]  /*10de0*/  SHF.L.W.U32.HI R54, R59, 0x1e, R59 ;  /* 0x0000001e3b367819 */ /* 0x000fe40000010e3b */
[----:B------:R-:W-:Y:S02]  /*10df0*/  IADD3 R55, PT, PT, R55, R41, R66 ;  /* 0x0000002937377210 */ /* 0x000fe40007ffe042 */
[----:B------:R-:W-:Y:S02]  /*10e00*/  SHF.L.W.U32.HI R41, R38, 0x1e, R38 ;  /* 0x0000001e26297819 */ /* 0x000fe40000010e26 */
[----:B------:R-:W-:Y:S02]  /*10e10*/  LEA.HI R52, R53, R52, R53, 0x5 ;  /* 0x0000003435347211 */ /* 0x000fe400078f2835 */
[----:B------:R-:W-:-:S02]  /*10e20*/  LEA.HI R50, R57, R50, R57, 0x5 ;  /* 0x0000003239327211 */ /* 0x000fc400078f2839 */
[----:B------:R-:W-:Y:S01]  /*10e30*/  SHF.L.W.U32.HI R65, R65, 0x1, R65 ;  /* 0x0000000141417819 */ /* 0x000fe20000010e41 */
[----:B------:R-:W-:Y:S01]  /*10e40*/  VIADD R52, R52, 0xca62c1d6 ;  /* 0xca62c1d634347836 */ /* 0x000fe20000000000 */
[----:B------:R-:W-:Y:S01]  /*10e50*/  LOP3.LUT R56, R36, R54, R43, 0x96, !PT ;  /* 0x0000003624387212 */ /* 0x000fe200078e962b */
[----:B------:R-:W-:Y:S01]  /*10e60*/  VIADD R50, R50, 0xca62c1d6 ;  /* 0xca62c1d632327836 */ /* 0x000fe20000000000 */
[----:B------:R-:W-:Y:S02]  /*10e70*/  SHF.L.W.U32.HI R68, R68, 0x1, R68 ;  /* 0x0000000144447819 */ /* 0x000fe40000010e44 */
[----:B------:R-:W-:Y:S02]  /*10e80*/  LOP3.LUT R38, R39, R41, R48, 0x96, !PT ;  /* 0x0000002927267212 */ /* 0x000fe400078e9630 */
[----:B------:R-:W-:Y:S02]  /*10e90*/  LOP3.LUT R67, R67, R58, RZ, 0x3c, !PT ;  /* 0x0000003a43437212 */ /* 0x000fe400078e3cff */
[----:B------:R-:W-:-:S02]  /*10ea0*/  IADD3 R56, PT, PT, R56, R40, R65 ;  /* 0x0000002838387210 */ /* 0x000fc40007ffe041 */
[----:B------:R-:W-:Y:S02]  /*10eb0*/  LOP3.LUT R58, R69, R60, RZ, 0x3c, !PT ;  /* 0x0000003c453a7212 */ /* 0x000fe400078e3cff */
[----:B------:R-:W-:Y:S02]  /*10ec0*/  SHF.L.W.U32.HI R40, R57, 0x1e, R57 ;  /* 0x0000001e39287819 */ /* 0x000fe40000010e39 */
[----:B------:R-:W-:Y:S02]  /*10ed0*/  IADD3 R49, PT, PT, R38, R49, R68 ;  /* 0x0000003126317210 */ /* 0x000fe40007ffe044 */
[----:B------:R-:W-:Y:S02]  /*10ee0*/  SHF.L.W.U32.HI R38, R53, 0x1e, R53 ;  /* 0x0000001e35267819 */ /* 0x000fe40000010e35 */
[----:B------:R-:W-:Y:S02]  /*10ef0*/  LEA.HI R45, R36, R45, R36, 0x5 ;  /* 0x0000002d242d7211 */ /* 0x000fe400078f2824 */
[----:B------:R-:W-:-:S02]  /*10f00*/  LEA.HI R72, R72, R47, R72, 0x1 ;  /* 0x0000002f48487211 */ /* 0x000fc400078f0848 */
[----:B------:R-:W-:Y:S01]  /*10f10*/  LEA.HI R46, R39, R46, R39, 0x5 ;  /* 0x0000002e272e7211 */ /* 0x000fe200078f2827 */
[----:B------:R-:W-:Y:S01]  /*10f20*/  VIADD R45, R45, 0xca62c1d6 ;  /* 0xca62c1d62d2d7836 */ /* 0x000fe20000000000 */
[----:B------:R-:W-:Y:S02]  /*10f30*/  LEA.HI R55, R52, R55, R52, 0x5 ;  /* 0x0000003734377211 */ /* 0x000fe400078f2834 */
[----:B------:R-:W-:Y:S01]  /*10f40*/  SHF.L.W.U32.HI R113, R113, 0x1, R113 ;  /* 0x0000000171717819 */ /* 0x000fe20000010e71 */
[----:B------:R-:W-:Y:S01]  /*10f50*/  VIADD R46, R46, 0xca62c1d6 ;  /* 0xca62c1d62e2e7836 */ /* 0x000fe20000000000 */
[----:B------:R-:W-:Y:S01]  /*10f60*/  LOP3.LUT R47, R50, R40, R47, 0x96, !PT ;  /* 0x00000028322f7212 */ /* 0x000fe200078e962f */
[----:B------:R-:W-:Y:S01]  /*10f70*/  VIADD R55, R55, 0xca62c1d6 ;  /* 0xca62c1d637377836 */ /* 0x000fe20000000000 */
        /* <DEDUP_REMOVED lines=8> */
[----:B------:R-:W-:-:S02]  /*11000*/  IADD3 R42, PT, PT, R37, R42, R115 ;  /* 0x0000002a252a7210 */ /* 0x000fc40007ffe073 */
[----:B------:R-:W-:Y:S02]  /*11010*/  LOP3.LUT R60, R71, R62, RZ, 0x3c, !PT ;  /* 0x0000003e473c7212 */ /* 0x000fe400078e3cff */
[----:B------:R-:W-:Y:S02]  /*11020*/  SHF.L.W.U32.HI R36, R39, 0x1e, R39 ;  /* 0x0000001e27247819 */ /* 0x000fe40000010e27 */
[----:B------:R-:W-:Y:S02]  /*11030*/  SHF.L.W.U32.HI R39, R52, 0x1e, R52 ;  /* 0x0000001e34277819 */ /* 0x000fe40000010e34 */
        /* <DEDUP_REMOVED lines=13> */
[----:B------:R-:W-:Y:S02]  /*11110*/  LOP3.LUT R57, R55, R39, R38, 0x96, !PT ;  /* 0x0000002737397212 */ /* 0x000fe400078e9626 */
[----:B------:R-:W-:Y:S02]  /*11120*/  LEA.HI R44, R51, R44, R51, 0x5 ;  /* 0x0000002c332c7211 */ /* 0x000fe400078f2833 */
[----:B------:R-:W-:Y:S01]  /*11130*/  LOP3.LUT R215, R215, R66, RZ, 0x3c, !PT ;  /* 0x00000042d7d77212 */ /* 0x000fe200078e3cff */
[----:B------:R-:W-:Y:S01]  /*11140*/  IMAD.IADD R57, R58, 0x1, R57 ;  /* 0x000000013a397824 */ /* 0x000fe200078e0239 */
[----:B------:R-:W-:Y:S01]  /*11150*/  LOP3.LUT R53, R51, R37, R40, 0x96, !PT ;  /* 0x0000002533357212 */ /* 0x000fe200078e9628 */
[----:B------:R-:W-:Y:S01]  /*11160*/  VIADD R44, R44, 0xca62c1d6 ;  /* 0xca62c1d62c2c7836 */ /* 0x000fe20000000000 */
[----:B------:R-:W-:-:S02]  /*11170*/  IADD3 R43, PT, PT, R54, R43, R70 ;  /* 0x0000002b362b7210 */ /* 0x000fc40007ffe046 */
[----:B------:R-:W-:Y:S01]  /*11180*/  IADD3 R48, PT, PT, R41, R48, R67 ;  /* 0x0000003029307210 */ /* 0x000fe20007ffe043 */
[----:B------:R-:W-:Y:S01]  /*11190*/  IMAD.IADD R53, R72, 0x1, R53 ;  /* 0x0000000148357824 */ /* 0x000fe200078e0235 */
[----:B------:R-:W-:Y:S02]  /*111a0*/  SHF.L.W.U32.HI R55, R55, 0x1e, R55 ;  /* 0x0000001e37377819 */ /* 0x000fe40000010e37 */
[----:B------:R-:W-:Y:S02]  /*111b0*/  LOP3.LUT R59, R76, R68, RZ, 0x3c, !PT ;  /* 0x000000444c3b7212 */ /* 0x000fe400078e3cff */
[----:B------:R-:W-:Y:S02]  /*111c0*/  LEA.HI R215, R215, R38, R215, 0x1 ;  /* 0x00000026d7d77211 */ /* 0x000fe400078f08d7 */
[----:B------:R-:W-:Y:S02]  /*111d0*/  SHF.L.W.U32.HI R41, R46, 0x1e, R46 ;  /* 0x0000001e2e297819 */ /* 0x000fe40000010e2e */
[----:B------:R-:W-:-:S02]  /*111e0*/  SHF.L.W.U32.HI R38, R45, 0x1e, R45 ;  /* 0x0000001e2d267819 */ /* 0x000fc40000010e2d */
[----:B------:R-:W-:Y:S02]  /*111f0*/  SHF.L.W.U32.HI R51, R51, 0x1e, R51 ;  /* 0x0000001e33337819 */ /* 0x000fe40000010e33 */
[----:B------:R-:W-:Y:S02]  /*11200*/  LEA.HI R43, R56, R43, R56, 0x5 ;  /* 0x0000002b382b7211 */ /* 0x000fe400078f2838 */
[----:B------:R-:W-:Y:S02]  /*11210*/  LOP3.LUT R210, R210, R65, RZ, 0x3c, !PT ;  /* 0x00000041d2d27212 */ /* 0x000fe400078e3cff */
[----:B------:R-:W-:Y:S01]  /*11220*/  LOP3.LUT R46, R42, R55, R39, 0x96, !PT ;  /* 0x000000372a2e7212 */ /* 0x000fe200078e9627 */
[----:B------:R-:W-:Y:S01]  /*11230*/  VIADD R43, R43, 0xca62c1d6 ;  /* 0xca62c1d62b2b7836 */ /* 0x000fe20000000000 */
[----:B------:R-:W-:Y:S02]  /*11240*/  LEA.HI R48, R49, R48, R49, 0x5 ;  /* 0x0000003031307211 */ /* 0x000fe400078f2831 */
[----:B------:R-:W-:Y:S01]  /*11250*/  LEA.HI R109, R109, R40, R109, 0x1 ;  /* 0x000000286d6d7211 */ /* 0x000fe200078f086d */
[----:B------:R-:W-:Y:S01]  /*11260*/  IMAD.IADD R215, R215, 0x1, R46 ;  /* 0x00000001d7d77824 */ /* 0x000fe200078e022e */
[----:B------:R-:W-:Y:S01]  /*11270*/  LEA.HI R59, R59, R36, R59, 0x1 ;  /* 0x000000243b3b7211 */ /* 0x000fe200078f083b */
[----:B------:R-:W-:Y:S01]  /*11280*/  VIADD R48, R48, 0xca62c1d6 ;  /* 0xca62c1d630307836 */ /* 0x000fe20000000000 */
[----:B------:R-:W-:-:S02]  /*11290*/  LOP3.LUT R45, R49, R41, R36, 0x96, !PT ;  /* 0x00000029312d7212 */ /* 0x000fc400078e9624 */
[----:B------:R-:W-:Y:S02]  /*112a0*/  LOP3.LUT R40, R56, R38, R47, 0x96, !PT ;  /* 0x0000002638287212 */ /* 0x000fe400078e962f */
[----:B------:R-:W-:Y:S01]  /*112b0*/  LOP3.LUT R36, R44, R51, R37, 0x96, !PT ;  /* 0x000000332c247212 */ /* 0x000fe200078e9625 */
[----:B------:R-:W-:Y:S01]  /*112c0*/  IMAD.IADD R45, R60, 0x1, R45 ;  /* 0x000000013c2d7824 */ /* 0x000fe200078e022d */
[----:B------:R-:W-:Y:S01]  /*112d0*/  LEA.HI R57, R42, R57, R42, 0x5 ;  /* 0x000000392a397211 */ /* 0x000fe200078f282a */
[----:B------:R-:W-:Y:S01]  /*112e0*/  IMAD.IADD R40, R69, 0x1, R40 ;  /* 0x0000000145287824 */ /* 0x000fe200078e0228 */
[----:B------:R-:W-:Y:S01]  /*112f0*/  LEA.HI R53, R44, R53, R44, 0x5 ;  /* 0x000000352c357211 */ /* 0x000fe200078f282c */
[----:B------:R-:W-:Y:S01]  /*11300*/  IMAD.IADD R109, R109, 0x1, R36 ;  /* 0x000000016d6d7824 */ /* 0x000fe200078e0224 */
[----:B------:R-:W-:Y:S02]  /*11310*/  LOP3.LUT R62, R79, R113, RZ, 0x3c, !PT ;  /* 0x000000714f3e7212 */ /* 0x000fe400078e3cff */
[----:B------:R-:W-:Y:S01]  /*11320*/  LEA.HI R210, R210, R47, R210, 0x1 ;  /* 0x0000002fd2d27211 */ /* 0x000fe200078f08d2 */
[----:B------:R-:W-:Y:S01]  /*11330*/  VIADD R36, R53, 0xca62c1d6 ;  /* 0xca62c1d635247836 */ /* 0x000fe20000000000 */
[----:B------:R-:W-:-:S02]  /*11340*/  LOP3.LUT R61, R80, R70, RZ, 0x3c, !PT ;  /* 0x00000046503d7212 */ /* 0x000fc400078e3cff */
[----:B------:R-:W-:Y:S02]  /*11350*/  SHF.L.W.U32.HI R47, R56, 0x1e, R56 ;  /* 0x0000001e382f7819 */ /* 0x000fe40000010e38 */
[----:B------:R-:W-:Y:S02]  /*11360*/  SHF.L.W.U32.HI R49, R49, 0x1e, R49 ;  /* 0x0000001e31317819 */ /* 0x000fe40000010e31 */
[----:B------:R-:W-:Y:S01]  /*11370*/  SHF.L.W.U32.HI R46, R42, 0x1e, R42 ;  /* 0x0000001e2a2e7819 */ /* 0x000fe20000010e2a */
[----:B------:R-:W-:Y:S01]  /*11380*/  VIADD R42, R57, 0xca62c1d6 ;  /* 0xca62c1d6392a7836 */ /* 0x000fe20000000000 */
[----:B------:R-:W-:Y:S02]  /*11390*/  LEA.HI R62, R62, R37, R62, 0x1 ;  /* 0x000000253e3e7211 */ /* 0x000fe400078f083e */
[----:B------:R-:W-:Y:S02]  /*113a0*/  LEA.HI R61, R61, R38, R61, 0x1 ;  /* 0x000000263d3d7211 */ /* 0x000fe400078f083d */
[----:B------:R-:W-:-:S02]  /*113b0*/  LOP3.LUT R37, R43, R47, R38, 0x96, !PT ;  /* 0x0000002f2b257212 */ /* 0x000fc400078e9626 */
[----:B------:R-:W-:Y:S02]  /*113c0*/  LOP3.LUT R50, R85, R67, RZ, 0x3c, !PT ;  /* 0x0000004355327212 */ /* 0x000fe400078e3cff */
[----:B------:R-:W-:Y:S02]  /*113d0*/  LOP3.LUT R38, R48, R49, R41, 0x96, !PT ;  /* 0x0000003130267212 */ /* 0x000fe400078e9629 */
[----:B------:R-:W-:Y:S02]  /*113e0*/  LOP3.LUT R64, R81, R115, RZ, 0x3c, !PT ;  /* 0x0000007351407212 */ /* 0x000fe400078e3cff */
[----:B------:R-:W-:Y:S01]  /*113f0*/  SHF.L.W.U32.HI R44, R44, 0x1e, R44 ;  /* 0x0000001e2c2c7819 */ /* 0x000fe20000010e2c */
[----:B------:R-:W-:Y:S01]  /*11400*/  IMAD.IADD R59, R59, 0x1, R38 ;  /* 0x000000013b3b7824 */ /* 0x000fe200078e0226 */
[----:B------:R-:W-:Y:S02]  /*11410*/  LEA.HI R45, R48, R45, R48, 0x5 ;  /* 0x0000002d302d7211 */ /* 0x000fe400078f2830 */
[----:B------:R-:W-:Y:S01]  /*11420*/  LEA.HI R40, R43, R40, R43, 0x5 ;  /* 0x000000282b287211 */ /* 0x000fe200078f282b */
[----:B------:R-:W-:Y:S01]  /*11430*/  VIADD R52, R44, UR14 ;  /* 0x0000000e2c347c36 */ /* 0x000fe20008000000 */
[----:B------:R-:W-:Y:S01]  /*11440*/  LEA.HI R215, R42, R215, R42, 0x5 ;  /* 0x000000d72ad77211 */ /* 0x000fe200078f282a */
[----:B------:R-:W-:Y:S01]  /*11450*/  VIADD R38, R45, 0xca62c1d6 ;  /* 0xca62c1d62d267836 */ /* 0x000fe20000000000 */
[----:B------:R-:W-:Y:S01]  /*11460*/  LEA.HI R109, R36, R109, R36, 0x5 ;  /* 0x0000006d246d7211 */ /* 0x000fe200078f2824 */
[----:B------:R-:W-:Y:S01]  /*11470*/  VIADD R40, R40, 0xca62c1d6 ;  /* 0xca62c1d628287836 */ /* 0x000fe20000000000 */
[----:B------:R-:W-:Y:S01]  /*11480*/  LEA.HI R50, R50, R41, R50, 0x1 ;  /* 0x0000002932327211 */ /* 0x000fe200078f0832 */
[----:B------:R-:W-:Y:S01]  /*11490*/  VIADD R215, R215, 0xca62c1d6 ;  /* 0xca62c1d6d7d77836 */ /* 0x000fe20000000000 */
[----:B------:R-:W-:Y:S01]  /*114a0*/  LEA.HI R64, R64, R39, R64, 0x1 ;  /* 0x0000002740407211 */ /* 0x000fe200078f0840 */
[----:B------:R-:W-:Y:S01]  /*114b0*/  IMAD.IADD R39, R210, 0x1, R37 ;  /* 0x00000001d2277824 */ /* 0x000fe200078e0225 */
[----:B------:R-:W-:Y:S01]  /*114c0*/  LOP3.LUT R41, R36, R44, R51, 0x96, !PT ;  /* 0x0000002c24297212 */ /* 0x000fe200078e9633 */
[----:B------:R-:W-:Y:S01]  /*114d0*/  VIADD R109, R109, 0xca62c1d6 ;  /* 0xca62c1d66d6d7836 */ /* 0x000fe20000000000 */
[----:B------:R-:W-:Y:S01]  /*114e0*/  LOP3.LUT R53, R42, R46, R55, 0x96, !PT ;  /* 0x0000002e2a357212 */ /* 0x000fe200078e9637 */
[----:B------:R-:W-:Y:S01]  /*114f0*/  VIADD R46, R46, UR14 ;  /* 0x0000000e2e2e7c36 */ /* 0x000fe20008000000 */
[----:B------:R-:W-:Y:S01]  /*11500*/  SHF.L.W.U32.HI R48, R48, 0x1e, R48 ;  /* 0x0000001e30307819 */ /* 0x000fe20000010e30 */
[----:B------:R-:W-:Y:S01]  /*11510*/  IMAD.IADD R62, R62, 0x1, R41 ;  /* 0x000000013e3e7824 */ /* 0x000fe200078e0229 */
[----:B------:R-:W-:Y:S01]  /*11520*/  SHF.L.W.U32.HI R43, R43, 0x1e, R43 ;  /* 0x0000001e2b2b7819 */ /* 0x000fe20000010e2b */
[----:B------:R-:W-:Y:S01]  /*11530*/  IMAD.IADD R64, R64, 0x1, R53 ;  /* 0x0000000140407824 */ /* 0x000fe200078e0235 */
[-C--:B------:R-:W-:Y:S01]  /*11540*/  LEA.HI R53, R36, R111.reuse, R36, 0x1e ;  /* 0x0000006f24357211 */ /* 0x080fe200078ff024 */
[----:B------:R-:W-:Y:S01]  /*11550*/  IMAD.IADD R37, R110, 0x1, R215 ;  /* 0x000000016e257824 */ /* 0x000fe200078e02d7 */
[----:B------:R-:W-:Y:S01]  /*11560*/  LEA.HI R57, R42, R111, R42, 0x1e ;  /* 0x0000006f2a397211 */ /* 0x000fe200078ff02a */
[----:B------:R-:W-:Y:S01]  /*11570*/  IMAD.IADD R36, R110, 0x1, R109 ;  /* 0x000000016e247824 */ /* 0x000fe200078e026d */
[----:B------:R-:W-:-:S02]  /*11580*/  LOP3.LUT R41, R38, R48, R49, 0x96, !PT ;  /* 0x0000003026297212 */ /* 0x000fc400078e9631 */
[C---:B------:R-:W-:Y:S02]  /*11590*/  LOP3.LUT R42, R40.reuse, R43, R47, 0x96, !PT ;  /* 0x0000002b282a7212 */ /* 0x040fe400078e962f */
[----:B------:R-:W-:Y:S01]  /*115a0*/  LEA.HI R39, R40, R39, R40, 0x5 ;  /* 0x0000002728277211 */ /* 0x000fe200078f2828 */
[----:B------:R-:W-:Y:S01]  /*115b0*/  IMAD.IADD R50, R50, 0x1, R41 ;  /* 0x0000000132327824 */ /* 0x000fe200078e0229 */
[----:B------:R-:W-:Y:S01]  /*115c0*/  LEA.HI R59, R38, R59, R38, 0x5 ;  /* 0x0000003b263b7211 */ /* 0x000fe200078f2826 */
[----:B------:R-:W-:Y:S01]  /*115d0*/  IMAD.IADD R42, R61, 0x1, R42 ;  /* 0x000000013d2a7824 */ /* 0x000fe200078e022a */
[----:B------:R-:W-:Y:S01]  /*115e0*/  LOP3.LUT R44, R37, R57, R46, 0xca, !PT ;  /* 0x00000039252c7212 */ /* 0x000fe200078eca2e */
[----:B------:R-:W-:Y:S01]  /*115f0*/  VIADD R39, R39, 0xca62c1d6 ;  /* 0xca62c1d627277836 */ /* 0x000fe20000000000 */
[----:B------:R-:W-:Y:S01]  /*11600*/  LOP3.LUT R41, R36, R53, R52, 0xca, !PT ;  /* 0x0000003524297212 */ /* 0x000fe200078eca34 */
[----:B------:R-:W-:Y:S01]  /*11610*/  VIADD R59, R59, 0xca62c1d6 ;  /* 0xca62c1d63b3b7836 */ /* 0x000fe20000000000 */
[----:B------:R-:W-:Y:S01]  /*11620*/  IADD3 R63, PT, PT, R44, R55, R3 ;  /* 0x000000372c3f7210 */ /* 0x000fe20007ffe003 */
[----:B------:R-:W-:Y:S01]  /*11630*/  VIADD R55, R43, UR14 ;  /* 0x0000000e2b377c36 */ /* 0x000fe20008000000 */
[----:B------:R-:W-:Y:S01]  /*11640*/  IADD3 R54, PT, PT, R41, R51, R100 ;  /* 0x0000003329367210 */ /* 0x000fe20007ffe064 */
[----:B------:R-:W-:Y:S01]  /*11650*/  VIADD R61, R48, UR14 ;  /* 0x0000000e303d7c36 */ /* 0x000fe20008000000 */
[----:B------:R-:W-:Y:S01]  /*11660*/  LEA.HI R44, R38, R111, R38, 0x1e ;  /* 0x0000006f262c7211 */ /* 0x000fe200078ff026 */
[----:B------:R-:W-:Y:S01]  /*11670*/  IMAD.IADD R38, R110, 0x1, R39 ;  /* 0x000000016e267824 */ /* 0x000fe200078e0227 */
[----:B------:R-:W-:-:S02]  /*11680*/  LEA.HI R45, R109, R62, R109, 0x5 ;  /* 0x0000003e6d2d7211 */ /* 0x000fc400078f286d */
[----:B------:R-:W-:Y:S01]  /*11690*/  LEA.HI R41, R39, R42, R39, 0x5 ;  /* 0x0000002a27297211 */ /* 0x000fe200078f2827 */
[----:B------:R-:W-:Y:S01]  /*116a0*/  IMAD.IADD R39, R110, 0x1, R59 ;  /* 0x000000016e277824 */ /* 0x000fe200078e023b */
[----:B------:R-:W-:Y:S02]  /*116b0*/  LEA.HI R215, R215, R64, R215, 0x5 ;  /* 0x00000040d7d77211 */ /* 0x000fe400078f28d7 */
[----:B------:R-:W-:Y:S02]  /*116c0*/  LEA.HI R51, R40, R111, R40, 0x1e ;  /* 0x0000006f28337211 */ /* 0x000fe400078ff028 */
[----:B------:R-:W-:Y:S02]  /*116d0*/  LEA.HI R43, R59, R50, R59, 0x5 ;  /* 0x000000323b2b7211 */ /* 0x000fe400078f283b */
[----:B------:R-:W-:Y:S02]  /*116e0*/  IADD3 R45, PT, PT, R45, -0x359d3e2a, R166 ;  /* 0xca62c1d62d2d7810 */ /* 0x000fe40007ffe0a6 */
[----:B------:R-:W-:-:S02]  /*116f0*/  SHF.L.W.U32.HI R50, R36, 0x1e, R36 ;  /* 0x0000001e24327819 */ /* 0x000fc40000010e24 */
[----:B------:R-:W-:Y:S02]  /*11700*/  IADD3 R42, PT, PT, R215, -0x359d3e2a, R166 ;  /* 0xca62c1d6d72a7810 */ /* 0x000fe40007ffe0a6 */
[----:B------:R-:W-:Y:S02]  /*11710*/  SHF.L.W.U32.HI R56, R37, 0x1e, R37 ;  /* 0x0000001e25387819 */ /* 0x000fe40000010e25 */
[----:B------:R-:W-:Y:S02]  /*11720*/  LOP3.LUT R40, R38, R51, R55, 0xca, !PT ;  /* 0x0000003326287212 */ /* 0x000fe400078eca37 */
[----:B------:R-:W-:Y:S02]  /*11730*/  LOP3.LUT R48, R39, R44, R61, 0xca, !PT ;  /* 0x0000002c27307212 */ /* 0x000fe400078eca3d */
[----:B------:R-:W-:Y:S02]  /*11740*/  LOP3.LUT R58, R45, R50, R53, 0xca, !PT ;  /* 0x000000322d3a7212 */ /* 0x000fe400078eca35 */
[----:B------:R-:W-:-:S02]  /*11750*/  LOP3.LUT R59, R42, R56, R57, 0xca, !PT ;  /* 0x000000382a3b7212 */ /* 0x000fc400078eca39 */
[----:B------:R-:W-:Y:S02]  /*11760*/  IADD3 R47, PT, PT, R40, R47, R120 ;  /* 0x0000002f282f7210 */ /* 0x000fe40007ffe078 */
[----:B------:R-:W-:Y:S02]  /*11770*/  IADD3 R48, PT, PT, R48, R49, R127 ;  /* 0x0000003130307210 */ /* 0x000fe40007ffe07f */
[--C-:B------:R-:W-:Y:S02]  /*11780*/  IADD3 R40, PT, PT, R41, -0x359d3e2a, R166.reuse ;  /* 0xca62c1d629287810 */ /* 0x100fe40007ffe0a6 */
[----:B------:R-:W-:Y:S02]  /*11790*/  IADD3 R41, PT, PT, R43, -0x359d3e2a, R166 ;  /* 0xca62c1d62b297810 */ /* 0x000fe40007ffe0a6 */
[----:B------:R-:W-:Y:S02]  /*117a0*/  SHF.L.W.U32.HI R49, R39, 0x1e, R39 ;  /* 0x0000001e27317819 */ /* 0x000fe40000010e27 */
[----:B------:R-:W-:-:S02]  /*117b0*/  IADD3 R65, PT, PT, R58, R52, R99 ;  /* 0x000000343a417210 */ /* 0x000fc40007ffe063 */
[----:B------:R-:W-:Y:S02]  /*117c0*/  IADD3 R58, PT, PT, R59, R46, R117 ;  /* 0x0000002e3b3a7210 */ /* 0x000fe40007ffe075 */
[C-C-:B------:R-:W-:Y:S02]  /*117d0*/  SHF.L.W.U32.HI R59, R45.reuse, 0x1e, R45.reuse ;  /* 0x0000001e2d3b7819 */ /* 0x140fe40000010e2d */
[C-C-:B------:R-:W-:Y:S02]  /*117e0*/  SHF.L.W.U32.HI R60, R42.reuse, 0x1e, R42.reuse ;  /* 0x0000001e2a3c7819 */ /* 0x140fe40000010e2a */
[----:B------:R-:W-:Y:S02]  /*117f0*/  LEA.HI R54, R45, R54, R45, 0x5 ;  /* 0x000000362d367211 */ /* 0x000fe400078f282d */
[----:B------:R-:W-:Y:S02]  /*11800*/  LEA.HI R63, R42, R63, R42, 0x5 ;  /* 0x0000003f2a3f7211 */ /* 0x000fe400078f282a */
[----:B------:R-:W-:-:S02]  /*11810*/  SHF.L.W.U32.HI R43, R38, 0x1e, R38 ;  /* 0x0000001e262b7819 */ /* 0x000fc40000010e26 */
[----:B------:R-:W-:Y:S02]  /*11820*/  LOP3.LUT R52, R41, R49, R44, 0xca, !PT ;  /* 0x0000003129347212 */ /* 0x000fe400078eca2c */
[----:B------:R-:W-:Y:S02]  /*11830*/  LOP3.LUT R62, R54, R59, R50, 0xca, !PT ;  /* 0x0000003b363e7212 */ /* 0x000fe400078eca32 */
[----:B------:R-:W-:Y:S02]  /*11840*/  LOP3.LUT R64, R63, R60, R56, 0xca, !PT ;  /* 0x0000003c3f407212 */ /* 0x000fe400078eca38 */
[----:B------:R-:W-:Y:S02]  /*11850*/  LOP3.LUT R46, R40, R43, R51, 0xca, !PT ;  /* 0x0000002b282e7212 */ /* 0x000fe400078eca33 */
[----:B------:R-:W-:Y:S02]  /*11860*/  IADD3 R61, PT, PT, R52, R61, R128 ;  /* 0x0000003d343d7210 */ /* 0x000fe40007ffe080 */
[----:B------:R-:W-:-:S02]  /*11870*/  SHF.L.W.U32.HI R52, R40, 0x1e, R40 ;  /* 0x0000001e28347819 */ /* 0x000fc40000010e28 */
[----:B------:R-:W-:Y:S02]  /*11880*/  LEA.HI R47, R40, R47, R40, 0x5 ;  /* 0x0000002f282f7211 */ /* 0x000fe400078f2828 */
[----:B------:R-:W-:Y:S02]  /*11890*/  IADD3 R66, PT, PT, R62, R53, R98 ;  /* 0x000000353e427210 */ /* 0x000fe40007ffe062 */
[----:B------:R-:W-:Y:S02]  /*118a0*/  IADD3 R57, PT, PT, R64, R57, R118 ;  /* 0x0000003940397210 */ /* 0x000fe40007ffe076 */
[----:B------:R-:W-:Y:S02]  /*118b0*/  IADD3 R46, PT, PT, R46, R55, R122 ;  /* 0x000000372e2e7210 */ /* 0x000fe40007ffe07a */
[C-C-:B------:R-:W-:Y:S02]  /*118c0*/  SHF.L.W.U32.HI R62, R41.reuse, 0x1e, R41.reuse ;  /* 0x0000001e293e7819 */ /* 0x140fe40000010e29 */
[----:B------:R-:W-:-:S02]  /*118d0*/  LEA.HI R48, R41, R48, R41, 0x5 ;  /* 0x0000003029307211 */ /* 0x000fc400078f2829 */
[C-C-:B------:R-:W-:Y:S02]  /*118e0*/  LEA.HI R65, R54.reuse, R65, R54.reuse, 0x5 ;  /* 0x0000004136417211 */ /* 0x140fe400078f2836 */
[----:B------:R-:W-:Y:S02]  /*118f0*/  SHF.L.W.U32.HI R64, R54, 0x1e, R54 ;  /* 0x0000001e36407819 */ /* 0x000fe40000010e36 */
[----:B------:R-:W-:Y:S02]  /*11900*/  LEA.HI R58, R63, R58, R63, 0x5 ;  /* 0x0000003a3f3a7211 */ /* 0x000fe400078f283f */
[----:B------:R-:W-:Y:S02]  /*11910*/  LOP3.LUT R54, R47, R52, R43, 0xca, !PT ;  /* 0x000000342f367212 */ /* 0x000fe400078eca2b */
[----:B------:R-:W-:Y:S02]  /*11920*/  SHF.L.W.U32.HI R63, R63, 0x1e, R63 ;  /* 0x0000001e3f3f7819 */ /* 0x000fe40000010e3f */
[----:B------:R-:W-:-:S02]  /*11930*/  LOP3.LUT R53, R48, R62, R49, 0xca, !PT ;  /* 0x0000003e30357212 */ /* 0x000fc400078eca31 */
[----:B------:R-:W-:Y:S02]  /*11940*/  LOP3.LUT R55, R65, R64, R59, 0xca, !PT ;  /* 0x0000004041377212 */ /* 0x000fe400078eca3b */
[C---:B------:R-:W-:Y:S02]  /*11950*/  LEA.HI R46, R47.reuse, R46, R47, 0x5 ;  /* 0x0000002e2f2e7211 */ /* 0x040fe400078f282f */
[----:B------:R-:W-:Y:S02]  /*11960*/  IADD3 R51, PT, PT, R54, R51, R123 ;  /* 0x0000003336337210 */ /* 0x000fe40007ffe07b */
[----:B------:R-:W-:Y:S02]  /*11970*/  SHF.L.W.U32.HI R47, R47, 0x1e, R47 ;  /* 0x0000001e2f2f7819 */ /* 0x000fe40000010e2f */
[----:B------:R-:W-:Y:S02]  /*11980*/  LOP3.LUT R67, R58, R63, R60, 0xca, !PT ;  /* 0x0000003f3a437212 */ /* 0x000fe400078eca3c */
[----:B------:R-:W-:-:S02]  /*11990*/  LEA.HI R61, R48, R61, R48, 0x5 ;  /* 0x0000003d303d7211 */ /* 0x000fc400078f2830 */
[----:B------:R-:W-:Y:S02]  /*119a0*/  SHF.L.W.U32.HI R48, R48, 0x1e, R48 ;  /* 0x0000001e30307819 */ /* 0x000fe40000010e30 */
[----:B------:R-:W-:Y:S02]  /*119b0*/  LEA.HI R66, R65, R66, R65, 0x5 ;  /* 0x0000004241427211 */ /* 0x000fe400078f2841 */
[----:B------:R-:W-:Y:S02]  /*119c0*/  IADD3 R44, PT, PT, R53, R44, R129 ;  /* 0x0000002c352c7210 */ /* 0x000fe40007ffe081 */
[----:B------:R-:W-:Y:S02]  /*119d0*/  IADD3 R55, PT, PT, R55, R97, R50 ;  /* 0x0000006137377210 */ /* 0x000fe40007ffe032 */
[----:B------:R-:W-:Y:S02]  /*119e0*/  SHF.L.W.U32.HI R65, R65, 0x1e, R65 ;  /* 0x0000001e41417819 */ /* 0x000fe40000010e41 */
[----:B------:R-:W-:-:S02]  /*119f0*/  LEA.HI R57, R58, R57, R58, 0x5 ;  /* 0x000000393a397211 */ /* 0x000fc400078f283a */
[----:B------:R-:W-:Y:S02]  /*11a00*/  SHF.L.W.U32.HI R58, R58, 0x1e, R58 ;  /* 0x0000001e3a3a7819 */ /* 0x000fe40000010e3a */
[C---:B------:R-:W-:Y:S02]  /*11a10*/  LOP3.LUT R50, R46.reuse, R47, R52, 0xca, !PT ;  /* 0x0000002f2e327212 */ /* 0x040fe400078eca34 */
[C---:B------:R-:W-:Y:S02]  /*11a20*/  LEA.HI R51, R46.reuse, R51, R46, 0x5 ;  /* 0x000000332e337211 */ /* 0x040fe400078f282e */
[----:B------:R-:W-:Y:S02]  /*11a30*/  IADD3 R56, PT, PT, R67, R119, R56 ;  /* 0x0000007743387210 */ /* 0x000fe40007ffe038 */
[----:B------:R-:W-:Y:S02]  /*11a40*/  SHF.L.W.U32.HI R46, R46, 0x1e, R46 ;  /* 0x0000001e2e2e7819 */ /* 0x000fe40000010e2e */
[----:B------:R-:W-:-:S02]  /*11a50*/  LOP3.LUT R53, R61, R48, R62, 0xca, !PT ;  /* 0x000000303d357212 */ /* 0x000fc400078eca3e */
[----:B------:R-:W-:Y:S02]  /*11a60*/  LOP3.LUT R54, R66, R65, R64, 0xca, !PT ;  /* 0x0000004142367212 */ /* 0x000fe400078eca40 */
[----:B------:R-:W-:Y:S02]  /*11a70*/  LEA.HI R44, R61, R44, R61, 0x5 ;  /* 0x0000002c3d2c7211 */ /* 0x000fe400078f283d */
[----:B------:R-:W-:Y:S02]  /*11a80*/  LOP3.LUT R67, R57, R58, R63, 0xca, !PT ;  /* 0x0000003a39437212 */ /* 0x000fe400078eca3f */
[----:B------:R-:W-:Y:S02]  /*11a90*/  IADD3 R50, PT, PT, R50, R124, R43 ;  /* 0x0000007c32327210 */ /* 0x000fe40007ffe02b */
[----:B------:R-:W-:Y:S02]  /*11aa0*/  SHF.L.W.U32.HI R61, R61, 0x1e, R61 ;  /* 0x0000001e3d3d7819 */ /* 0x000fe40000010e3d */
[----:B------:R-:W-:-:S02]  /*11ab0*/  LEA.HI R55, R66, R55, R66, 0x5 ;  /* 0x0000003742377211 */ /* 0x000fc400078f2842 */
[----:B------:R-:W-:Y:S02]  /*11ac0*/  LEA.HI R56, R57, R56, R57, 0x5 ;  /* 0x0000003839387211 */ /* 0x000fe400078f2839 */
[----:B------:R-:W-:Y:S02]  /*11ad0*/  SHF.L.W.U32.HI R66, R66, 0x1e, R66 ;  /* 0x0000001e42427819 */ /* 0x000fe40000010e42 */
[----:B------:R-:W-:Y:S02]  /*11ae0*/  LOP3.LUT R43, R51, R46, R47, 0xca, !PT ;  /* 0x0000002e332b7212 */ /* 0x000fe400078eca2f */
[----:B------:R-:W-:Y:S02]  /*11af0*/  IADD3 R53, PT, PT, R53, R130, R49 ;  /* 0x0000008235357210 */ /* 0x000fe40007ffe031 */
[----:B------:R-:W-:Y:S02]  /*11b00*/  SHF.L.W.U32.HI R57, R57, 0x1e, R57 ;  /* 0x0000001e39397819 */ /* 0x000fe40000010e39 */
[----:B------:R-:W-:-:S02]  /*11b10*/  IADD3 R54, PT, PT, R54, R131, R59 ;  /* 0x0000008336367210 */ /* 0x000fc40007ffe03b */
[----:B------:R-:W-:Y:S02]  /*11b20*/  IADD3 R67, PT, PT, R67, R139, R60 ;  /* 0x0000008b43437210 */ /* 0x000fe40007ffe03c */
[----:B------:R-:W-:Y:S02]  /*11b30*/  LOP3.LUT R49, R44, R61, R48, 0xca, !PT ;  /* 0x0000003d2c317212 */ /* 0x000fe400078eca30 */
[----:B------:R-:W-:Y:S02]  /*11b40*/  LEA.HI R50, R51, R50, R51, 0x5 ;  /* 0x0000003233327211 */ /* 0x000fe400078f2833 */
[----:B------:R-:W-:Y:S02]  /*11b50*/  LOP3.LUT R59, R55, R66, R65, 0xca, !PT ;  /* 0x00000042373b7212 */ /* 0x000fe400078eca41 */
[----:B------:R-:W-:Y:S02]  /*11b60*/  IADD3 R43, PT, PT, R43, R147, R52 ;  /* 0x000000932b2b7210 */ /* 0x000fe40007ffe034 */
[----:B------:R-:W-:-:S02]  /*11b70*/  SHF.L.W.U32.HI R51, R51, 0x1e, R51 ;  /* 0x0000001e33337819 */ /* 0x000fc40000010e33 */
[----:B------:R-:W-:Y:S02]  /*11b80*/  LOP3.LUT R60, R56, R57, R58, 0xca, !PT ;  /* 0x00000039383c7212 */ /* 0x000fe400078eca3a */
[C-C-:B------:R-:W-:Y:S02]  /*11b90*/  LEA.HI R53, R44.reuse, R53, R44.reuse, 0x5 ;  /* 0x000000352c357211 */ /* 0x140fe400078f282c */
[----:B------:R-:W-:Y:S02]  /*11ba0*/  SHF.L.W.U32.HI R44, R44, 0x1e, R44 ;  /* 0x0000001e2c2c7819 */ /* 0x000fe40000010e2c */
[--C-:B------:R-:W-:Y:S02]  /*11bb0*/  LEA.HI R54, R55, R54, R55.reuse, 0x5 ;  /* 0x0000003637367211 */ /* 0x100fe400078f2837 */
[----:B------:R-:W-:Y:S02]  /*11bc0*/  IADD3 R62, PT, PT, R49, R155, R62 ;  /* 0x0000009b313e7210 */ /* 0x000fe40007ffe03e */
[----:B------:R-:W-:-:S02]  /*11bd0*/  SHF.L.W.U32.HI R55, R55, 0x1e, R55 ;  /* 0x0000001e37377819 */ /* 0x000fc40000010e37 */
[C---:B------:R-:W-:Y:S02]  /*11be0*/  LEA.HI R67, R56.reuse, R67, R56, 0x5 ;  /* 0x0000004338437211 */ /* 0x040fe400078f2838 */
[----:B------:R-:W-:Y:S02]  /*11bf0*/  IADD3 R59, PT, PT, R59, R133, R64 ;  /* 0x000000853b3b7210 */ /* 0x000fe40007ffe040 */
[----:B------:R-:W-:Y:S02]  /*11c00*/  SHF.L.W.U32.HI R56, R56, 0x1e, R56 ;  /* 0x0000001e38387819 */ /* 0x000fe40000010e38 */
[C---:B------:R-:W-:Y:S02]  /*11c10*/  LOP3.LUT R52, R50.reuse, R51, R46, 0xca, !PT ;  /* 0x0000003332347212 */ /* 0x040fe400078eca2e */
[----:B------:R-:W-:Y:S02]  /*11c20*/  LEA.HI R43, R50, R43, R50, 0x5 ;  /* 0x0000002b322b7211 */ /* 0x000fe400078f2832 */
[----:B------:R-:W-:-:S02]  /*11c30*/  IADD3 R60, PT, PT, R60, R141, R63 ;  /* 0x0000008d3c3c7210 */ /* 0x000fc40007ffe03f */
[----:B------:R-:W-:Y:S02]  /*11c40*/  SHF.L.W.U32.HI R50, R50, 0x1e, R50 ;  /* 0x0000001e32327819 */ /* 0x000fe40000010e32 */
[C---:B------:R-:W-:Y:S02]  /*11c50*/  LOP3.LUT R49, R53.reuse, R44, R61, 0xca, !PT ;  /* 0x0000002c35317212 */ /* 0x040fe400078eca3d */
[----:B------:R-:W-:Y:S02]  /*11c60*/  LOP3.LUT R64, R54, R55, R66, 0xca, !PT ;  /* 0x0000003736407212 */ /* 0x000fe400078eca42 */
[----:B------:R-:W-:Y:S02]  /*11c70*/  LEA.HI R62, R53, R62, R53, 0x5 ;  /* 0x0000003e353e7211 */ /* 0x000fe400078f2835 */
[----:B------:R-:W-:Y:S02]  /*11c80*/  LOP3.LUT R63, R67, R56, R57, 0xca, !PT ;  /* 0x00000038433f7212 */ /* 0x000fe400078eca39 */
[----:B------:R-:W-:-:S02]  /*11c90*/  IADD3 R52, PT, PT, R52, R149, R47 ;  /* 0x0000009534347210 */ /* 0x000fc40007ffe02f */
[----:B------:R-:W-:Y:S02]  /*11ca0*/  SHF.L.W.U32.HI R53, R53, 0x1e, R53 ;  /* 0x0000001e35357819 */ /* 0x000fe40000010e35 */
[C-C-:B------:R-:W-:Y:S02]  /*11cb0*/  LEA.HI R59, R54.reuse, R59, R54.reuse, 0x5 ;  /* 0x0000003b363b7211 */ /* 0x140fe400078f2836 */
[----:B------:R-:W-:Y:S02]  /*11cc0*/  LEA.HI R60, R67, R60, R67, 0x5 ;  /* 0x0000003c433c7211 */ /* 0x000fe400078f2843 */
[----:B------:R-:W-:Y:S02]  /*11cd0*/  SHF.L.W.U32.HI R54, R54, 0x1e, R54 ;  /* 0x0000001e36367819 */ /* 0x000fe40000010e36 */
[----:B------:R-:W-:Y:S02]  /*11ce0*/  LOP3.LUT R47, R43, R50, R51, 0xca, !PT ;  /* 0x000000322b2f7212 */ /* 0x000fe400078eca33 */
[----:B------:R-:W-:-:S02]  /*11cf0*/  IADD3 R49, PT, PT, R49, R157, R48 ;  /* 0x0000009d31317210 */ /* 0x000fc40007ffe030 */
[----:B------:R-:W-:Y:S02]  /*11d00*/  SHF.L.W.U32.HI R67, R67, 0x1e, R67 ;  /* 0x0000001e43437819 */ /* 0x000fe40000010e43 */
[----:B------:R-:W-:Y:S02]  /*11d10*/  IADD3 R64, PT, PT, R64, R135, R65 ;  /* 0x0000008740407210 */ /* 0x000fe40007ffe041 */
[----:B------:R-:W-:Y:S02]  /*11d20*/  IADD3 R63, PT, PT, R63, R143, R58 ;  /* 0x0000008f3f3f7210 */ /* 0x000fe40007ffe03a */
[----:B------:R-:W-:Y:S02]  /*11d30*/  LOP3.LUT R48, R62, R53, R44, 0xca, !PT ;  /* 0x000000353e307212 */ /* 0x000fe400078eca2c */
[----:B------:R-:W-:Y:S02]  /*11d40*/  LEA.HI R52, R43, R52, R43, 0x5 ;  /* 0x000000342b347211 */ /* 0x000fe400078f282b */
[----:B------:R-:W-:-:S02]  /*11d50*/  LOP3.LUT R58, R59, R54, R55, 0xca, !PT ;  /* 0x000000363b3a7212 */ /* 0x000fc400078eca37 */
[----:B------:R-:W-:Y:S02]  /*11d60*/  IADD3 R47, PT, PT, R47, R151, R46 ;  /* 0x000000972f2f7210 */ /* 0x000fe40007ffe02e */
[----:B------:R-:W-:Y:S02]  /*11d70*/  SHF.L.W.U32.HI R43, R43, 0x1e, R43 ;  /* 0x0000001e2b2b7819 */ /* 0x000fe40000010e2b */
[----:B------:R-:W-:Y:S02]  /*11d80*/  LOP3.LUT R68, R60, R67, R56, 0xca, !PT ;  /* 0x000000433c447212 */ /* 0x000fe400078eca38 */
[C-C-:B------:R-:W-:Y:S02]  /*11d90*/  LEA.HI R49, R62.reuse, R49, R62.reuse, 0x5 ;  /* 0x000000313e317211 */ /* 0x140fe400078f283e */
[----:B------:R-:W-:Y:S02]  /*11da0*/  SHF.L.W.U32.HI R62, R62, 0x1e, R62 ;  /* 0x0000001e3e3e7819 */ /* 0x000fe40000010e3e */
[----:B------:R-:W-:-:S02]  /*11db0*/  LEA.HI R64, R59, R64, R59, 0x5 ;  /* 0x000000403b407211 */ /* 0x000fc400078f283b */
[----:B------:R-:W-:Y:S02]  /*11dc0*/  IADD3 R48, PT, PT, R48, R160, R61 ;  /* 0x000000a030307210 */ /* 0x000fe40007ffe03d */
[----:B------:R-:W-:Y:S02]  /*11dd0*/  SHF.L.W.U32.HI R59, R59, 0x1e, R59 ;  /* 0x0000001e3b3b7819 */ /* 0x000fe40000010e3b */
[----:B------:R-:W-:Y:S02]  /*11de0*/  LEA.HI R63, R60, R63, R60, 0x5 ;  /* 0x0000003f3c3f7211 */ /* 0x000fe400078f283c */
[----:B------:R-:W-:Y:S02]  /*11df0*/  IADD3 R61, PT, PT, R58, R137, R66 ;  /* 0x000000893a3d7210 */ /* 0x000fe40007ffe042 */
[----:B------:R-:W-:Y:S02]  /*11e00*/  SHF.L.W.U32.HI R60, R60, 0x1e, R60 ;  /* 0x0000001e3c3c7819 */ /* 0x000fe40000010e3c */
[----:B------:R-:W-:-:S02]  /*11e10*/  LOP3.LUT R46, R52, R43, R50, 0xca, !PT ;  /* 0x0000002b342e7212 */ /* 0x000fc400078eca32 */
[--C-:B------:R-:W-:Y:S02]  /*11e20*/  LEA.HI R47, R52, R47, R52.reuse, 0x5 ;  /* 0x0000002f342f7211 */ /* 0x100fe400078f2834 */
[----:B------:R-:W-:Y:S02]  /*11e30*/  IADD3 R68, PT, PT, R68, R145, R57 ;  /* 0x0000009144447210 */ /* 0x000fe40007ffe039 */
[----:B------:R-:W-:Y:S02]  /*11e40*/  SHF.L.W.U32.HI R52, R52, 0x1e, R52 ;  /* 0x0000001e34347819 */ /* 0x000fe40000010e34 */
[----:B------:R-:W-:Y:S02]  /*11e50*/  LOP3.LUT R57, R49, R62, R53, 0xca, !PT ;  /* 0x0000003e31397212 */ /* 0x000fe400078eca35 */
[----:B------:R-:W-:Y:S02]  /*11e60*/  LOP3.LUT R58, R64, R59, R54, 0xca, !PT ;  /* 0x0000003b403a7212 */ /* 0x000fe400078eca36 */
[----:B------:R-:W-:-:S02]  /*11e70*/  LOP3.LUT R65, R63, R60, R67, 0xca, !PT ;  /* 0x0000003c3f417212 */ /* 0x000fc400078eca43 */
[----:B------:R-:W-:Y:S02]  /*11e80*/  IADD3 R46, PT, PT, R46, R153, R51 ;  /* 0x000000992e2e7210 */ /* 0x000fe40007ffe033 */
[C-C-:B------:R-:W-:Y:S02]  /*11e90*/  LEA.HI R61, R64.reuse, R61, R64.reuse, 0x5 ;  /* 0x0000003d403d7211 */ /* 0x140fe400078f2840 */
[----:B------:R-:W-:Y:S02]  /*11ea0*/  LEA.HI R48, R49, R48, R49, 0x5 ;  /* 0x0000003031307211 */ /* 0x000fe400078f2831 */
[----:B------:R-:W-:Y:S02]  /*11eb0*/  SHF.L.W.U32.HI R64, R64, 0x1e, R64 ;  /* 0x0000001e40407819 */ /* 0x000fe40000010e40 */
[----:B------:R-:W-:Y:S02]  /*11ec0*/  LOP3.LUT R51, R47, R52, R43, 0xca, !PT ;  /* 0x000000342f337212 */ /* 0x000fe400078eca2b */
[----:B------:R-:W-:-:S02]  /*11ed0*/  IADD3 R57, PT, PT, R57, R163, R44 ;  /* 0x000000a339397210 */ /* 0x000fc40007ffe02c */
[----:B------:R-:W-:Y:S02]  /*11ee0*/  SHF.L.W.U32.HI R49, R49, 0x1e, R49 ;  /* 0x0000001e31317819 */ /* 0x000fe40000010e31 */
[----:B------:R-:W-:Y:S02]  /*11ef0*/  IADD3 R58, PT, PT, R58, R171, R55 ;  /* 0x000000ab3a3a7210 */ /* 0x000fe40007ffe037 */
[--C-:B------:R-:W-:Y:S02]  /*11f00*/  LEA.HI R68, R63, R68, R63.reuse, 0x5 ;  /* 0x000000443f447211 */ /* 0x100fe400078f283f */
[----:B------:R-:W-:Y:S02]  /*11f10*/  IADD3 R65, PT, PT, R65, R177, R56 ;  /* 0x000000b141417210 */ /* 0x000fe40007ffe038 */
[----:B------:R-:W-:Y:S02]  /*11f20*/  SHF.L.W.U32.HI R63, R63, 0x1e, R63 ;  /* 0x0000001e3f3f7819 */ /* 0x000fe40000010e3f */
[----:B------:R-:W-:-:S02]  /*11f30*/  LEA.HI R46, R47, R46, R47, 0x5 ;  /* 0x0000002e2f2e7211 */ /* 0x000fc400078f282f */
[----:B------:R-:W-:Y:S02]  /*11f40*/  LOP3.LUT R55, R61, R64, R59, 0xca, !PT ;  /* 0x000000403d377212 */ /* 0x000fe400078eca3b */
[----:B------:R-:W-:Y:S02]  /*11f50*/  IADD3 R51, PT, PT, R51, R184, R50 ;  /* 0x000000b833337210 */ /* 0x000fe40007ffe032 */
[----:B------:R-:W-:Y:S02]  /*11f60*/  SHF.L.W.U32.HI R47, R47, 0x1e, R47 ;  /* 0x0000001e2f2f7819 */ /* 0x000fe40000010e2f */
[C---:B------:R-:W-:Y:S02]  /*11f70*/  LOP3.LUT R44, R48.reuse, R49, R62, 0xca, !PT ;  /* 0x00000031302c7212 */ /* 0x040fe400078eca3e */
[C-C-:B------:R-:W-:Y:S02]  /*11f80*/  LEA.HI R57, R48.reuse, R57, R48.reuse, 0x5 ;  /* 0x0000003930397211 */ /* 0x140fe400078f2830 */
[----:B------:R-:W-:-:S02]  /*11f90*/  SHF.L.W.U32.HI R48, R48, 0x1e, R48 ;  /* 0x0000001e30307819 */ /* 0x000fc40000010e30 */
[C-C-:B------:R-:W-:Y:S02]  /*11fa0*/  LEA.HI R58, R61.reuse, R58, R61.reuse, 0x5 ;  /* 0x0000003a3d3a7211 */ /* 0x140fe400078f283d */
[C---:B------:R-:W-:Y:S02]  /*11fb0*/  LOP3.LUT R56, R68.reuse, R63, R60, 0xca, !PT ;  /* 0x0000003f44387212 */ /* 0x040fe400078eca3c */
[----:B------:R-:W-:Y:S02]  /*11fc0*/  SHF.L.W.U32.HI R61, R61, 0x1e, R61 ;  /* 0x0000001e3d3d7819 */ /* 0x000fe40000010e3d */
[C---:B------:R-:W-:Y:S02]  /*11fd0*/  LEA.HI R65, R68.reuse, R65, R68, 0x5 ;  /* 0x0000004144417211 */ /* 0x040fe400078f2844 */
[----:B------:R-:W-:Y:S02]  /*11fe0*/  IADD3 R55, PT, PT, R55, R172, R54 ;  /* 0x000000ac37377210 */ /* 0x000fe40007ffe036 */
[----:B------:R-:W-:-:S02]  /*11ff0*/  SHF.L.W.U32.HI R68, R68, 0x1e, R68 ;  /* 0x0000001e44447819 */ /* 0x000fc40000010e44 */
[C---:B------:R-:W-:Y:S02]  /*12000*/  LOP3.LUT R50, R46.reuse, R47, R52, 0xca, !PT ;  /* 0x0000002f2e327212 */ /* 0x040fe400078eca34 */
[--C-:B------:R-:W-:Y:S02]  /*12010*/  LEA.HI R51, R46, R51, R46.reuse, 0x5 ;  /* 0x000000332e337211 */ /* 0x100fe400078f282e */
[----:B------:R-:W-:Y:S02]  /*12020*/  IADD3 R44, PT, PT, R44, R190, R53 ;  /* 0x000000be2c2c7210 */ /* 0x000fe40007ffe035 */
[----:B------:R-:W-:Y:S02]  /*12030*/  SHF.L.W.U32.HI R46, R46, 0x1e, R46 ;  /* 0x0000001e2e2e7819 */ /* 0x000fe40000010e2e */
[----:B------:R-:W-:Y:S02]  /*12040*/  LOP3.LUT R53, R57, R48, R49, 0xca, !PT ;  /* 0x0000003039357212 */ /* 0x000fe400078eca31 */
[----:B------:R-:W-:-:S02]  /*12050*/  IADD3 R56, PT, PT, R56, R178, R67 ;  /* 0x000000b238387210 */ /* 0x000fc40007ffe043 */
[----:B------:R-:W-:Y:S02]  /*12060*/  LOP3.LUT R54, R58, R61, R64, 0xca, !PT ;  /* 0x0000003d3a367212 */ /* 0x000fe400078eca40 */
[----:B------:R-:W-:Y:S02]  /*12070*/  LOP3.LUT R66, R65, R68, R63, 0xca, !PT ;  /* 0x0000004441427212 */ /* 0x000fe400078eca3f */
[----:B------:R-:W-:Y:S02]  /*12080*/  IADD3 R50, PT, PT, R50, R185, R43 ;  /* 0x000000b932327210 */ /* 0x000fe40007ffe02b */
[C-C-:B------:R-:W-:Y:S02]  /*12090*/  LEA.HI R55, R58.reuse, R55, R58.reuse, 0x5 ;  /* 0x000000373a377211 */ /* 0x140fe400078f283a */
[----:B------:R-:W-:Y:S02]  /*120a0*/  LEA.HI R44, R57, R44, R57, 0x5 ;  /* 0x0000002c392c7211 */ /* 0x000fe400078f2839 */
[----:B------:R-:W-:-:S02]  /*120b0*/  SHF.L.W.U32.HI R58, R58, 0x1e, R58 ;  /* 0x0000001e3a3a7819 */ /* 0x000fc40000010e3a */
[----:B------:R-:W-:Y:S02]  /*120c0*/  LOP3.LUT R43, R51, R46, R47, 0xca, !PT ;  /* 0x0000002e332b7212 */ /* 0x000fe400078eca2f */
[----:B------:R-:W-:Y:S02]  /*120d0*/  IADD3 R53, PT, PT, R53, R191, R62 ;  /* 0x000000bf35357210 */ /* 0x000fe40007ffe03e */
[----:B------:R-:W-:Y:S02]  /*120e0*/  SHF.L.W.U32.HI R57, R57, 0x1e, R57 ;  /* 0x0000001e39397819 */ /* 0x000fe40000010e39 */
[----:B------:R-:W-:Y:S02]  /*120f0*/  IADD3 R62, PT, PT, R54, R173, R59 ;  /* 0x000000ad363e7210 */ /* 0x000fe40007ffe03b */
[----:B------:R-:W-:Y:S02]  /*12100*/  LEA.HI R56, R65, R56, R65, 0x5 ;  /* 0x0000003841387211 */ /* 0x000fe400078f2841 */
[----:B------:R-:W-:-:S02]  /*12110*/  IADD3 R59, PT, PT, R66, R179, R60 ;  /* 0x000000b3423b7210 */ /* 0x000fc40007ffe03c */
[----:B------:R-:W-:Y:S02]  /*12120*/  SHF.L.W.U32.HI R65, R65, 0x1e, R65 ;  /* 0x0000001e41417819 */ /* 0x000fe40000010e41 */
[----:B------:R-:W-:Y:S02]  /*12130*/  LEA.HI R50, R51, R50, R51, 0x5 ;  /* 0x0000003233327211 */ /* 0x000fe400078f2833 */
[----:B------:R-:W-:Y:S02]  /*12140*/  LOP3.LUT R67, R55, R58, R61, 0xca, !PT ;  /* 0x0000003a37437212 */ /* 0x000fe400078eca3d */
[----:B------:R-:W-:Y:S02]  /*12150*/  IADD3 R43, PT, PT, R43, R186, R52 ;  /* 0x000000ba2b2b7210 */ /* 0x000fe40007ffe034 */
[----:B------:R-:W-:Y:S02]  /*12160*/  SHF.L.W.U32.HI R51, R51, 0x1e, R51 ;  /* 0x0000001e33337819 */ /* 0x000fe40000010e33 */
[----:B------:R-:W-:-:S02]  /*12170*/  LOP3.LUT R54, R44, R57, R48, 0xca, !PT ;  /* 0x000000392c367212 */ /* 0x000fc400078eca30 */
[C-C-:B------:R-:W-:Y:S02]  /*12180*/  LEA.HI R53, R44.reuse, R53, R44.reuse, 0x5 ;  /* 0x000000352c357211 */ /* 0x140fe400078f282c */
[----:B------:R-:W-:Y:S02]  /*12190*/  SHF.L.W.U32.HI R44, R44, 0x1e, R44 ;  /* 0x0000001e2c2c7819 */ /* 0x000fe40000010e2c */
[C-C-:B------:R-:W-:Y:S02]  /*121a0*/  LEA.HI R62, R55.reuse, R62, R55.reuse, 0x5 ;  /* 0x0000003e373e7211 */ /* 0x140fe400078f2837 */
[C---:B------:R-:W-:Y:S02]  /*121b0*/  LOP3.LUT R60, R56.reuse, R65, R68, 0xca, !PT ;  /* 0x00000041383c7212 */ /* 0x040fe400078eca44 */
[----:B------:R-:W-:Y:S02]  /*121c0*/  SHF.L.W.U32.HI R55, R55, 0x1e, R55 ;  /* 0x0000001e37377819 */ /* 0x000fe40000010e37 */
[----:B------:R-:W-:-:S02]  /*121d0*/  LEA.HI R59, R56, R59, R56, 0x5 ;  /* 0x0000003b383b7211 */ /* 0x000fc400078f2838 */
[----:B------:R-:W-:Y:S02]  /*121e0*/  IADD3 R67, PT, PT, R67, R174, R64 ;  /* 0x000000ae43437210 */ /* 0x000fe40007ffe040 */
[----:B------:R-:W-:Y:S02]  /*121f0*/  SHF.L.W.U32.HI R56, R56, 0x1e, R56 ;  /* 0x0000001e38387819 */ /* 0x000fe40000010e38 */
[C---:B------:R-:W-:Y:S02]  /*12200*/  LOP3.LUT R52, R50.reuse, R51, R46, 0xca, !PT ;  /* 0x0000003332347212 */ /* 0x040fe400078eca2e */
[--C-:B------:R-:W-:Y:S02]  /*12210*/  LEA.HI R43, R50, R43, R50.reuse, 0x5 ;  /* 0x0000002b322b7211 */ /* 0x100fe400078f2832 */
[----:B------:R-:W-:Y:S02]  /*12220*/  IADD3 R54, PT, PT, R54, R192, R49 ;  /* 0x000000c036367210 */ /* 0x000fe40007ffe031 */
[----:B------:R-:W-:-:S02]  /*12230*/  SHF.L.W.U32.HI R50, R50, 0x1e, R50 ;  /* 0x0000001e32327819 */ /* 0x000fc40000010e32 */
[----:B------:R-:W-:Y:S02]  /*12240*/  LOP3.LUT R49, R53, R44, R57, 0xca, !PT ;  /* 0x0000002c35317212 */ /* 0x000fe400078eca39 */
[----:B------:R-:W-:Y:S02]  /*12250*/  IADD3 R60, PT, PT, R60, R180, R63 ;  /* 0x000000b43c3c7210 */ /* 0x000fe40007ffe03f */
[----:B------:R-:W-:Y:S02]  /*12260*/  LOP3.LUT R64, R62, R55, R58, 0xca, !PT ;  /* 0x000000373e407212 */ /* 0x000fe400078eca3a */
[----:B------:R-:W-:Y:S02]  /*12270*/  LOP3.LUT R63, R59, R56, R65, 0xca, !PT ;  /* 0x000000383b3f7212 */ /* 0x000fe400078eca41 */
[----:B------:R-:W-:Y:S02]  /*12280*/  IADD3 R52, PT, PT, R52, R187, R47 ;  /* 0x000000bb34347210 */ /* 0x000fe40007ffe02f */
[----:B------:R-:W-:-:S02]  /*12290*/  LEA.HI R67, R62, R67, R62, 0x5 ;  /* 0x000000433e437211 */ /* 0x000fc400078f283e */
[----:B------:R-:W-:Y:S02]  /*122a0*/  LEA.HI R54, R53, R54, R53, 0x5 ;  /* 0x0000003635367211 */ /* 0x000fe400078f2835 */
[----:B------:R-:W-:Y:S02]  /*122b0*/  SHF.L.W.U32.HI R62, R62, 0x1e, R62 ;  /* 0x0000001e3e3e7819 */ /* 0x000fe40000010e3e */
[----:B------:R-:W-:Y:S02]  /*122c0*/  LOP3.LUT R47, R43, R50, R51, 0xca, !PT ;  /* 0x000000322b2f7212 */ /* 0x000fe400078eca33 */
[----:B------:R-:W-:Y:S02]  /*122d0*/  IADD3 R49, PT, PT, R49, R193, R48 ;  /* 0x000000c131317210 */ /* 0x000fe40007ffe030 */
[----:B------:R-:W-:Y:S02]  /*122e0*/  SHF.L.W.U32.HI R53, R53, 0x1e, R53 ;  /* 0x0000001e35357819 */ /* 0x000fe40000010e35 */
[----:B------:R-:W-:-:S02]  /*122f0*/  IADD3 R64, PT, PT, R64, R175, R61 ;  /* 0x000000af40407210 */ /* 0x000fc40007ffe03d */
[--C-:B------:R-:W-:Y:S02]  /*12300*/  LEA.HI R60, R59, R60, R59.reuse, 0x5 ;  /* 0x0000003c3b3c7211 */ /* 0x100fe400078f283b */
[----:B------:R-:W-:Y:S02]  /*12310*/  IADD3 R63, PT, PT, R63, R181, R68 ;  /* 0x000000b53f3f7210 */ /* 0x000fe40007ffe044 */
[----:B------:R-:W-:Y:S02]  /*12320*/  SHF.L.W.U32.HI R59, R59, 0x1e, R59 ;  /* 0x0000001e3b3b7819 */ /* 0x000fe40000010e3b */
[----:B------:R-:W-:Y:S02]  /*12330*/  LOP3.LUT R61, R67, R62, R55, 0xca, !PT ;  /* 0x0000003e433d7212 */ /* 0x000fe400078eca37 */
[----:B------:R-:W-:Y:S02]  /*12340*/  IADD3 R47, PT, PT, R47, R188, R46 ;  /* 0x000000bc2f2f7210 */ /* 0x000fe40007ffe02e */
[----:B------:R-:W-:-:S02]  /*12350*/  LOP3.LUT R48, R54, R53, R44, 0xca, !PT ;  /* 0x0000003536307212 */ /* 0x000fc400078eca2c */
[C-C-:B------:R-:W-:Y:S02]  /*12360*/  LEA.HI R52, R43.reuse, R52, R43.reuse, 0x5 ;  /* 0x000000342b347211 */ /* 0x140fe400078f282b */
[C-C-:B------:R-:W-:Y:S02]  /*12370*/  LEA.HI R49, R54.reuse, R49, R54.reuse, 0x5 ;  /* 0x0000003136317211 */ /* 0x140fe400078f2836 */
[----:B------:R-:W-:Y:S02]  /*12380*/  SHF.L.W.U32.HI R46, R43, 0x1e, R43 ;  /* 0x0000001e2b2e7819 */ /* 0x000fe40000010e2b */
[----:B------:R-:W-:Y:S02]  /*12390*/  SHF.L.W.U32.HI R54, R54, 0x1e, R54 ;  /* 0x0000001e36367819 */ /* 0x000fe40000010e36 */
[----:B------:R-:W-:Y:S02]  /*123a0*/  LEA.HI R64, R67, R64, R67, 0x5 ;  /* 0x0000004043407211 */ /* 0x000fe400078f2843 */
[----:B------:R-:W-:-:S02]  /*123b0*/  LOP3.LUT R66, R60, R59, R56, 0xca, !PT ;  /* 0x0000003b3c427212 */ /* 0x000fc400078eca38 */
[----:B------:R-:W-:Y:S02]  /*123c0*/  SHF.L.W.U32.HI R67, R67, 0x1e, R67 ;  /* 0x0000001e43437819 */ /* 0x000fe40000010e43 */
[C---:B------:R-:W-:Y:S02]  /*123d0*/  LEA.HI R63, R60.reuse, R63, R60, 0x5 ;  /* 0x0000003f3c3f7211 */ /* 0x040fe400078f283c */
[----:B------:R-:W-:Y:S02]  /*123e0*/  IADD3 R61, PT, PT, R61, R176, R58 ;  /* 0x000000b03d3d7210 */ /* 0x000fe40007ffe03a */
[----:B------:R-:W-:Y:S02]  /*123f0*/  SHF.L.W.U32.HI R60, R60, 0x1e, R60 ;  /* 0x0000001e3c3c7819 */ /* 0x000fe40000010e3c */
[----:B------:R-:W-:Y:S02]  /*12400*/  LOP3.LUT R58, R52, R46, R50, 0xca, !PT ;  /* 0x0000002e343a7212 */ /* 0x000fe400078eca32 */
[----:B------:R-:W-:-:S02]  /*12410*/  IADD3 R48, PT, PT, R48, R194, R57 ;  /* 0x000000c230307210 */ /* 0x000fc40007ffe039 */
[----:B------:R-:W-:Y:S02]  /*12420*/  LOP3.LUT R43, R49, R54, R53, 0xca, !PT ;  /* 0x00000036312b7212 */ /* 0x000fe400078eca35 */
[----:B------:R-:W-:Y:S02]  /*12430*/  IADD3 R66, PT, PT, R66, R182, R65 ;  /* 0x000000b642427210 */ /* 0x000fe40007ffe041 */
[----:B------:R-:W-:Y:S02]  /*12440*/  LOP3.LUT R57, R64, R67, R62, 0xca, !PT ;  /* 0x0000004340397212 */ /* 0x000fe400078eca3e */
[----:B------:R-:W-:Y:S02]  /*12450*/  LOP3.LUT R65, R63, R60, R59, 0xca, !PT ;  /* 0x0000003c3f417212 */ /* 0x000fe400078eca3b */
[----:B------:R-:W-:Y:S02]  /*12460*/  IADD3 R58, PT, PT, R58, R189, R51 ;  /* 0x000000bd3a3a7210 */ /* 0x000fe40007ffe033 */
[----:B------:R-:W-:-:S02]  /*12470*/  IADD3 R51, PT, PT, R43, R195, R44 ;  /* 0x000000c32b337210 */ /* 0x000fc40007ffe02c */
[----:B------:R-:W-:Y:S02]  /*12480*/  LEA.HI R48, R49, R48, R49, 0x5 ;  /* 0x0000003031307211 */ /* 0x000fe400078f2831 */
[----:B------:R-:W-:Y:S02]  /*12490*/  IADD3 R68, PT, PT, R57, R22, R55 ;  /* 0x0000001639447210 */ /* 0x000fe40007ffe037 */
[C---:B------:R-:W-:Y:S02]  /*124a0*/  LEA.HI R43, R52.reuse, R47, R52, 0x5 ;  /* 0x0000002f342b7211 */ /* 0x040fe400078f2834 */
[----:B------:R-:W-:Y:S02]  /*124b0*/  SHF.L.W.U32.HI R49, R49, 0x1e, R49 ;  /* 0x0000001e31317819 */ /* 0x000fe40000010e31 */
[----:B------:R-:W-:Y:S02]  /*124c0*/  IADD3 R55, PT, PT, R65, R26, R56 ;  /* 0x0000001a41377210 */ /* 0x000fe40007ffe038 */
[----:B------:R-:W-:-:S02]  /*124d0*/  SHF.L.W.U32.HI R52, R52, 0x1e, R52 ;  /* 0x0000001e34347819 */ /* 0x000fc40000010e34 */
[C-C-:B------:R-:W-:Y:S02]  /*124e0*/  LEA.HI R66, R63.reuse, R66, R63.reuse, 0x5 ;  /* 0x000000423f427211 */ /* 0x140fe400078f283f */
[C-C-:B------:R-:W-:Y:S02]  /*124f0*/  LEA.HI R61, R64.reuse, R61, R64.reuse, 0x5 ;  /* 0x0000003d403d7211 */ /* 0x140fe400078f2840 */
[----:B------:R-:W-:Y:S02]  /*12500*/  SHF.L.W.U32.HI R56, R64, 0x1e, R64 ;  /* 0x0000001e40387819 */ /* 0x000fe40000010e40 */
[----:B------:R-:W-:Y:S02]  /*12510*/  LOP3.LUT R44, R48, R49, R54, 0xca, !PT ;  /* 0x00000031302c7212 */ /* 0x000fe400078eca36 */
[----:B------:R-:W-:Y:S02]  /*12520*/  SHF.L.W.U32.HI R69, R63, 0x1e, R63 ;  /* 0x0000001e3f457819 */ /* 0x000fe40000010e3f */
[----:B------:R-:W-:-:S02]  /*12530*/  LOP3.LUT R47, R43, R52, R46, 0xca, !PT ;  /* 0x000000342b2f7212 */ /* 0x000fc400078eca2e */
[----:B------:R-:W-:Y:S02]  /*12540*/  LEA.HI R55, R66, R55, R66, 0x5 ;  /* 0x0000003742377211 */ /* 0x000fe400078f2842 */
[C---:B------:R-:W-:Y:S02]  /*12550*/  LEA.HI R68, R61.reuse, R68, R61, 0x5 ;  /* 0x000000443d447211 */ /* 0x040fe400078f283d */
[----:B------:R-:W-:Y:S01]  /*12560*/  LOP3.LUT R63, R61, R56, R67, 0xca, !PT ;  /* 0x000000383d3f7212 */ /* 0x000fe200078eca43 */
[----:B------:R-:W-:Y:S01]  /*12570*/  VIADD R55, R55, 0x5a827999 ;  /* 0x5a82799937377836 */ /* 0x000fe20000000000 */
[----:B------:R-:W-:Y:S01]  /*12580*/  IADD3 R44, PT, PT, R44, R34, R53 ;  /* 0x000000222c2c7210 */ /* 0x000fe20007ffe035 */
[----:B------:R-:W-:Y:S01]  /*12590*/  VIADD R68, R68, 0x5a827999 ;  /* 0x5a82799944447836 */ /* 0x000fe20000000000 */
[----:B------:R-:W-:Y:S02]  /*125a0*/  LEA.HI R51, R48, R51, R48, 0x5 ;  /* 0x0000003330337211 */ /* 0x000fe400078f2830 */
[----:B------:R-:W-:-:S02]  /*125b0*/  LOP3.LUT R64, R66, R69, R60, 0xca, !PT ;  /* 0x0000004542407212 */ /* 0x000fc400078eca3c */
[----:B------:R-:W-:Y:S02]  /*125c0*/  IADD3 R57, PT, PT, R47, R30, R50 ;  /* 0x0000001e2f397210 */ /* 0x000fe40007ffe032 */
[C-C-:B------:R-:W-:Y:S02]  /*125d0*/  LEA.HI R58, R43.reuse, R58, R43.reuse, 0x5 ;  /* 0x0000003a2b3a7211 */ /* 0x140fe400078f282b */
[----:B------:R-:W-:Y:S02]  /*125e0*/  SHF.L.W.U32.HI R48, R48, 0x1e, R48 ;  /* 0x0000001e30307819 */ /* 0x000fe40000010e30 */
[----:B------:R-:W-:Y:S02]  /*125f0*/  SHF.L.W.U32.HI R43, R43, 0x1e, R43 ;  /* 0x0000001e2b2b7819 */ /* 0x000fe40000010e2b */
[----:B------:R-:W-:Y:S02]  /*12600*/  SHF.L.W.U32.HI R70, R66, 0x1e, R66 ;  /* 0x0000001e42467819 */ /* 0x000fe40000010e42 */
[----:B------:R-:W-:-:S02]  /*12610*/  IADD3 R71, PT, PT, R63, R23, R62 ;  /* 0x000000173f477210 */ /* 0x000fc40007ffe03e */
[----:B------:R-:W-:Y:S02]  /*12620*/  LEA.HI R44, R51, R44, R51, 0x5 ;  /* 0x0000002c332c7211 */ /* 0x000fe400078f2833 */
[----:B------:R-:W-:Y:S02]  /*12630*/  IADD3 R62, PT, PT, R64, R183, R59 ;  /* 0x000000b7403e7210 */ /* 0x000fe40007ffe03b */
[----:B------:R-:W-:Y:S01]  /*12640*/  LEA.HI R57, R58, R57, R58, 0x5 ;  /* 0x000000393a397211 */ /* 0x000fe200078f283a */
[----:B------:R-:W-:Y:S01]  /*12650*/  VIADD R44, R44, 0x5a827999 ;  /* 0x5a8279992c2c7836 */ /* 0x000fe20000000000 */
[----:B------:R-:W-:Y:S02]  /*12660*/  SHF.L.W.U32.HI R59, R61, 0x1e, R61 ;  /* 0x0000001e3d3b7819 */ /* 0x000fe40000010e3d */
[----:B------:R-:W-:Y:S01]  /*12670*/  LOP3.LUT R53, R51, R48, R49, 0xca, !PT ;  /* 0x0000003033357212 */ /* 0x000fe200078eca31 */
[----:B------:R-:W-:Y:S01]  /*12680*/  VIADD R57, R57, 0x5a827999 ;  /* 0x5a82799939397836 */ /* 0x000fe20000000000 */
[----:B------:R-:W-:-:S02]  /*12690*/  SHF.L.W.U32.HI R65, R199, 0x1, R199 ;  /* 0x00000001c7417819 */ /* 0x000fc40000010ec7 */
[----:B------:R-:W-:Y:S02]  /*126a0*/  LOP3.LUT R50, R58, R43, R52, 0xca, !PT ;  /* 0x0000002b3a327212 */ /* 0x000fe400078eca34 */
[----:B------:R-:W-:Y:S02]  /*126b0*/  LOP3.LUT R61, R55, R70, R69, 0xca, !PT ;  /* 0x00000046373d7212 */ /* 0x000fe400078eca45 */
[C---:B------:R-:W-:Y:S02]  /*126c0*/  LEA.HI R71, R68.reuse, R71, R68, 0x5 ;  /* 0x0000004744477211 */ /* 0x040fe400078f2844 */
[----:B------:R-:W-:Y:S02]  /*126d0*/  SHF.L.W.U32.HI R47, R197, 0x1, R197 ;  /* 0x00000001c52f7819 */ /* 0x000fe40000010ec5 */
[----:B------:R-:W-:Y:S01]  /*126e0*/  LOP3.LUT R64, R68, R59, R56, 0xca, !PT ;  /* 0x0000003b44407212 */ /* 0x000fe200078eca38 */
[----:B------:R-:W-:Y:S01]  /*126f0*/  VIADD R71, R71, 0x5a827999 ;  /* 0x5a82799947477836 */ /* 0x000fe20000000000 */
[----:B------:R-:W-:-:S02]  /*12700*/  IADD3 R53, PT, PT, R53, R35, R54 ;  /* 0x0000002335357210 */ /* 0x000fc40007ffe036 */
[----:B------:R-:W-:Y:S02]  /*12710*/  SHF.L.W.U32.HI R51, R51, 0x1e, R51 ;  /* 0x0000001e33337819 */ /* 0x000fe40000010e33 */
[----:B------:R-:W-:Y:S02]  /*12720*/  IADD3 R50, PT, PT, R50, R31, R46 ;  /* 0x0000001f32327210 */ /* 0x000fe40007ffe02e */
[----:B------:R-:W-:Y:S02]  /*12730*/  IADD3 R73, PT, PT, R61, R60, R65 ;  /* 0x0000003c3d497210 */ /* 0x000fe40007ffe041 */
[C-C-:B------:R-:W-:Y:S02]  /*12740*/  LEA.HI R62, R55.reuse, R62, R55.reuse, 0x5 ;  /* 0x0000003e373e7211 */ /* 0x140fe400078f2837 */
[----:B------:R-:W-:Y:S02]  /*12750*/  SHF.L.W.U32.HI R75, R55, 0x1e, R55 ;  /* 0x0000001e374b7819 */ /* 0x000fe40000010e37 */
[----:B------:R-:W-:-:S02]  /*12760*/  IADD3 R46, PT, PT, R64, R67, R47 ;  /* 0x00000043402e7210 */ /* 0x000fc40007ffe02f */
[----:B------:R-:W-:Y:S02]  /*12770*/  SHF.L.W.U32.HI R63, R203, 0x1, R203 ;  /* 0x00000001cb3f7819 */ /* 0x000fe40000010ecb */
[C---:B------:R-:W-:Y:S02]  /*12780*/  LOP3.LUT R60, R44.reuse, R51, R48, 0xca, !PT ;  /* 0x000000332c3c7212 */ /* 0x040fe400078eca30 */
[----:B------:R-:W-:Y:S02]  /*12790*/  LEA.HI R53, R44, R53, R44, 0x5 ;  /* 0x000000352c357211 */ /* 0x000fe400078f282c */
[----:B------:R-:W-:Y:S02]  /*127a0*/  LEA.HI R50, R57, R50, R57, 0x5 ;  /* 0x0000003239327211 */ /* 0x000fe400078f2839 */
[----:B------:R-:W-:Y:S01]  /*127b0*/  LEA.HI R73, R62, R73, R62, 0x5 ;  /* 0x000000493e497211 */ /* 0x000fe200078f283e */
[----:B------:R-:W-:Y:S01]  /*127c0*/  VIADD R53, R53, 0x5a827999 ;  /* 0x5a82799935357836 */ /* 0x000fe20000000000 */
[----:B------:R-:W-:Y:S01]  /*127d0*/  SHF.L.W.U32.HI R58, R58, 0x1e, R58 ;  /* 0x0000001e3a3a7819 */ /* 0x000fe20000010e3a */
[----:B------:R-:W-:Y:S01]  /*127e0*/  VIADD R50, R50, 0x5a827999 ;  /* 0x5a82799932327836 */ /* 0x000fe20000000000 */
[----:B------:R-:W-:-:S02]  /*127f0*/  SHF.L.W.U32.HI R72, R68, 0x1e, R68 ;  /* 0x0000001e44487819 */ /* 0x000fc40000010e44 */
[----:B------:R-:W-:Y:S02]  /*12800*/  SHF.L.W.U32.HI R76, R200, 0x1, R200 ;  /* 0x00000001c84c7819 */ /* 0x000fe40000010ec8 */
[----:B------:R-:W-:Y:S02]  /*12810*/  LOP3.LUT R66, R62, R75, R70, 0xca, !PT ;  /* 0x0000004b3e427212 */ /* 0x000fe400078eca46 */
[----:B------:R-:W-:Y:S02]  /*12820*/  IADD3 R60, PT, PT, R60, R49, R63 ;  /* 0x000000313c3c7210 */ /* 0x000fe40007ffe03f */
[----:B------:R-:W-:Y:S02]  /*12830*/  LEA.HI R46, R71, R46, R71, 0x5 ;  /* 0x0000002e472e7211 */ /* 0x000fe400078f2847 */
[----:B------:R-:W-:Y:S01]  /*12840*/  SHF.L.W.U32.HI R49, R44, 0x1e, R44 ;  /* 0x0000001e2c317819 */ /* 0x000fe20000010e2c */
[----:B------:R-:W-:Y:S01]  /*12850*/  VIADD R44, R73, 0x5a827999 ;  /* 0x5a827999492c7836 */ /* 0x000fe20000000000 */
[----:B------:R-:W-:Y:S01]  /*12860*/  SHF.L.W.U32.HI R61, R201, 0x1, R201 ;  /* 0x00000001c93d7819 */ /* 0x000fe20000010ec9 */
[----:B------:R-:W-:Y:S01]  /*12870*/  VIADD R46, R46, 0x5a827999 ;  /* 0x5a8279992e2e7836 */ /* 0x000fe20000000000 */
[----:B------:R-:W-:-:S02]  /*12880*/  SHF.L.W.U32.HI R64, R198, 0x1, R198 ;  /* 0x00000001c6407819 */ /* 0x000fc40000010ec6 */
[----:B------:R-:W-:Y:S02]  /*12890*/  LOP3.LUT R54, R57, R58, R43, 0xca, !PT ;  /* 0x0000003a39367212 */ /* 0x000fe400078eca2b */
[----:B------:R-:W-:Y:S02]  /*128a0*/  LOP3.LUT R67, R71, R72, R59, 0xca, !PT ;  /* 0x0000004847437212 */ /* 0x000fe400078eca3b */
[----:B------:R-:W-:Y:S02]  /*128b0*/  IADD3 R79, PT, PT, R66, R69, R76 ;  /* 0x00000045424f7210 */ /* 0x000fe40007ffe04c */
[----:B------:R-:W-:Y:S02]  /*128c0*/  SHF.L.W.U32.HI R57, R57, 0x1e, R57 ;  /* 0x0000001e39397819 */ /* 0x000fe40000010e39 */
[----:B------:R-:W-:Y:S02]  /*128d0*/  IADD3 R55, PT, PT, R54, R52, R61 ;  /* 0x0000003436377210 */ /* 0x000fe40007ffe03d */
[----:B------:R-:W-:-:S02]  /*128e0*/  IADD3 R77, PT, PT, R67, R56, R64 ;  /* 0x00000038434d7210 */ /* 0x000fc40007ffe040 */
[----:B------:R-:W-:Y:S02]  /*128f0*/  LEA.HI R60, R53, R60, R53, 0x5 ;  /* 0x0000003c353c7211 */ /* 0x000fe400078f2835 */
[----:B------:R-:W-:Y:S02]  /*12900*/  SHF.L.W.U32.HI R74, R202, 0x1, R202 ;  /* 0x00000001ca4a7819 */ /* 0x000fe40000010eca */
[----:B------:R-:W-:Y:S01]  /*12910*/  SHF.L.W.U32.HI R54, R71, 0x1e, R71 ;  /* 0x0000001e47367819 */ /* 0x000fe20000010e47 */
[----:B------:R-:W-:Y:S01]  /*12920*/  VIADD R60, R60, 0x5a827999 ;  /* 0x5a8279993c3c7836 */ /* 0x000fe20000000000 */
[----:B------:R-:W-:Y:S02]  /*12930*/  LOP3.LUT R52, R50, R57, R58, 0xca, !PT ;  /* 0x0000003932347212 */ /* 0x000fe400078eca3a */
[----:B------:R-:W-:Y:S02]  /*12940*/  LEA.HI R79, R44, R79, R44, 0x5 ;  /* 0x0000004f2c4f7211 */ /* 0x000fe400078f282c */
[----:B------:R-:W-:-:S02]  /*12950*/  SHF.L.W.U32.HI R66, R204, 0x1, R204 ;  /* 0x00000001cc427819 */ /* 0x000fc40000010ecc */
[----:B------:R-:W-:Y:S01]  /*12960*/  SHF.L.W.U32.HI R62, R62, 0x1e, R62 ;  /* 0x0000001e3e3e7819 */ /* 0x000fe20000010e3e */
[----:B------:R-:W-:Y:S01]  /*12970*/  VIADD R79, R79, 0x5a827999 ;  /* 0x5a8279994f4f7836 */ /* 0x000fe20000000000 */
[----:B------:R-:W-:Y:S02]  /*12980*/  LOP3.LUT R69, R53, R49, R51, 0xca, !PT ;  /* 0x0000003135457212 */ /* 0x000fe400078eca33 */
[----:B------:R-:W-:Y:S02]  /*12990*/  LEA.HI R55, R50, R55, R50, 0x5 ;  /* 0x0000003732377211 */ /* 0x000fe400078f2832 */
[C---:B------:R-:W-:Y:S02]  /*129a0*/  LEA.HI R77, R46.reuse, R77, R46, 0x5 ;  /* 0x0000004d2e4d7211 */ /* 0x040fe400078f282e */
[----:B------:R-:W-:Y:S01]  /*129b0*/  SHF.L.W.U32.HI R67, R205, 0x1, R205 ;  /* 0x00000001cd437819 */ /* 0x000fe20000010ecd */
[----:B------:R-:W-:Y:S01]  /*129c0*/  VIADD R55, R55, 0x5a827999 ;  /* 0x5a82799937377836 */ /* 0x000fe20000000000 */
[----:B------:R-:W-:Y:S01]  /*129d0*/  LOP3.LUT R56, R46, R54, R72, 0xca, !PT ;  /* 0x000000362e387212 */ /* 0x000fe200078eca48 */
[----:B------:R-:W-:Y:S01]  /*129e0*/  VIADD R77, R77, 0x5a827999 ;  /* 0x5a8279994d4d7836 */ /* 0x000fe20000000000 */
[----:B------:R-:W-:-:S02]  /*129f0*/  IADD3 R52, PT, PT, R52, R43, R74 ;  /* 0x0000002b34347210 */ /* 0x000fc40007ffe04a */
[----:B------:R-:W-:Y:S02]  /*12a00*/  SHF.L.W.U32.HI R115, R206, 0x1, R206 ;  /* 0x00000001ce737819 */ /* 0x000fe40000010ece */
[C---:B------:R-:W-:Y:S02]  /*12a10*/  LOP3.LUT R68, R44.reuse, R62, R75, 0xca, !PT ;  /* 0x0000003e2c447212 */ /* 0x040fe400078eca4b */
[----:B------:R-:W-:Y:S02]  /*12a20*/  IADD3 R43, PT, PT, R69, R48, R66 ;  /* 0x00000030452b7210 */ /* 0x000fe40007ffe042 */
[----:B------:R-:W-:Y:S02]  /*12a30*/  LOP3.LUT R73, R121, R65, RZ, 0x3c, !PT ;  /* 0x0000004179497212 */ /* 0x000fe400078e3cff */
[----:B------:R-:W-:Y:S02]  /*12a40*/  SHF.L.W.U32.HI R48, R53, 0x1e, R53 ;  /* 0x0000001e35307819 */ /* 0x000fe40000010e35 */
[----:B------:R-:W-:-:S02]  /*12a50*/  SHF.L.W.U32.HI R83, R44, 0x1e, R44 ;  /* 0x0000001e2c537819 */ /* 0x000fc40000010e2c */
[----:B------:R-:W-:Y:S02]  /*12a60*/  IADD3 R56, PT, PT, R56, R59, R67 ;  /* 0x0000003b38387210 */ /* 0x000fe40007ffe043 */
[----:B------:R-:W-:Y:S02]  /*12a70*/  IADD3 R78, PT, PT, R68, R70, R115 ;  /* 0x00000046444e7210 */ /* 0x000fe40007ffe073 */
[----:B------:R-:W-:Y:S02]  /*12a80*/  SHF.L.W.U32.HI R59, R46, 0x1e, R46 ;  /* 0x0000001e2e3b7819 */ /* 0x000fe40000010e2e */
[----:B------:R-:W-:Y:S02]  /*12a90*/  LEA.HI R43, R60, R43, R60, 0x5 ;  /* 0x0000002b3c2b7211 */ /* 0x000fe400078f283c */
[----:B------:R-:W-:Y:S02]  /*12aa0*/  SHF.L.W.U32.HI R69, R208, 0x1, R208 ;  /* 0x00000001d0457819 */ /* 0x000fe40000010ed0 */
[----:B------:R-:W-:Y:S01]  /*12ab0*/  SHF.L.W.U32.HI R73, R73, 0x1, R73 ;  /* 0x0000000149497819 */ /* 0x000fe20000010e49 */
[----:B------:R-:W-:Y:S01]  /*12ac0*/  VIADD R43, R43, 0x5a827999 ;  /* 0x5a8279992b2b7836 */ /* 0x000fe20000000000 */
[----:B------:R-:W-:-:S02]  /*12ad0*/  LOP3.LUT R46, R60, R48, R49, 0xca, !PT ;  /* 0x000000303c2e7212 */ /* 0x000fc400078eca31 */
[----:B------:R-:W-:Y:S02]  /*12ae0*/  LOP3.LUT R70, R79, R83, R62, 0xca, !PT ;  /* 0x000000534f467212 */ /* 0x000fe400078eca3e */
[----:B------:R-:W-:Y:S02]  /*12af0*/  LOP3.LUT R68, R96, R47, RZ, 0x3c, !PT ;  /* 0x0000002f60447212 */ /* 0x000fe400078e3cff */
[----:B------:R-:W-:Y:S02]  /*12b00*/  SHF.L.W.U32.HI R50, R50, 0x1e, R50 ;  /* 0x0000001e32327819 */ /* 0x000fe40000010e32 */
[----:B------:R-:W-:Y:S02]  /*12b10*/  LEA.HI R52, R55, R52, R55, 0x5 ;  /* 0x0000003437347211 */ /* 0x000fe400078f2837 */
[----:B------:R-:W-:Y:S02]  /*12b20*/  LEA.HI R56, R77, R56, R77, 0x5 ;  /* 0x000000384d387211 */ /* 0x000fe400078f284d */
[----:B------:R-:W-:Y:S01]  /*12b30*/  IADD3 R46, PT, PT, R46, R51, R69 ;  /* 0x000000332e2e7210 */ /* 0x000fe20007ffe045 */
[----:B------:R-:W-:Y:S01]  /*12b40*/  VIADD R52, R52, 0x5a827999 ;  /* 0x5a82799934347836 */ /* 0x000fe20000000000 */
[----:B------:R-:W-:Y:S01]  /*12b50*/  IADD3 R87, PT, PT, R70, R75, R73 ;  /* 0x0000004b46577210 */ /* 0x000fe20007ffe049 */
[----:B------:R-:W-:Y:S01]  /*12b60*/  VIADD R56, R56, 0x5a827999 ;  /* 0x5a82799938387836 */ /* 0x000fe20000000000 */
[----:B------:R-:W-:-:S02]  /*12b70*/  SHF.L.W.U32.HI R71, R207, 0x1, R207 ;  /* 0x00000001cf477819 */ /* 0x000fc40000010ecf */
[----:B------:R-:W-:Y:S02]  /*12b80*/  SHF.L.W.U32.HI R68, R68, 0x1, R68 ;  /* 0x0000000144447819 */ /* 0x000fe40000010e44 */
[----:B------:R-:W-:Y:S02]  /*12b90*/  LOP3.LUT R44, R55, R50, R57, 0xca, !PT ;  /* 0x00000032372c7212 */ /* 0x000fe400078eca39 */
[----:B------:R-:W-:Y:S02]  /*12ba0*/  LOP3.LUT R81, R77, R59, R54, 0xca, !PT ;  /* 0x0000003b4d517212 */ /* 0x000fe400078eca36 */
[----:B------:R-:W-:Y:S02]  /*12bb0*/  LOP3.LUT R70, R132, R63, RZ, 0x3c, !PT ;  /* 0x0000003f84467212 */ /* 0x000fe400078e3cff */
[----:B------:R-:W-:Y:S02]  /*12bc0*/  SHF.L.W.U32.HI R51, R60, 0x1e, R60 ;  /* 0x0000001e3c337819 */ /* 0x000fe40000010e3c */
[----:B------:R-:W-:-:S02]  /*12bd0*/  LEA.HI R78, R79, R78, R79, 0x5 ;  /* 0x0000004e4f4e7211 */ /* 0x000fc400078f284f */
[----:B------:R-:W-:Y:S02]  /*12be0*/  IADD3 R53, PT, PT, R44, R58, R71 ;  /* 0x0000003a2c357210 */ /* 0x000fe40007ffe047 */
[----:B------:R-:W-:Y:S01]  /*12bf0*/  IADD3 R85, PT, PT, R81, R72, R68 ;  /* 0x0000004851557210 */ /* 0x000fe20007ffe044 */
[----:B------:R-:W-:Y:S01]  /*12c00*/  VIADD R78, R78, 0x5a827999 ;  /* 0x5a8279994e4e7836 */ /* 0x000fe20000000000 */
[----:B------:R-:W-:Y:S02]  /*12c10*/  SHF.L.W.U32.HI R70, R70, 0x1, R70 ;  /* 0x0000000146467819 */ /* 0x000fe40000010e46 */
[----:B------:R-:W-:Y:S02]  /*12c20*/  LOP3.LUT R60, R43, R51, R48, 0xca, !PT ;  /* 0x000000332b3c7212 */ /* 0x000fe400078eca30 */
[----:B------:R-:W-:Y:S02]  /*12c30*/  LOP3.LUT R72, R126, R61, RZ, 0x3c, !PT ;  /* 0x0000003d7e487212 */ /* 0x000fe400078e3cff */
[----:B------:R-:W-:-:S02]  /*12c40*/  SHF.L.W.U32.HI R55, R55, 0x1e, R55 ;  /* 0x0000001e37377819 */ /* 0x000fc40000010e37 */
[----:B------:R-:W-:Y:S02]  /*12c50*/  LOP3.LUT R75, R134, R64, RZ, 0x3c, !PT ;  /* 0x00000040864b7212 */ /* 0x000fe400078e3cff */
[----:B------:R-:W-:Y:S02]  /*12c60*/  SHF.L.W.U32.HI R84, R77, 0x1e, R77 ;  /* 0x0000001e4d547819 */ /* 0x000fe40000010e4d */
[----:B------:R-:W-:Y:S02]  /*12c70*/  LOP3.LUT R81, R142, R76, RZ, 0x3c, !PT ;  /* 0x0000004c8e517212 */ /* 0x000fe400078e3cff */
[----:B------:R-:W-:Y:S02]  /*12c80*/  SHF.L.W.U32.HI R86, R79, 0x1e, R79 ;  /* 0x0000001e4f567819 */ /* 0x000fe40000010e4f */
[----:B------:R-:W-:Y:S02]  /*12c90*/  IADD3 R60, PT, PT, R60, R49, R70 ;  /* 0x000000313c3c7210 */ /* 0x000fe40007ffe046 */
[----:B------:R-:W-:-:S02]  /*12ca0*/  LEA.HI R53, R52, R53, R52, 0x5 ;  /* 0x0000003534357211 */ /* 0x000fc400078f2834 */
[----:B------:R-:W-:Y:S02]  /*12cb0*/  LEA.HI R85, R56, R85, R56, 0x5 ;  /* 0x0000005538557211 */ /* 0x000fe400078f2838 */
[----:B------:R-:W-:Y:S01]  /*12cc0*/  LEA.HI R49, R43, R46, R43, 0x5 ;  /* 0x0000002e2b317211 */ /* 0x000fe200078f282b */
[----:B------:R-:W-:Y:S01]  /*12cd0*/  VIADD R53, R53, 0x5a827999 ;  /* 0x5a82799935357836 */ /* 0x000fe20000000000 */
[----:B------:R-:W-:Y:S01]  /*12ce0*/  SHF.L.W.U32.HI R72, R72, 0x1, R72 ;  /* 0x0000000148487819 */ /* 0x000fe20000010e48 */
[----:B------:R-:W-:Y:S01]  /*12cf0*/  VIADD R85, R85, 0x5a827999 ;  /* 0x5a82799955557836 */ /* 0x000fe20000000000 */
[----:B------:R-:W-:Y:S01]  /*12d00*/  LOP3.LUT R44, R52, R55, R50, 0xca, !PT ;  /* 0x00000037342c7212 */ /* 0x000fe200078eca32 */
[----:B------:R-:W-:Y:S01]  /*12d10*/  VIADD R49, R49, 0x5a827999 ;  /* 0x5a82799931317836 */ /* 0x000fe20000000000 */
[----:B------:R-:W-:Y:S02]  /*12d20*/  SHF.L.W.U32.HI R75, R75, 0x1, R75 ;  /* 0x000000014b4b7819 */ /* 0x000fe40000010e4b */
[----:B------:R-:W-:-:S02]  /*12d30*/  LOP3.LUT R77, R56, R84, R59, 0x96, !PT ;  /* 0x00000054384d7212 */ /* 0x000fc400078e963b */
[----:B------:R-:W-:Y:S02]  /*12d40*/  SHF.L.W.U32.HI R81, R81, 0x1, R81 ;  /* 0x0000000151517819 */ /* 0x000fe40000010e51 */
[----:B------:R-:W-:Y:S02]  /*12d50*/  LOP3.LUT R79, R78, R86, R83, 0x96, !PT ;  /* 0x000000564e4f7212 */ /* 0x000fe400078e9653 */
[----:B------:R-:W-:Y:S02]  /*12d60*/  IADD3 R58, PT, PT, R44, R57, R72 ;  /* 0x000000392c3a7210 */ /* 0x000fe40007ffe048 */
[----:B------:R-:W-:Y:S02]  /*12d70*/  LOP3.LUT R80, R136, R67, RZ, 0x3c, !PT ;  /* 0x0000004388507212 */ /* 0x000fe400078e3cff */
[----:B------:R-:W-:Y:S02]  /*12d80*/  SHF.L.W.U32.HI R89, R56, 0x1e, R56 ;  /* 0x0000001e38597819 */ /* 0x000fe40000010e38 */
[----:B------:R-:W-:-:S02]  /*12d90*/  IADD3 R54, PT, PT, R77, R54, R75 ;  /* 0x000000364d367210 */ /* 0x000fc40007ffe04b */
[----:B------:R-:W-:Y:S02]  /*12da0*/  IADD3 R62, PT, PT, R79, R62, R81 ;  /* 0x0000003e4f3e7210 */ /* 0x000fe40007ffe051 */
[----:B------:R-:W-:Y:S02]  /*12db0*/  LOP3.LUT R77, R150, R74, RZ, 0x3c, !PT ;  /* 0x0000004a964d7212 */ /* 0x000fe400078e3cff */
[----:B------:R-:W-:Y:S02]  /*12dc0*/  SHF.L.W.U32.HI R46, R52, 0x1e, R52 ;  /* 0x0000001e342e7819 */ /* 0x000fe40000010e34 */
[----:B------:R-:W-:Y:S02]  /*12dd0*/  LOP3.LUT R79, R158, R66, RZ, 0x3c, !PT ;  /* 0x000000429e4f7212 */ /* 0x000fe400078e3cff */
[----:B------:R-:W-:Y:S02]  /*12de0*/  SHF.L.W.U32.HI R44, R43, 0x1e, R43 ;  /* 0x0000001e2b2c7819 */ /* 0x000fe40000010e2b */
[----:B------:R-:W-:-:S02]  /*12df0*/  SHF.L.W.U32.HI R80, R80, 0x1, R80 ;  /* 0x0000000150507819 */ /* 0x000fc40000010e50 */
[----:B------:R-:W-:Y:S02]  /*12e00*/  LEA.HI R87, R78, R87, R78, 0x5 ;  /* 0x000000574e577211 */ /* 0x000fe400078f284e */
[----:B------:R-:W-:Y:S02]  /*12e10*/  LOP3.LUT R56, R85, R89, R84, 0x96, !PT ;  /* 0x0000005955387212 */ /* 0x000fe400078e9654 */
[----:B------:R-:W-:Y:S01]  /*12e20*/  LEA.HI R58, R53, R58, R53, 0x5 ;  /* 0x0000003a353a7211 */ /* 0x000fe200078f2835 */
[----:B------:R-:W-:Y:S01]  /*12e30*/  VIADD R87, R87, 0x5a827999 ;  /* 0x5a82799957577836 */ /* 0x000fe20000000000 */
[----:B------:R-:W-:Y:S02]  /*12e40*/  LEA.HI R60, R49, R60, R49, 0x5 ;  /* 0x0000003c313c7211 */ /* 0x000fe400078f2831 */
[----:B------:R-:W-:Y:S02]  /*12e50*/  SHF.L.W.U32.HI R77, R77, 0x1, R77 ;  /* 0x000000014d4d7819 */ /* 0x000fe40000010e4d */
[----:B------:R-:W-:-:S02]  /*12e60*/  LOP3.LUT R43, R53, R46, R55, 0x96, !PT ;  /* 0x0000002e352b7212 */ /* 0x000fc400078e9637 */
[----:B------:R-:W-:Y:S02]  /*12e70*/  SHF.L.W.U32.HI R79, R79, 0x1, R79 ;  /* 0x000000014f4f7819 */ /* 0x000fe40000010e4f */
[C---:B------:R-:W-:Y:S02]  /*12e80*/  LOP3.LUT R52, R49.reuse, R44, R51, 0x96, !PT ;  /* 0x0000002c31347212 */ /* 0x040fe400078e9633 */
[----:B------:R-:W-:Y:S02]  /*12e90*/  IADD3 R93, PT, PT, R56, R59, R80 ;  /* 0x0000003b385d7210 */ /* 0x000fe40007ffe050 */
[----:B------:R-:W-:Y:S01]  /*12ea0*/  SHF.L.W.U32.HI R91, R49, 0x1e, R49 ;  /* 0x0000001e315b7819 */ /* 0x000fe20000010e31 */
[----:B------:R-:W-:Y:S01]  /*12eb0*/  VIADD R49, R58, 0x5a827999 ;  /* 0x5a8279993a317836 */ /* 0x000fe20000000000 */
[----:B------:R-:W-:Y:S01]  /*12ec0*/  SHF.L.W.U32.HI R59, R53, 0x1e, R53 ;  /* 0x0000001e353b7819 */ /* 0x000fe20000010e35 */
[----:B------:R-:W-:Y:S01]  /*12ed0*/  VIADD R53, R60, 0x5a827999 ;  /* 0x5a8279993c357836 */ /* 0x000fe20000000000 */
[----:B------:R-:W-:-:S02]  /*12ee0*/  LOP3.LUT R214, R144, R115, RZ, 0x3c, !PT ;  /* 0x0000007390d67212 */ /* 0x000fc400078e3cff */
[----:B------:R-:W-:Y:S02]  /*12ef0*/  SHF.L.W.U32.HI R78, R78, 0x1e, R78 ;  /* 0x0000001e4e4e7819 */ /* 0x000fe40000010e4e */
[----:B------:R-:W-:Y:S02]  /*12f00*/  IADD3 R50, PT, PT, R43, R50, R77 ;  /* 0x000000322b327210 */ /* 0x000fe40007ffe04d */
[----:B------:R-:W-:Y:S02]  /*12f10*/  LOP3.LUT R212, R152, R71, RZ, 0x3c, !PT ;  /* 0x0000004798d47212 */ /* 0x000fe400078e3cff */
[----:B------:R-:W-:Y:S02]  /*12f20*/  IADD3 R52, PT, PT, R52, R48, R79 ;  /* 0x0000003034347210 */ /* 0x000fe40007ffe04f */
[----:B------:R-:W-:Y:S02]  /*12f30*/  LEA.HI R54, R85, R54, R85, 0x5 ;  /* 0x0000003655367211 */ /* 0x000fe400078f2855 */
[----:B------:R-:W-:-:S02]  /*12f40*/  SHF.L.W.U32.HI R214, R214, 0x1, R214 ;  /* 0x00000001d6d67819 */ /* 0x000fc40000010ed6 */
[----:B------:R-:W-:Y:S01]  /*12f50*/  LOP3.LUT R57, R87, R78, R86, 0x96, !PT ;  /* 0x0000004e57397212 */ /* 0x000fe200078e9656 */
[----:B------:R-:W-:Y:S01]  /*12f60*/  VIADD R54, R54, 0x6ed9eba1 ;  /* 0x6ed9eba136367836 */ /* 0x000fe20000000000 */
[----:B------:R-:W-:Y:S02]  /*12f70*/  LOP3.LUT R210, R159, R69, RZ, 0x3c, !PT ;  /* 0x000000459fd27212 */ /* 0x000fe400078e3cff */
[----:B------:R-:W-:Y:S02]  /*12f80*/  SHF.L.W.U32.HI R212, R212, 0x1, R212 ;  /* 0x00000001d4d47819 */ /* 0x000fe40000010ed4 */
[----:B------:R-:W-:Y:S02]  /*12f90*/  LEA.HI R62, R87, R62, R87, 0x5 ;  /* 0x0000003e573e7211 */ /* 0x000fe400078f2857 */
[C---:B------:R-:W-:Y:S02]  /*12fa0*/  LOP3.LUT R56, R49.reuse, R59, R46, 0x96, !PT ;  /* 0x0000003b31387212 */ /* 0x040fe400078e962e */
[----:B------:R-:W-:-:S02]  /*12fb0*/  LEA.HI R50, R49, R50, R49, 0x5 ;  /* 0x0000003231327211 */ /* 0x000fc400078f2831 */
[----:B------:R-:W-:Y:S02]  /*12fc0*/  LEA.HI R52, R53, R52, R53, 0x5 ;  /* 0x0000003435347211 */ /* 0x000fe400078f2835 */
[----:B------:R-:W-:Y:S01]  /*12fd0*/  IADD3 R88, PT, PT, R57, R83, R214 ;  /* 0x0000005339587210 */ /* 0x000fe20007ffe0d6 */
[----:B------:R-:W-:Y:S01]  /*12fe0*/  VIADD R57, R62, 0x6ed9eba1 ;  /* 0x6ed9eba13e397836 */ /* 0x000fe20000000000 */
[----:B------:R-:W-:Y:S01]  /*12ff0*/  SHF.L.W.U32.HI R210, R210, 0x1, R210 ;  /* 0x00000001d2d27819 */ /* 0x000fe20000010ed2 */
[----:B------:R-:W-:Y:S01]  /*13000*/  VIADD R52, R52, 0x6ed9eba1 ;  /* 0x6ed9eba134347836 */ /* 0x000fe20000000000 */
[----:B------:R-:W-:Y:S02]  /*13010*/  LOP3.LUT R58, R53, R91, R44, 0x96, !PT ;  /* 0x0000005b353a7212 */ /* 0x000fe400078e962c */
[----:B------:R-:W-:Y:S01]  /*13020*/  IADD3 R55, PT, PT, R56, R55, R212 ;  /* 0x0000003738377210 */ /* 0x000fe20007ffe0d4 */
[----:B------:R-:W-:Y:S01]  /*13030*/  VIADD R56, R50, 0x6ed9eba1 ;  /* 0x6ed9eba132387836 */ /* 0x000fe20000000000 */
[----:B------:R-:W-:-:S02]  /*13040*/  SHF.L.W.U32.HI R48, R87, 0x1e, R87 ;  /* 0x0000001e57307819 */ /* 0x000fc40000010e57 */
[----:B------:R-:W-:Y:S02]  /*13050*/  LOP3.LUT R83, R138, R68, RZ, 0x3c, !PT ;  /* 0x000000448a537212 */ /* 0x000fe400078e3cff */
[----:B------:R-:W-:Y:S02]  /*13060*/  SHF.L.W.U32.HI R43, R85, 0x1e, R85 ;  /* 0x0000001e552b7819 */ /* 0x000fe40000010e55 */
[----:B------:R-:W-:Y:S02]  /*13070*/  LOP3.LUT R113, R162, R70, RZ, 0x3c, !PT ;  /* 0x00000046a2717212 */ /* 0x000fe400078e3cff */
[----:B------:R-:W-:Y:S02]  /*13080*/  SHF.L.W.U32.HI R53, R53, 0x1e, R53 ;  /* 0x0000001e35357819 */ /* 0x000fe40000010e35 */
[----:B------:R-:W-:Y:S02]  /*13090*/  IADD3 R85, PT, PT, R58, R51, R210 ;  /* 0x000000333a557210 */ /* 0x000fe40007ffe0d2 */
[----:B------:R-:W-:-:S02]  /*130a0*/  SHF.L.W.U32.HI R51, R49, 0x1e, R49 ;  /* 0x0000001e31337819 */ /* 0x000fc40000010e31 */
[----:B------:R-:W-:Y:S02]  /*130b0*/  LEA.HI R93, R54, R93, R54, 0x5 ;  /* 0x0000005d365d7211 */ /* 0x000fe400078f2836 */
[----:B------:R-:W-:Y:S02]  /*130c0*/  LOP3.LUT R87, R57, R48, R78, 0x96, !PT ;  /* 0x0000003039577212 */ /* 0x000fe400078e964e */
[----:B------:R-:W-:Y:S01]  /*130d0*/  LOP3.LUT R109, R154, R72, RZ, 0x3c, !PT ;  /* 0x000000489a6d7212 */ /* 0x000fe200078e3cff */
[----:B------:R-:W-:Y:S01]  /*130e0*/  VIADD R93, R93, 0x6ed9eba1 ;  /* 0x6ed9eba15d5d7836 */ /* 0x000fe20000000000 */
[C-C-:B------:R-:W-:Y:S02]  /*130f0*/  LEA.HI R88, R57.reuse, R88, R57.reuse, 0x5 ;  /* 0x0000005839587211 */ /* 0x140fe400078f2839 */
[----:B------:R-:W-:Y:S02]  /*13100*/  SHF.L.W.U32.HI R49, R57, 0x1e, R57 ;  /* 0x0000001e39317819 */ /* 0x000fe40000010e39 */
[----:B------:R-:W-:Y:S01]  /*13110*/  LEA.HI R55, R56, R55, R56, 0x5 ;  /* 0x0000003738377211 */ /* 0x000fe200078f2838 */
[----:B------:R-:W-:Y:S01]  /*13120*/  VIADD R88, R88, 0x6ed9eba1 ;  /* 0x6ed9eba158587836 */ /* 0x000fe20000000000 */
[----:B------:R-:W-:-:S02]  /*13130*/  SHF.L.W.U32.HI R83, R83, 0x1, R83 ;  /* 0x0000000153537819 */ /* 0x000fc40000010e53 */
[----:B------:R-:W-:Y:S01]  /*13140*/  LOP3.LUT R60, R54, R43, R89, 0x96, !PT ;  /* 0x0000002b363c7212 */ /* 0x000fe200078e9659 */
[----:B------:R-:W-:Y:S01]  /*13150*/  VIADD R55, R55, 0x6ed9eba1 ;  /* 0x6ed9eba137377836 */ /* 0x000fe20000000000 */
[----:B------:R-:W-:Y:S02]  /*13160*/  SHF.L.W.U32.HI R113, R113, 0x1, R113 ;  /* 0x0000000171717819 */ /* 0x000fe40000010e71 */
[----:B------:R-:W-:Y:S02]  /*13170*/  LOP3.LUT R57, R52, R53, R91, 0x96, !PT ;  /* 0x0000003534397212 */ /* 0x000fe400078e965b */
[----:B------:R-:W-:Y:S02]  /*13180*/  SHF.L.W.U32.HI R50, R54, 0x1e, R54 ;  /* 0x0000001e36327819 */ /* 0x000fe40000010e36 */
[----:B------:R-:W-:Y:S02]  /*13190*/  SHF.L.W.U32.HI R109, R109, 0x1, R109 ;  /* 0x000000016d6d7819 */ /* 0x000fe40000010e6d */
[----:B------:R-:W-:-:S02]  /*131a0*/  LOP3.LUT R54, R56, R51, R59, 0x96, !PT ;  /* 0x0000003338367212 */ /* 0x000fc400078e963b */
[----:B------:R-:W-:Y:S02]  /*131b0*/  IADD3 R60, PT, PT, R60, R84, R83 ;  /* 0x000000543c3c7210 */ /* 0x000fe40007ffe053 */
[----:B------:R-:W-:Y:S02]  /*131c0*/  IADD3 R62, PT, PT, R57, R44, R113 ;  /* 0x0000002c393e7210 */ /* 0x000fe40007ffe071 */
[----:B------:R-:W-:Y:S02]  /*131d0*/  LOP3.LUT R112, R156, R77, RZ, 0x3c, !PT ;  /* 0x0000004d9c707212 */ /* 0x000fe400078e3cff */
[----:B------:R-:W-:Y:S02]  /*131e0*/  SHF.L.W.U32.HI R44, R56, 0x1e, R56 ;  /* 0x0000001e382c7819 */ /* 0x000fe40000010e38 */
[----:B------:R-:W-:Y:S02]  /*131f0*/  LOP3.LUT R114, R140, R75, RZ, 0x3c, !PT ;  /* 0x0000004b8c727212 */ /* 0x000fe400078e3cff */
[----:B------:R-:W-:-:S02]  /*13200*/  LOP3.LUT R82, R146, R73, RZ, 0x3c, !PT ;  /* 0x0000004992527212 */ /* 0x000fc400078e3cff */
[----:B------:R-:W-:Y:S02]  /*13210*/  IADD3 R58, PT, PT, R54, R46, R109 ;  /* 0x0000002e363a7210 */ /* 0x000fe40007ffe06d */
[C-C-:B------:R-:W-:Y:S02]  /*13220*/  LEA.HI R85, R52.reuse, R85, R52.reuse, 0x5 ;  /* 0x0000005534557211 */ /* 0x140fe400078f2834 */
[----:B------:R-:W-:Y:S02]  /*13230*/  SHF.L.W.U32.HI R46, R52, 0x1e, R52 ;  /* 0x0000001e342e7819 */ /* 0x000fe40000010e34 */
[----:B------:R-:W-:Y:S01]  /*13240*/  LOP3.LUT R57, R47, R6, R4, 0x96, !PT ;  /* 0x000000062f397212 */ /* 0x000fe200078e9604 */
[----:B------:R-:W-:Y:S01]  /*13250*/  VIADD R85, R85, 0x6ed9eba1 ;  /* 0x6ed9eba155557836 */ /* 0x000fe20000000000 */
[----:B------:R-:W-:Y:S02]  /*13260*/  LEA.HI R60, R93, R60, R93, 0x5 ;  /* 0x0000003c5d3c7211 */ /* 0x000fe400078f285d */
[----:B------:R-:W-:-:S02]  /*13270*/  SHF.L.W.U32.HI R112, R112, 0x1, R112 ;  /* 0x0000000170707819 */ /* 0x000fc40000010e70 */
[----:B------:R-:W-:Y:S02]  /*13280*/  LOP3.LUT R52, R55, R44, R51, 0x96, !PT ;  /* 0x0000002c37347212 */ /* 0x000fe400078e9633 */
[----:B------:R-:W-:Y:S02]  /*13290*/  SHF.L.W.U32.HI R114, R114, 0x1, R114 ;  /* 0x0000000172727819 */ /* 0x000fe40000010e72 */
[----:B------:R-:W-:Y:S02]  /*132a0*/  LOP3.LUT R84, R93, R50, R43, 0x96, !PT ;  /* 0x000000325d547212 */ /* 0x000fe400078e962b */
[----:B------:R-:W-:Y:S02]  /*132b0*/  SHF.L.W.U32.HI R82, R82, 0x1, R82 ;  /* 0x0000000152527819 */ /* 0x000fe40000010e52 */
[----:B------:R-:W-:Y:S02]  /*132c0*/  LOP3.LUT R107, R148, R81, RZ, 0x3c, !PT ;  /* 0x00000051946b7212 */ /* 0x000fe400078e3cff */
[----:B------:R-:W-:Y:S01]  /*132d0*/  LOP3.LUT R106, R57, R80, RZ, 0x3c, !PT ;  /* 0x00000050396a7212 */ /* 0x000fe200078e3cff */
[----:B------:R-:W-:Y:S01]  /*132e0*/  VIADD R57, R60, 0x6ed9eba1 ;  /* 0x6ed9eba13c397836 */ /* 0x000fe20000000000 */
[----:B------:R-:W-:-:S02]  /*132f0*/  LOP3.LUT R108, R164, R79, RZ, 0x3c, !PT ;  /* 0x0000004fa46c7212 */ /* 0x000fc400078e3cff */
[----:B------:R-:W-:Y:S02]  /*13300*/  IADD3 R59, PT, PT, R52, R59, R112 ;  /* 0x0000003b343b7210 */ /* 0x000fe40007ffe070 */
[----:B------:R-:W-:Y:S02]  /*13310*/  IADD3 R84, PT, PT, R84, R89, R114 ;  /* 0x0000005954547210 */ /* 0x000fe40007ffe072 */
[----:B------:R-:W-:Y:S02]  /*13320*/  SHF.L.W.U32.HI R52, R93, 0x1e, R93 ;  /* 0x0000001e5d347819 */ /* 0x000fe40000010e5d */
[----:B------:R-:W-:Y:S02]  /*13330*/  IADD3 R87, PT, PT, R87, R86, R82 ;  /* 0x0000005657577210 */ /* 0x000fe40007ffe052 */
[----:B------:R-:W-:Y:S02]  /*13340*/  LOP3.LUT R89, R65, R10, R8, 0x96, !PT ;  /* 0x0000000a41597212 */ /* 0x000fe400078e9608 */
[----:B------:R-:W-:-:S02]  /*13350*/  SHF.L.W.U32.HI R107, R107, 0x1, R107 ;  /* 0x000000016b6b7819 */ /* 0x000fc40000010e6b */
[----:B------:R-:W-:Y:S02]  /*13360*/  LOP3.LUT R86, R88, R49, R48, 0x96, !PT ;  /* 0x0000003158567212 */ /* 0x000fe400078e9630 */
[----:B------:R-:W-:Y:S02]  /*13370*/  SHF.L.W.U32.HI R108, R108, 0x1, R108 ;  /* 0x000000016c6c7819 */ /* 0x000fe40000010e6c */
[----:B------:R-:W-:Y:S02]  /*13380*/  LOP3.LUT R54, R85, R46, R53, 0x96, !PT ;  /* 0x0000002e55367212 */ /* 0x000fe400078e9635 */
[----:B------:R-:W-:Y:S02]  /*13390*/  SHF.L.W.U32.HI R106, R106, 0x1, R106 ;  /* 0x000000016a6a7819 */ /* 0x000fe40000010e6a */
[----:B------:R-:W-:Y:S02]  /*133a0*/  LOP3.LUT R56, R57, R52, R50, 0x96, !PT ;  /* 0x0000003439387212 */ /* 0x000fe400078e9632 */
[----:B------:R-:W-:-:S02]  /*133b0*/  LOP3.LUT R89, R89, R214, RZ, 0x3c, !PT ;  /* 0x000000d659597212 */ /* 0x000fc400078e3cff */
[----:B------:R-:W-:Y:S02]  /*133c0*/  IADD3 R86, PT, PT, R86, R78, R107 ;  /* 0x0000004e56567210 */ /* 0x000fe40007ffe06b */
[----:B------:R-:W-:Y:S02]  /*133d0*/  LEA.HI R87, R88, R87, R88, 0x5 ;  /* 0x0000005758577211 */ /* 0x000fe400078f2858 */
[----:B------:R-:W-:Y:S02]  /*133e0*/  IADD3 R78, PT, PT, R54, R91, R108 ;  /* 0x0000005b364e7210 */ /* 0x000fe40007ffe06c */
[----:B------:R-:W-:Y:S01]  /*133f0*/  IADD3 R91, PT, PT, R56, R43, R106 ;  /* 0x0000002b385b7210 */ /* 0x000fe20007ffe06a */
[----:B------:R-:W-:Y:S01]  /*13400*/  VIADD R87, R87, 0x6ed9eba1 ;  /* 0x6ed9eba157577836 */ /* 0x000fe20000000000 */
[----:B------:R-:W-:Y:S02]  /*13410*/  LEA.HI R58, R55, R58, R55, 0x5 ;  /* 0x0000003a373a7211 */ /* 0x000fe400078f2837 */
[----:B------:R-:W-:-:S02]  /*13420*/  SHF.L.W.U32.HI R105, R89, 0x1, R89 ;  /* 0x0000000159697819 */ /* 0x000fc40000010e59 */
[----:B------:R-:W-:Y:S01]  /*13430*/  LOP3.LUT R43, R63, R18, R16, 0x96, !PT ;  /* 0x000000123f2b7212 */ /* 0x000fe200078e9610 */
[----:B------:R-:W-:Y:S01]  /*13440*/  VIADD R58, R58, 0x6ed9eba1 ;  /* 0x6ed9eba13a3a7836 */ /* 0x000fe20000000000 */
[----:B------:R-:W-:Y:S02]  /*13450*/  LOP3.LUT R89, R61, R14, R12, 0x96, !PT ;  /* 0x0000000e3d597212 */ /* 0x000fe400078e960c */
[----:B------:R-:W-:Y:S02]  /*13460*/  SHF.L.W.U32.HI R54, R88, 0x1e, R88 ;  /* 0x0000001e58367819 */ /* 0x000fe40000010e58 */
[----:B------:R-:W-:Y:S02]  /*13470*/  LOP3.LUT R102, R43, R210, RZ, 0x3c, !PT ;  /* 0x000000d22b667212 */ /* 0x000fe400078e3cff */
[----:B------:R-:W-:Y:S02]  /*13480*/  LOP3.LUT R89, R89, R212, RZ, 0x3c, !PT ;  /* 0x000000d459597212 */ /* 0x000fe400078e3cff */
[----:B------:R-:W-:-:S02]  /*13490*/  SHF.L.W.U32.HI R43, R55, 0x1e, R55 ;  /* 0x0000001e372b7819 */ /* 0x000fc40000010e37 */
[----:B------:R-:W-:Y:S02]  /*134a0*/  LOP3.LUT R60, R87, R54, R49, 0x96, !PT ;  /* 0x00000036573c7212 */ /* 0x000fe400078e9631 */
[----:B------:R-:W-:Y:S02]  /*134b0*/  LEA.HI R62, R85, R62, R85, 0x5 ;  /* 0x0000003e553e7211 */ /* 0x000fe400078f2855 */
[----:B------:R-:W-:Y:S02]  /*134c0*/  SHF.L.W.U32.HI R104, R89, 0x1, R89 ;  /* 0x0000000159687819 */ /* 0x000fe40000010e59 */
[----:B------:R-:W-:Y:S01]  /*134d0*/  LOP3.LUT R56, R58, R43, R44, 0x96, !PT ;  /* 0x0000002b3a387212 */ /* 0x000fe200078e962c */
[----:B------:R-:W-:Y:S01]  /*134e0*/  VIADD R55, R62, 0x6ed9eba1 ;  /* 0x6ed9eba13e377836 */ /* 0x000fe20000000000 */
[----:B------:R-:W-:Y:S02]  /*134f0*/  IADD3 R93, PT, PT, R60, R48, R105 ;  /* 0x000000303c5d7210 */ /* 0x000fe40007ffe069 */
[----:B------:R-:W-:-:S02]  /*13500*/  SHF.L.W.U32.HI R48, R85, 0x1e, R85 ;  /* 0x0000001e55307819 */ /* 0x000fc40000010e55 */
[----:B------:R-:W-:Y:S02]  /*13510*/  IADD3 R85, PT, PT, R56, R51, R104 ;  /* 0x0000003338557210 */ /* 0x000fe40007ffe068 */
[----:B------:R-:W-:Y:S02]  /*13520*/  LEA.HI R84, R57, R84, R57, 0x5 ;  /* 0x0000005439547211 */ /* 0x000fe400078f2839 */
[----:B------:R-:W-:Y:S02]  /*13530*/  LOP3.LUT R51, R76, R11, R9, 0x96, !PT ;  /* 0x0000000b4c337212 */ /* 0x000fe400078e9609 */
[----:B------:R-:W-:Y:S01]  /*13540*/  LOP3.LUT R62, R64, R7, R5, 0x96, !PT ;  /* 0x00000007403e7212 */ /* 0x000fe200078e9605 */
[----:B------:R-:W-:Y:S01]  /*13550*/  VIADD R84, R84, 0x6ed9eba1 ;  /* 0x6ed9eba154547836 */ /* 0x000fe20000000000 */
[----:B------:R-:W-:Y:S02]  /*13560*/  LOP3.LUT R94, R51, R82, RZ, 0x3c, !PT ;  /* 0x00000052335e7212 */ /* 0x000fe400078e3cff */
[----:B------:R-:W-:-:S02]  /*13570*/  LOP3.LUT R62, R62, R83, RZ, 0x3c, !PT ;  /* 0x000000533e3e7212 */ /* 0x000fc400078e3cff */
[----:B------:R-:W-:Y:S02]  /*13580*/  LEA.HI R86, R87, R86, R87, 0x5 ;  /* 0x0000005657567211 */ /* 0x000fe400078f2857 */
[----:B------:R-:W-:Y:S02]  /*13590*/  SHF.L.W.U32.HI R51, R57, 0x1e, R57 ;  /* 0x0000001e39337819 */ /* 0x000fe40000010e39 */
[----:B------:R-:W-:Y:S01]  /*135a0*/  SHF.L.W.U32.HI R102, R102, 0x1, R102 ;  /* 0x0000000166667819 */ /* 0x000fe20000010e66 */
[----:B------:R-:W-:Y:S01]  /*135b0*/  VIADD R86, R86, 0x6ed9eba1 ;  /* 0x6ed9eba156567836 */ /* 0x000fe20000000000 */
[----:B------:R-:W-:Y:S02]  /*135c0*/  LOP3.LUT R60, R55, R48, R46, 0x96, !PT ;  /* 0x00000030373c7212 */ /* 0x000fe400078e962e */
[----:B------:R-:W-:Y:S02]  /*135d0*/  SHF.L.W.U32.HI R103, R62, 0x1, R62 ;  /* 0x000000013e677819 */ /* 0x000fe40000010e3e */
[----:B------:R-:W-:-:S02]  /*135e0*/  LOP3.LUT R56, R84, R51, R52, 0x96, !PT ;  /* 0x0000003354387212 */ /* 0x000fc400078e9634 */
[----:B------:R-:W-:Y:S02]  /*135f0*/  IADD3 R89, PT, PT, R60, R53, R102 ;  /* 0x000000353c597210 */ /* 0x000fe40007ffe066 */
[----:B------:R-:W-:Y:S02]  /*13600*/  SHF.L.W.U32.HI R53, R87, 0x1e, R87 ;  /* 0x0000001e57357819 */ /* 0x000fe40000010e57 */
[----:B------:R-:W-:Y:S02]  /*13610*/  IADD3 R56, PT, PT, R56, R50, R103 ;  /* 0x0000003238387210 */ /* 0x000fe40007ffe067 */
[----:B------:R-:W-:Y:S02]  /*13620*/  LOP3.LUT R50, R66, R19, R17, 0x96, !PT ;  /* 0x0000001342327212 */ /* 0x000fe400078e9611 */
[----:B------:R-:W-:Y:S02]  /*13630*/  LEA.HI R59, R58, R59, R58, 0x5 ;  /* 0x0000003b3a3b7211 */ /* 0x000fe400078f283a */
[----:B------:R-:W-:-:S02]  /*13640*/  SHF.L.W.U32.HI R94, R94, 0x1, R94 ;  /* 0x000000015e5e7819 */ /* 0x000fc40000010e5e */
[----:B------:R-:W-:Y:S02]  /*13650*/  LOP3.LUT R57, R86, R53, R54, 0x96, !PT ;  /* 0x0000003556397212 */ /* 0x000fe400078e9636 */
[----:B------:R-:W-:Y:S02]  /*13660*/  LOP3.LUT R60, R74, R15, R13, 0x96, !PT ;  /* 0x0000000f4a3c7212 */ /* 0x000fe400078e960d */
[----:B------:R-:W-:Y:S01]  /*13670*/  LOP3.LUT R101, R50, R113, RZ, 0x3c, !PT ;  /* 0x0000007132657212 */ /* 0x000fe200078e3cff */
[----:B------:R-:W-:Y:S01]  /*13680*/  VIADD R50, R59, 0x6ed9eba1 ;  /* 0x6ed9eba13b327836 */ /* 0x000fe20000000000 */
[----:B------:R-:W-:Y:S02]  /*13690*/  IADD3 R57, PT, PT, R57, R49, R94 ;  /* 0x0000003139397210 */ /* 0x000fe40007ffe05e */
[----:B------:R-:W-:Y:S02]  /*136a0*/  LOP3.LUT R60, R60, R109, RZ, 0x3c, !PT ;  /* 0x0000006d3c3c7212 */ /* 0x000fe400078e3cff */
[----:B------:R-:W-:-:S02]  /*136b0*/  SHF.L.W.U32.HI R49, R58, 0x1e, R58 ;  /* 0x0000001e3a317819 */ /* 0x000fc40000010e3a */
[----:B------:R-:W-:Y:S02]  /*136c0*/  SHF.L.W.U32.HI R95, R60, 0x1, R60 ;  /* 0x000000013c5f7819 */ /* 0x000fe40000010e3c */
[----:B------:R-:W-:Y:S02]  /*136d0*/  LOP3.LUT R58, R50, R49, R43, 0x96, !PT ;  /* 0x00000031323a7212 */ /* 0x000fe400078e962b */
[----:B------:R-:W-:Y:S02]  /*136e0*/  LEA.HI R78, R55, R78, R55, 0x5 ;  /* 0x0000004e374e7211 */ /* 0x000fe400078f2837 */
[----:B------:R-:W-:Y:S02]  /*136f0*/  LOP3.LUT R87, R67, R20, R6, 0x96, !PT ;  /* 0x0000001443577212 */ /* 0x000fe400078e9606 */
[----:B------:R-:W-:Y:S01]  /*13700*/  IADD3 R58, PT, PT, R58, R44, R95 ;  /* 0x0000002c3a3a7210 */ /* 0x000fe20007ffe05f */
[----:B------:R-:W-:Y:S01]  /*13710*/  VIADD R78, R78, 0x6ed9eba1 ;  /* 0x6ed9eba14e4e7836 */ /* 0x000fe20000000000 */
[----:B------:R-:W-:-:S02]  /*13720*/  LEA.HI R91, R84, R91, R84, 0x5 ;  /* 0x0000005b545b7211 */ /* 0x000fc400078f2854 */
[----:B------:R-:W-:Y:S02]  /*13730*/  LOP3.LUT R44, R115, R24, R10, 0x96, !PT ;  /* 0x00000018732c7212 */ /* 0x000fe400078e960a */
[----:B------:R-:W-:Y:S02]  /*13740*/  LEA.HI R93, R86, R93, R86, 0x5 ;  /* 0x0000005d565d7211 */ /* 0x000fe400078f2856 */
[----:B------:R-:W-:Y:S02]  /*13750*/  SHF.L.W.U32.HI R55, R55, 0x1e, R55 ;  /* 0x0000001e37377819 */ /* 0x000fe40000010e37 */
[----:B------:R-:W-:Y:S01]  /*13760*/  LOP3.LUT R60, R87, R114, RZ, 0x3c, !PT ;  /* 0x00000072573c7212 */ /* 0x000fe200078e3cff */
[----:B------:R-:W-:Y:S01]  /*13770*/  VIADD R87, R91, 0x6ed9eba1 ;  /* 0x6ed9eba15b577836 */ /* 0x000fe20000000000 */
[----:B------:R-:W-:Y:S02]  /*13780*/  LOP3.LUT R92, R44, R107, RZ, 0x3c, !PT ;  /* 0x0000006b2c5c7212 */ /* 0x000fe400078e3cff */
[----:B------:R-:W-:Y:S01]  /*13790*/  SHF.L.W.U32.HI R44, R84, 0x1e, R84 ;  /* 0x0000001e542c7819 */ /* 0x000fe20000010e54 */
[----:B------:R-:W-:Y:S01]  /*137a0*/  VIADD R84, R93, 0x6ed9eba1 ;  /* 0x6ed9eba15d547836 */ /* 0x000fe20000000000 */
[----:B------:R-:W-:-:S02]  /*137b0*/  SHF.L.W.U32.HI R101, R101, 0x1, R101 ;  /* 0x0000000165657819 */ /* 0x000fc40000010e65 */
[----:B------:R-:W-:Y:S02]  /*137c0*/  LOP3.LUT R59, R78, R55, R48, 0x96, !PT ;  /* 0x000000374e3b7212 */ /* 0x000fe400078e9630 */
[----:B------:R-:W-:Y:S02]  /*137d0*/  SHF.L.W.U32.HI R93, R60, 0x1, R60 ;  /* 0x000000013c5d7819 */ /* 0x000fe40000010e3c */
[----:B------:R-:W-:Y:S02]  /*137e0*/  LEA.HI R89, R78, R89, R78, 0x5 ;  /* 0x000000594e597211 */ /* 0x000fe400078f284e */
[----:B------:R-:W-:Y:S02]  /*137f0*/  LOP3.LUT R60, R87, R44, R51, 0x96, !PT ;  /* 0x0000002c573c7212 */ /* 0x000fe400078e9633 */
[----:B------:R-:W-:Y:S02]  /*13800*/  LOP3.LUT R209, R69, R32, R18, 0x96, !PT ;  /* 0x0000002045d17212 */ /* 0x000fe400078e9612 */
[----:B------:R-:W-:-:S02]  /*13810*/  IADD3 R59, PT, PT, R59, R46, R101 ;  /* 0x0000002e3b3b7210 */ /* 0x000fc40007ffe065 */
[----:B------:R-:W-:Y:S02]  /*13820*/  LEA.HI R85, R50, R85, R50, 0x5 ;  /* 0x0000005532557211 */ /* 0x000fe400078f2832 */
[----:B------:R-:W-:Y:S01]  /*13830*/  SHF.L.W.U32.HI R46, R86, 0x1e, R86 ;  /* 0x0000001e562e7819 */ /* 0x000fe20000010e56 */
[----:B------:R-:W-:Y:S01]  /*13840*/  VIADD R86, R89, 0x6ed9eba1 ;  /* 0x6ed9eba159567836 */ /* 0x000fe20000000000 */
[----:B------:R-:W-:Y:S01]  /*13850*/  LOP3.LUT R91, R71, R28, R14, 0x96, !PT ;  /* 0x0000001c475b7212 */ /* 0x000fe200078e960e */
[----:B------:R-:W-:Y:S01]  /*13860*/  VIADD R85, R85, 0x6ed9eba1 ;  /* 0x6ed9eba155557836 */ /* 0x000fe20000000000 */
[----:B------:R-:W-:Y:S02]  /*13870*/  IADD3 R60, PT, PT, R60, R52, R93 ;  /* 0x000000343c3c7210 */ /* 0x000fe40007ffe05d */
[----:B------:R-:W-:Y:S02]  /*13880*/  LOP3.LUT R209, R209, R108, RZ, 0x3c, !PT ;  /* 0x0000006cd1d17212 */ /* 0x000fe400078e3cff */
[----:B------:R-:W-:-:S02]  /*13890*/  SHF.L.W.U32.HI R52, R78, 0x1e, R78 ;  /* 0x0000001e4e347819 */ /* 0x000fc40000010e4e */
[----:B------:R-:W-:Y:S02]  /*138a0*/  LOP3.LUT R91, R91, R112, RZ, 0x3c, !PT ;  /* 0x000000705b5b7212 */ /* 0x000fe400078e3cff */
[----:B------:R-:W-:Y:S02]  /*138b0*/  SHF.L.W.U32.HI R50, R50, 0x1e, R50 ;  /* 0x0000001e32327819 */ /* 0x000fe40000010e32 */
[----:B------:R-:W-:Y:S02]  /*138c0*/  SHF.L.W.U32.HI R89, R209, 0x1, R209 ;  /* 0x00000001d1597819 */ /* 0x000fe40000010ed1 */
[----:B------:R-:W-:Y:S02]  /*138d0*/  LOP3.LUT R78, R86, R52, R55, 0x96, !PT ;  /* 0x00000034564e7212 */ /* 0x000fe400078e9637 */
[----:B------:R-:W-:Y:S02]  /*138e0*/  SHF.L.W.U32.HI R92, R92, 0x1, R92 ;  /* 0x000000015c5c7819 */ /* 0x000fe40000010e5c */
[----:B------:R-:W-:-:S02]  /*138f0*/  LOP3.LUT R211, R84, R46, R53, 0x96, !PT ;  /* 0x0000002e54d37212 */ /* 0x000fc400078e9635 */
[----:B------:R-:W-:Y:S02]  /*13900*/  LEA.HI R56, R87, R56, R87, 0x5 ;  /* 0x0000003857387211 */ /* 0x000fe400078f2857 */
[----:B------:R-:W-:Y:S02]  /*13910*/  SHF.L.W.U32.HI R91, R91, 0x1, R91 ;  /* 0x000000015b5b7819 */ /* 0x000fe40000010e5b */
[----:B------:R-:W-:Y:S02]  /*13920*/  LOP3.LUT R62, R85, R50, R49, 0x96, !PT ;  /* 0x00000032553e7212 */ /* 0x000fe400078e9631 */
[----:B------:R-:W-:Y:S02]  /*13930*/  LOP3.LUT R209, R68, R21, R7, 0x96, !PT ;  /* 0x0000001544d17212 */ /* 0x000fe400078e9607 */
[----:B------:R-:W-:Y:S02]  /*13940*/  IADD3 R78, PT, PT, R78, R48, R89 ;  /* 0x000000304e4e7210 */ /* 0x000fe40007ffe059 */
[----:B------:R-:W-:-:S02]  /*13950*/  LEA.HI R48, R84, R57, R84, 0x5 ;  /* 0x0000003954307211 */ /* 0x000fc400078f2854 */
[----:B------:R-:W-:Y:S01]  /*13960*/  IADD3 R54, PT, PT, R211, R54, R92 ;  /* 0x00000036d3367210 */ /* 0x000fe20007ffe05c */
[----:B------:R-:W-:Y:S01]  /*13970*/  VIADD R211, R56, 0x6ed9eba1 ;  /* 0x6ed9eba138d37836 */ /* 0x000fe20000000000 */
[----:B------:R-:W-:Y:S01]  /*13980*/  IADD3 R62, PT, PT, R62, R43, R91 ;  /* 0x0000002b3e3e7210 */ /* 0x000fe20007ffe05b */
[----:B------:R-:W-:Y:S01]  /*13990*/  VIADD R213, R48, 0x6ed9eba1 ;  /* 0x6ed9eba130d57836 */ /* 0x000fe20000000000 */
[----:B------:R-:W-:Y:S02]  /*139a0*/  LOP3.LUT R88, R73, R25, R11, 0x96, !PT ;  /* 0x0000001949587212 */ /* 0x000fe400078e960b */
[----:B------:R-:W-:Y:S02]  /*139b0*/  LOP3.LUT R209, R209, R106, RZ, 0x3c, !PT ;  /* 0x0000006ad1d17212 */ /* 0x000fe400078e3cff */
[----:B------:R-:W-:Y:S02]  /*139c0*/  SHF.L.W.U32.HI R43, R87, 0x1e, R87 ;  /* 0x0000001e572b7819 */ /* 0x000fe40000010e57 */
[----:B------:R-:W-:-:S02]  /*139d0*/  LOP3.LUT R88, R88, R105, RZ, 0x3c, !PT ;  /* 0x0000006958587212 */ /* 0x000fc400078e3cff */
[----:B------:R-:W-:Y:S02]  /*139e0*/  SHF.L.W.U32.HI R57, R84, 0x1e, R84 ;  /* 0x0000001e54397819 */ /* 0x000fe40000010e54 */
[----:B------:R-:W-:Y:S02]  /*139f0*/  SHF.L.W.U32.HI R90, R209, 0x1, R209 ;  /* 0x00000001d15a7819 */ /* 0x000fe40000010ed1 */
[----:B------:R-:W-:Y:S02]  /*13a00*/  LOP3.LUT R56, R211, R43, R44, 0x96, !PT ;  /* 0x0000002bd3387212 */ /* 0x000fe400078e962c */
[----:B------:R-:W-:Y:S02]  /*13a10*/  LEA.HI R58, R85, R58, R85, 0x5 ;  /* 0x0000003a553a7211 */ /* 0x000fe400078f2855 */
[----:B------:R-:W-:Y:S02]  /*13a20*/  SHF.L.W.U32.HI R87, R88, 0x1, R88 ;  /* 0x0000000158577819 */ /* 0x000fe40000010e58 */
[----:B------:R-:W-:Y:S01]  /*13a30*/  LOP3.LUT R48, R213, R57, R46, 0x96, !PT ;  /* 0x00000039d5307212 */ /* 0x000fe200078e962e */
[----:B------:R-:W-:Y:S01]  /*13a40*/  VIADD R215, R58, 0x6ed9eba1 ;  /* 0x6ed9eba13ad77836 */ /* 0x000fe20000000000 */
[----:B------:R-:W-:-:S02]  /*13a50*/  LOP3.LUT R209, R72, R29, R15, 0x96, !PT ;  /* 0x0000001d48d17212 */ /* 0x000fc400078e960f */
[----:B------:R-:W-:Y:S02]  /*13a60*/  IADD3 R56, PT, PT, R56, R51, R90 ;  /* 0x0000003338387210 */ /* 0x000fe40007ffe05a */
[----:B------:R-:W-:Y:S02]  /*13a70*/  LOP3.LUT R51, R70, R33, R19, 0x96, !PT ;  /* 0x0000002146337212 */ /* 0x000fe400078e9613 */
[----:B------:R-:W-:Y:S02]  /*13a80*/  IADD3 R53, PT, PT, R48, R53, R87 ;  /* 0x0000003530357210 */ /* 0x000fe40007ffe057 */
[----:B------:R-:W-:Y:S02]  /*13a90*/  LOP3.LUT R209, R209, R104, RZ, 0x3c, !PT ;  /* 0x00000068d1d17212 */ /* 0x000fe400078e3cff */
[----:B------:R-:W-:Y:S02]  /*13aa0*/  SHF.L.W.U32.HI R48, R85, 0x1e, R85 ;  /* 0x0000001e55307819 */ /* 0x000fe40000010e55 */
[----:B------:R-:W-:-:S02]  /*13ab0*/  LOP3.LUT R88, R51, R102, RZ, 0x3c, !PT ;  /* 0x0000006633587212 */ /* 0x000fc400078e3cff */
[C-C-:B------:R-:W-:Y:S02]  /*13ac0*/  LEA.HI R59, R86.reuse, R59, R86.reuse, 0x5 ;  /* 0x0000003b563b7211 */ /* 0x140fe400078f2856 */
[----:B------:R-:W-:Y:S02]  /*13ad0*/  SHF.L.W.U32.HI R51, R86, 0x1e, R86 ;  /* 0x0000001e56337819 */ /* 0x000fe40000010e56 */
[----:B------:R-:W-:Y:S01]  /*13ae0*/  SHF.L.W.U32.HI R86, R209, 0x1, R209 ;  /* 0x00000001d1567819 */ /* 0x000fe20000010ed1 */
[----:B------:R-:W-:Y:S01]  /*13af0*/  VIADD R217, R59, 0x6ed9eba1 ;  /* 0x6ed9eba13bd97836 */ /* 0x000fe20000000000 */
[----:B------:R-:W-:Y:S02]  /*13b00*/  LOP3.LUT R209, R215, R48, R50, 0x96, !PT ;  /* 0x00000030d7d17212 */ /* 0x000fe400078e9632 */
[----:B------:R-:W-:Y:S02]  /*13b10*/  LOP3.LUT R84, R75, R22, R20, 0x96, !PT ;  /* 0x000000164b547212 */ /* 0x000fe400078e9614 */
[----:B------:R-:W-:-:S02]  /*13b20*/  IADD3 R209, PT, PT, R209, R49, R86 ;  /* 0x00000031d1d17210 */ /* 0x000fc40007ffe056 */
[----:B------:R-:W-:Y:S02]  /*13b30*/  LEA.HI R49, R211, R60, R211, 0x5 ;  /* 0x0000003cd3317211 */ /* 0x000fe400078f28d3 */
[----:B------:R-:W-:Y:S02]  /*13b40*/  LEA.HI R54, R213, R54, R213, 0x5 ;  /* 0x00000036d5367211 */ /* 0x000fe400078f28d5 */
[----:B------:R-:W-:Y:S01]  /*13b50*/  LOP3.LUT R59, R81, R26, R24, 0x96, !PT ;  /* 0x0000001a513b7212 */ /* 0x000fe200078e9618 */
[----:B------:R-:W-:Y:S01]  /*13b60*/  VIADD R49, R49, 0x6ed9eba1 ;  /* 0x6ed9eba131317836 */ /* 0x000fe20000000000 */
[----:B------:R-:W-:Y:S01]  /*13b70*/  LOP3.LUT R84, R84, R103, RZ, 0x3c, !PT ;  /* 0x0000006754547212 */ /* 0x000fe200078e3cff */
[----:B------:R-:W-:Y:S01]  /*13b80*/  VIADD R216, R54, 0x6ed9eba1 ;  /* 0x6ed9eba136d87836 */ /* 0x000fe20000000000 */
[----:B------:R-:W-:Y:S02]  /*13b90*/  SHF.L.W.U32.HI R60, R211, 0x1e, R211 ;  /* 0x0000001ed33c7819 */ /* 0x000fe40000010ed3 */
[----:B------:R-:W-:-:S02]  /*13ba0*/  LOP3.LUT R85, R59, R94, RZ, 0x3c, !PT ;  /* 0x0000005e3b557212 */ /* 0x000fc400078e3cff */
[----:B------:R-:W-:Y:S02]  /*13bb0*/  SHF.L.W.U32.HI R59, R213, 0x1e, R213 ;  /* 0x0000001ed53b7819 */ /* 0x000fe40000010ed5 */
[----:B------:R-:W-:Y:S02]  /*13bc0*/  SHF.L.W.U32.HI R88, R88, 0x1, R88 ;  /* 0x0000000158587819 */ /* 0x000fe40000010e58 */
[----:B------:R-:W-:Y:S02]  /*13bd0*/  LOP3.LUT R58, R217, R51, R52, 0x96, !PT ;  /* 0x00000033d93a7212 */ /* 0x000fe400078e9634 */
[----:B------:R-:W-:Y:S02]  /*13be0*/  SHF.L.W.U32.HI R84, R84, 0x1, R84 ;  /* 0x0000000154547819 */ /* 0x000fe40000010e54 */
[----:B------:R-:W-:Y:S02]  /*13bf0*/  LOP3.LUT R211, R49, R60, R43, 0x96, !PT ;  /* 0x0000003c31d37212 */ /* 0x000fe400078e962b */
[----:B------:R-:W-:-:S02]  /*13c00*/  SHF.L.W.U32.HI R85, R85, 0x1, R85 ;  /* 0x0000000155557819 */ /* 0x000fc40000010e55 */
[----:B------:R-:W-:Y:S02]  /*13c10*/  LOP3.LUT R213, R216, R59, R57, 0x96, !PT ;  /* 0x0000003bd8d57212 */ /* 0x000fe400078e9639 */
[----:B------:R-:W-:Y:S02]  /*13c20*/  IADD3 R55, PT, PT, R58, R55, R88 ;  /* 0x000000373a377210 */ /* 0x000fe40007ffe058 */
[----:B------:R-:W-:Y:S02]  /*13c30*/  LEA.HI R62, R215, R62, R215, 0x5 ;  /* 0x0000003ed73e7211 */ /* 0x000fe400078f28d7 */
[----:B------:R-:W-:Y:S02]  /*13c40*/  LOP3.LUT R58, R77, R30, R28, 0x96, !PT ;  /* 0x0000001e4d3a7212 */ /* 0x000fe400078e961c */
[----:B------:R-:W-:Y:S02]  /*13c50*/  IADD3 R54, PT, PT, R211, R44, R84 ;  /* 0x0000002cd3367210 */ /* 0x000fe40007ffe054 */
[----:B------:R-:W-:-:S02]  /*13c60*/  LEA.HI R78, R217, R78, R217, 0x5 ;  /* 0x0000004ed94e7211 */ /* 0x000fc400078f28d9 */
[----:B------:R-:W-:Y:S02]  /*13c70*/  LOP3.LUT R44, R79, R34, R32, 0x96, !PT ;  /* 0x000000224f2c7212 */ /* 0x000fe400078e9620 */
[----:B------:R-:W-:Y:S01]  /*13c80*/  IADD3 R213, PT, PT, R213, R46, R85 ;  /* 0x0000002ed5d57210 */ /* 0x000fe20007ffe055 */
[----:B------:R-:W-:Y:S01]  /*13c90*/  VIADD R218, R78, 0x6ed9eba1 ;  /* 0x6ed9eba14eda7836 */ /* 0x000fe20000000000 */
[----:B------:R-:W-:Y:S01]  /*13ca0*/  SHF.L.W.U32.HI R46, R215, 0x1e, R215 ;  /* 0x0000001ed72e7819 */ /* 0x000fe20000010ed7 */
[----:B------:R-:W-:Y:S01]  /*13cb0*/  VIADD R215, R62, 0x6ed9eba1 ;  /* 0x6ed9eba13ed77836 */ /* 0x000fe20000000000 */
[----:B------:R-:W-:Y:S02]  /*13cc0*/  LOP3.LUT R58, R58, R95, RZ, 0x3c, !PT ;  /* 0x0000005f3a3a7212 */ /* 0x000fe400078e3cff */
[----:B------:R-:W-:Y:S02]  /*13cd0*/  LOP3.LUT R211, R44, R101, RZ, 0x3c, !PT ;  /* 0x000000652cd37212 */ /* 0x000fe400078e3cff */
[----:B------:R-:W-:-:S02]  /*13ce0*/  SHF.L.W.U32.HI R62, R217, 0x1e, R217 ;  /* 0x0000001ed93e7819 */ /* 0x000fc40000010ed9 */
[----:B------:R-:W-:Y:S02]  /*13cf0*/  SHF.L.W.U32.HI R44, R58, 0x1, R58 ;  /* 0x000000013a2c7819 */ /* 0x000fe40000010e3a */
[----:B------:R-:W-:Y:S02]  /*13d00*/  LOP3.LUT R217, R215, R46, R48, 0x96, !PT ;  /* 0x0000002ed7d97212 */ /* 0x000fe400078e9630 */
[----:B------:R-:W-:Y:S02]  /*13d10*/  SHF.L.W.U32.HI R58, R211, 0x1, R211 ;  /* 0x00000001d33a7819 */ /* 0x000fe40000010ed3 */
[----:B------:R-:W-:Y:S02]  /*13d20*/  LOP3.LUT R219, R214, R27, R25, 0x96, !PT ;  /* 0x0000001bd6db7212 */ /* 0x000fe400078e9619 */
[----:B------:R-:W-:Y:S02]  /*13d30*/  LEA.HI R56, R49, R56, R49, 0x5 ;  /* 0x0000003831387211 */ /* 0x000fe400078f2831 */
[----:B------:R-:W-:-:S02]  /*13d40*/  LOP3.LUT R211, R218, R62, R51, 0x96, !PT ;  /* 0x0000003edad37212 */ /* 0x000fc400078e9633 */
[----:B------:R-:W-:Y:S02]  /*13d50*/  LOP3.LUT R220, R80, R23, R21, 0x96, !PT ;  /* 0x0000001750dc7212 */ /* 0x000fe400078e9615 */
[----:B------:R-:W-:Y:S02]  /*13d60*/  LEA.HI R53, R216, R53, R216, 0x5 ;  /* 0x00000035d8357211 */ /* 0x000fe400078f28d8 */
[----:B------:R-:W-:Y:S02]  /*13d70*/  IADD3 R78, PT, PT, R217, R50, R44 ;  /* 0x00000032d94e7210 */ /* 0x000fe40007ffe02c */
[----:B------:R-:W-:Y:S01]  /*13d80*/  LOP3.LUT R221, R219, R92, RZ, 0x3c, !PT ;  /* 0x0000005cdbdd7212 */ /* 0x000fe200078e3cff */
[----:B------:R-:W-:Y:S01]  /*13d90*/  VIADD R219, R56, 0x6ed9eba1 ;  /* 0x6ed9eba138db7836 */ /* 0x000fe20000000000 */
[----:B------:R-:W-:Y:S02]  /*13da0*/  IADD3 R52, PT, PT, R211, R52, R58 ;  /* 0x00000034d3347210 */ /* 0x000fe40007ffe03a */
[----:B------:R-:W-:Y:S01]  /*13db0*/  LOP3.LUT R217, R220, R93, RZ, 0x3c, !PT ;  /* 0x0000005ddcd97212 */ /* 0x000fe200078e3cff */
[----:B------:R-:W-:Y:S01]  /*13dc0*/  VIADD R220, R53, 0x6ed9eba1 ;  /* 0x6ed9eba135dc7836 */ /* 0x000fe20000000000 */
[----:B------:R-:W-:-:S02]  /*13dd0*/  SHF.L.W.U32.HI R211, R49, 0x1e, R49 ;  /* 0x0000001e31d37819 */ /* 0x000fc40000010e31 */
[----:B------:R-:W-:Y:S02]  /*13de0*/  LEA.HI R209, R215, R209, R215, 0x5 ;  /* 0x000000d1d7d17211 */ /* 0x000fe400078f28d7 */
[----:B------:R-:W-:Y:S02]  /*13df0*/  SHF.L.W.U32.HI R50, R216, 0x1e, R216 ;  /* 0x0000001ed8327819 */ /* 0x000fe40000010ed8 */
[----:B------:R-:W-:Y:S01]  /*13e00*/  LOP3.LUT R222, R212, R31, R29, 0x96, !PT ;  /* 0x0000001fd4de7212 */ /* 0x000fe200078e961d */
[----:B------:R-:W-:Y:S01]  /*13e10*/  VIADD R209, R209, 0x6ed9eba1 ;  /* 0x6ed9eba1d1d17836 */ /* 0x000fe20000000000 */
[----:B------:R-:W-:Y:S02]  /*13e20*/  LOP3.LUT R224, R210, R35, R33, 0x96, !PT ;  /* 0x00000023d2e07212 */ /* 0x000fe400078e9621 */
[----:B------:R-:W-:Y:S02]  /*13e30*/  LEA.HI R55, R218, R55, R218, 0x5 ;  /* 0x00000037da377211 */ /* 0x000fe400078f28da */
[----:B------:R-:W-:-:S02]  /*13e40*/  SHF.L.W.U32.HI R49, R217, 0x1, R217 ;  /* 0x00000001d9317819 */ /* 0x000fc40000010ed9 */
[----:B------:R-:W-:Y:S01]  /*13e50*/  LOP3.LUT R216, R219, R211, R60, 0x96, !PT ;  /* 0x000000d3dbd87212 */ /* 0x000fe200078e963c */
[----:B------:R-:W-:Y:S01]  /*13e60*/  VIADD R223, R55, 0x6ed9eba1 ;  /* 0x6ed9eba137df7836 */ /* 0x000fe20000000000 */
[----:B------:R-:W-:Y:S02]  /*13e70*/  SHF.L.W.U32.HI R56, R221, 0x1, R221 ;  /* 0x00000001dd387819 */ /* 0x000fe40000010edd */
[----:B------:R-:W-:Y:S02]  /*13e80*/  LOP3.LUT R53, R220, R50, R59, 0x96, !PT ;  /* 0x00000032dc357212 */ /* 0x000fe400078e963b */
[----:B------:R-:W-:Y:S02]  /*13e90*/  LOP3.LUT R222, R222, R91, RZ, 0x3c, !PT ;  /* 0x0000005bdede7212 */ /* 0x000fe400078e3cff */
[----:B------:R-:W-:Y:S02]  /*13ea0*/  LOP3.LUT R224, R224, R89, RZ, 0x3c, !PT ;  /* 0x00000059e0e07212 */ /* 0x000fe400078e3cff */
[----:B------:R-:W-:-:S02]  /*13eb0*/  LEA.HI R54, R219, R54, R219, 0x5 ;  /* 0x00000036db367211 */ /* 0x000fc400078f28db */
[----:B------:R-:W-:Y:S02]  /*13ec0*/  SHF.L.W.U32.HI R215, R215, 0x1e, R215 ;  /* 0x0000001ed7d77819 */ /* 0x000fe40000010ed7 */
[----:B------:R-:W-:Y:S02]  /*13ed0*/  LOP3.LUT R217, R83, R47, R22, 0x96, !PT ;  /* 0x0000002f53d97212 */ /* 0x000fe400078e9616 */
[----:B------:R-:W-:Y:S02]  /*13ee0*/  IADD3 R216, PT, PT, R216, R43, R49 ;  /* 0x0000002bd8d87210 */ /* 0x000fe40007ffe031 */
[----:B------:R-:W-:Y:S02]  /*13ef0*/  IADD3 R57, PT, PT, R53, R57, R56 ;  /* 0x0000003935397210 */ /* 0x000fe40007ffe038 */
[----:B------:R-:W-:Y:S02]  /*13f00*/  SHF.L.W.U32.HI R43, R222, 0x1, R222 ;  /* 0x00000001de2b7819 */ /* 0x000fe40000010ede */
[----:B------:R-:W-:Y:S01]  /*13f10*/  SHF.L.W.U32.HI R55, R224, 0x1, R224 ;  /* 0x00000001e0377819 */ /* 0x000fe20000010ee0 */
[----:B------:R-:W-:Y:S01]  /*13f20*/  VIADD R224, R54, 0x6ed9eba1 ;  /* 0x6ed9eba136e07836 */ /* 0x000fe20000000000 */
[----:B------:R-:W-:-:S02]  /*13f30*/  LEA.HI R213, R220, R213, R220, 0x5 ;  /* 0x000000d5dcd57211 */ /* 0x000fc400078f28dc */
[----:B------:R-:W-:Y:S02]  /*13f40*/  LOP3.LUT R53, R209, R215, R46, 0x96, !PT ;  /* 0x000000d7d1357212 */ /* 0x000fe400078e962e */
[----:B------:R-:W-:Y:S01]  /*13f50*/  LOP3.LUT R222, R82, R65, R26, 0x96, !PT ;  /* 0x0000004152de7212 */ /* 0x000fe200078e961a */
[----:B------:R-:W-:Y:S01]  /*13f60*/  VIADD R225, R213, 0x6ed9eba1 ;  /* 0x6ed9eba1d5e17836 */ /* 0x000fe20000000000 */
[----:B------:R-:W-:Y:S02]  /*13f70*/  LOP3.LUT R217, R217, R90, RZ, 0x3c, !PT ;  /* 0x0000005ad9d97212 */ /* 0x000fe400078e3cff */
[----:B------:R-:W-:Y:S02]  /*13f80*/  SHF.L.W.U32.HI R219, R219, 0x1e, R219 ;  /* 0x0000001edbdb7819 */ /* 0x000fe40000010edb */
[----:B------:R-:W-:Y:S02]  /*13f90*/  IADD3 R48, PT, PT, R53, R48, R43 ;  /* 0x0000003035307210 */ /* 0x000fe40007ffe02b */
[----:B------:R-:W-:-:S02]  /*13fa0*/  LOP3.LUT R222, R222, R87, RZ, 0x3c, !PT ;  /* 0x00000057dede7212 */ /* 0x000fc400078e3cff */
[----:B------:R-:W-:Y:S02]  /*13fb0*/  SHF.L.W.U32.HI R220, R220, 0x1e, R220 ;  /* 0x0000001edcdc7819 */ /* 0x000fe40000010edc */
[----:B------:R-:W-:Y:S02]  /*13fc0*/  SHF.L.W.U32.HI R53, R217, 0x1, R217 ;  /* 0x00000001d9357819 */ /* 0x000fe40000010ed9 */
[----:B------:R-:W-:Y:S02]  /*13fd0*/  LOP3.LUT R213, R224, R219, R211, 0x96, !PT ;  /* 0x000000dbe0d57212 */ /* 0x000fe400078e96d3 */
[----:B------:R-:W-:Y:S02]  /*13fe0*/  SHF.L.W.U32.HI R221, R218, 0x1e, R218 ;  /* 0x0000001edadd7819 */ /* 0x000fe40000010eda */
[----:B------:R-:W-:Y:S02]  /*13ff0*/  SHF.L.W.U32.HI R54, R222, 0x1, R222 ;  /* 0x00000001de367819 */ /* 0x000fe40000010ede */
[----:B------:R-:W-:-:S02]  /*14000*/  LOP3.LUT R222, R225, R220, R50, 0x96, !PT ;  /* 0x000000dce1de7212 */ /* 0x000fc400078e9632 */
[----:B------:R-:W-:Y:S02]  /*14010*/  IADD3 R60, PT, PT, R213, R60, R53 ;  /* 0x0000003cd53c7210 */ /* 0x000fe40007ffe035 */
[C---:B------:R-:W-:Y:S02]  /*14020*/  LEA.HI R52, R223.reuse, R52, R223, 0x5 ;  /* 0x00000034df347211 */ /* 0x040fe400078f28df */
[----:B------:R-:W-:Y:S02]  /*14030*/  LOP3.LUT R218, R223, R221, R62, 0x96, !PT ;  /* 0x000000dddfda7212 */ /* 0x000fe400078e963e */
[----:B------:R-:W-:Y:S01]  /*14040*/  LOP3.LUT R213, R113, R63, R34, 0x96, !PT ;  /* 0x0000003f71d57212 */ /* 0x000fe200078e9622 */
[----:B------:R-:W-:Y:S01]  /*14050*/  VIADD R230, R52, 0x6ed9eba1 ;  /* 0x6ed9eba134e67836 */ /* 0x000fe20000000000 */
[----:B------:R-:W-:Y:S02]  /*14060*/  IADD3 R222, PT, PT, R222, R59, R54 ;  /* 0x0000003bdede7210 */ /* 0x000fe40007ffe036 */
[----:B------:R-:W-:-:S02]  /*14070*/  LEA.HI R78, R209, R78, R209, 0x5 ;  /* 0x0000004ed14e7211 */ /* 0x000fc400078f28d1 */
[----:B------:R-:W-:Y:S02]  /*14080*/  IADD3 R218, PT, PT, R218, R51, R55 ;  /* 0x00000033dada7210 */ /* 0x000fe40007ffe037 */
[----:B------:R-:W-:Y:S01]  /*14090*/  LOP3.LUT R59, R213, R88, RZ, 0x3c, !PT ;  /* 0x00000058d53b7212 */ /* 0x000fe200078e3cff */
[----:B------:R-:W-:Y:S01]  /*140a0*/  VIADD R228, R78, 0x6ed9eba1 ;  /* 0x6ed9eba14ee47836 */ /* 0x000fe20000000000 */
[----:B------:R-:W-:Y:S02]  /*140b0*/  LOP3.LUT R51, R109, R61, R30, 0x96, !PT ;  /* 0x0000003d6d337212 */ /* 0x000fe400078e961e */
[----:B------:R-:W-:Y:S02]  /*140c0*/  SHF.L.W.U32.HI R213, R223, 0x1e, R223 ;  /* 0x0000001edfd57819 */ /* 0x000fe40000010edf */
[----:B------:R-:W-:Y:S02]  /*140d0*/  LEA.HI R216, R224, R216, R224, 0x5 ;  /* 0x000000d8e0d87211 */ /* 0x000fe400078f28e0 */
[----:B------:R-:W-:-:S02]  /*140e0*/  LOP3.LUT R51, R51, R86, RZ, 0x3c, !PT ;  /* 0x0000005633337212 */ /* 0x000fc400078e3cff */
[----:B------:R-:W-:Y:S01]  /*140f0*/  SHF.L.W.U32.HI R217, R209, 0x1e, R209 ;  /* 0x0000001ed1d97819 */ /* 0x000fe20000010ed1 */
[----:B------:R-:W-:Y:S01]  /*14100*/  VIADD R229, R216, 0x6ed9eba1 ;  /* 0x6ed9eba1d8e57836 */ /* 0x000fe20000000000 */
[----:B------:R-:W-:Y:S02]  /*14110*/  SHF.L.W.U32.HI R59, R59, 0x1, R59 ;  /* 0x000000013b3b7819 */ /* 0x000fe40000010e3b */
[----:B------:R-:W-:Y:S02]  /*14120*/  LOP3.LUT R52, R230, R213, R221, 0x96, !PT ;  /* 0x000000d5e6347212 */ /* 0x000fe400078e96dd */
[----:B------:R-:W-:Y:S02]  /*14130*/  LOP3.LUT R209, R114, R64, R23, 0x96, !PT ;  /* 0x0000004072d17212 */ /* 0x000fe400078e9617 */
[----:B------:R-:W-:Y:S02]  /*14140*/  SHF.L.W.U32.HI R51, R51, 0x1, R51 ;  /* 0x0000000133337819 */ /* 0x000fe40000010e33 */
[----:B------:R-:W-:-:S02]  /*14150*/  LOP3.LUT R223, R228, R217, R215, 0x96, !PT ;  /* 0x000000d9e4df7212 */ /* 0x000fc400078e96d7 */
[----:B------:R-:W-:Y:S02]  /*14160*/  IADD3 R62, PT, PT, R52, R62, R59 ;  /* 0x0000003e343e7210 */ /* 0x000fe40007ffe03b */
[----:B------:R-:W-:Y:S02]  /*14170*/  LOP3.LUT R52, R209, R84, RZ, 0x3c, !PT ;  /* 0x00000054d1347212 */ /* 0x000fe400078e3cff */
[----:B------:R-:W-:Y:S02]  /*14180*/  SHF.L.W.U32.HI R78, R224, 0x1e, R224 ;  /* 0x0000001ee04e7819 */ /* 0x000fe40000010ee0 */
[----:B------:R-:W-:Y:S02]  /*14190*/  LEA.HI R57, R225, R57, R225, 0x5 ;  /* 0x00000039e1397211 */ /* 0x000fe400078f28e1 */
[----:B------:R-:W-:Y:S02]  /*141a0*/  IADD3 R223, PT, PT, R223, R46, R51 ;  /* 0x0000002edfdf7210 */ /* 0x000fe40007ffe033 */
[----:B------:R-:W-:Y:S01]  /*141b0*/  LOP3.LUT R46, R107, R76, R27, 0x96, !PT ;  /* 0x0000004c6b2e7212 */ /* 0x000fe200078e961b */
[----:B------:R-:W-:Y:S01]  /*141c0*/  VIADD R227, R57, 0x6ed9eba1 ;  /* 0x6ed9eba139e37836 */ /* 0x000fe20000000000 */
[----:B------:R-:W-:-:S02]  /*141d0*/  SHF.L.W.U32.HI R52, R52, 0x1, R52 ;  /* 0x0000000134347819 */ /* 0x000fc40000010e34 */
[----:B------:R-:W-:Y:S02]  /*141e0*/  LOP3.LUT R224, R229, R78, R219, 0x96, !PT ;  /* 0x0000004ee5e07212 */ /* 0x000fe400078e96db */
[----:B------:R-:W-:Y:S02]  /*141f0*/  LOP3.LUT R46, R46, R85, RZ, 0x3c, !PT ;  /* 0x000000552e2e7212 */ /* 0x000fe400078e3cff */
[----:B------:R-:W-:Y:S02]  /*14200*/  SHF.L.W.U32.HI R209, R225, 0x1e, R225 ;  /* 0x0000001ee1d17819 */ /* 0x000fe40000010ee1 */
[----:B------:R-:W-:Y:S02]  /*14210*/  IADD3 R224, PT, PT, R224, R211, R52 ;  /* 0x000000d3e0e07210 */ /* 0x000fe40007ffe034 */
[----:B------:R-:W-:Y:S02]  /*14220*/  LOP3.LUT R211, R108, R66, R35, 0x96, !PT ;  /* 0x000000426cd37212 */ /* 0x000fe400078e9623 */
[----:B------:R-:W-:-:S02]  /*14230*/  LEA.HI R231, R230, R218, R230, 0x5 ;  /* 0x000000dae6e77211 */ /* 0x000fc400078f28e6 */
[----:B------:R-:W-:Y:S02]  /*14240*/  LEA.HI R48, R228, R48, R228, 0x5 ;  /* 0x00000030e4307211 */ /* 0x000fe400078f28e4 */
[----:B------:R-:W-:Y:S01]  /*14250*/  SHF.L.W.U32.HI R57, R46, 0x1, R46 ;  /* 0x000000012e397819 */ /* 0x000fe20000010e2e */
[----:B------:R-:W-:Y:S01]  /*14260*/  VIADD R231, R231, 0x6ed9eba1 ;  /* 0x6ed9eba1e7e77836 */ /* 0x000fe20000000000 */
[----:B------:R-:W-:Y:S02]  /*14270*/  LOP3.LUT R226, R227, R209, R220, 0x96, !PT ;  /* 0x000000d1e3e27212 */ /* 0x000fe400078e96dc */
[----:B------:R-:W-:Y:S02]  /*14280*/  LOP3.LUT R225, R112, R74, R31, 0x96, !PT ;  /* 0x0000004a70e17212 */ /* 0x000fe400078e961f */
[----:B------:R-:W-:Y:S02]  /*14290*/  LOP3.LUT R211, R211, R58, RZ, 0x3c, !PT ;  /* 0x0000003ad3d37212 */ /* 0x000fe400078e3cff */
[----:B------:R-:W-:-:S02]  /*142a0*/  LEA.HI R60, R229, R60, R229, 0x5 ;  /* 0x0000003ce53c7211 */ /* 0x000fc400078f28e5 */
[----:B------:R-:W-:Y:S01]  /*142b0*/  SHF.L.W.U32.HI R216, R228, 0x1e, R228 ;  /* 0x0000001ee4d87819 */ /* 0x000fe20000010ee4 */
[----:B------:R-:W-:Y:S01]  /*142c0*/  VIADD R228, R48, 0x6ed9eba1 ;  /* 0x6ed9eba130e47836 */ /* 0x000fe20000000000 */
[----:B------:R-:W-:Y:S02]  /*142d0*/  SHF.L.W.U32.HI R218, R230, 0x1e, R230 ;  /* 0x0000001ee6da7819 */ /* 0x000fe40000010ee6 */
[----:B------:R-:W-:Y:S02]  /*142e0*/  IADD3 R226, PT, PT, R226, R50, R57 ;  /* 0x00000032e2e27210 */ /* 0x000fe40007ffe039 */
[----:B------:R-:W-:Y:S02]  /*142f0*/  LOP3.LUT R225, R225, R44, RZ, 0x3c, !PT ;  /* 0x0000002ce1e17212 */ /* 0x000fe400078e3cff */
[----:B------:R-:W-:Y:S02]  /*14300*/  LOP3.LUT R230, R106, R67, R47, 0x96, !PT ;  /* 0x000000436ae67212 */ /* 0x000fe400078e962f */
[----:B------:R-:W-:-:S02]  /*14310*/  SHF.L.W.U32.HI R50, R211, 0x1, R211 ;  /* 0x00000001d3327819 */ /* 0x000fc40000010ed3 */
[----:B------:R-:W-:Y:S01]  /*14320*/  SHF.L.W.U32.HI R211, R229, 0x1e, R229 ;  /* 0x0000001ee5d37819 */ /* 0x000fe20000010ee5 */
[----:B------:R-:W-:Y:S01]  /*14330*/  VIADD R229, R60, 0x6ed9eba1 ;  /* 0x6ed9eba13ce57836 */ /* 0x000fe20000000000 */
[----:B------:R-:W-:Y:S02]  /*14340*/  LOP3.LUT R48, R231, R218, R213, 0x96, !PT ;  /* 0x000000dae7307212 */ /* 0x000fe400078e96d5 */
[----:B------:R-:W-:Y:S02]  /*14350*/  SHF.L.W.U32.HI R46, R225, 0x1, R225 ;  /* 0x00000001e12e7819 */ /* 0x000fe40000010ee1 */
[----:B------:R-:W-:Y:S02]  /*14360*/  LOP3.LUT R230, R230, R49, RZ, 0x3c, !PT ;  /* 0x00000031e6e67212 */ /* 0x000fe400078e3cff */
[----:B------:R-:W-:Y:S02]  /*14370*/  LEA.HI R222, R227, R222, R227, 0x5 ;  /* 0x000000dee3de7211 */ /* 0x000fe400078f28e3 */
[----:B------:R-:W-:-:S02]  /*14380*/  LOP3.LUT R225, R228, R216, R217, 0x96, !PT ;  /* 0x000000d8e4e17212 */ /* 0x000fc400078e96d9 */
[----:B------:R-:W-:Y:S01]  /*14390*/  LOP3.LUT R47, R105, R115, R65, 0x96, !PT ;  /* 0x00000073692f7212 */ /* 0x000fe200078e9641 */
[----:B------:R-:W-:Y:S01]  /*143a0*/  VIADD R222, R222, 0x6ed9eba1 ;  /* 0x6ed9eba1dede7836 */ /* 0x000fe20000000000 */
[----:B------:R-:W-:Y:S02]  /*143b0*/  IADD3 R65, PT, PT, R48, R221, R50 ;  /* 0x000000dd30417210 */ /* 0x000fe40007ffe032 */
[----:B------:R-:W-:Y:S02]  /*143c0*/  SHF.L.W.U32.HI R48, R230, 0x1, R230 ;  /* 0x00000001e6307819 */ /* 0x000fe40000010ee6 */
[----:B------:R-:W-:Y:S02]  /*143d0*/  LOP3.LUT R221, R229, R211, R78, 0x96, !PT ;  /* 0x000000d3e5dd7212 */ /* 0x000fe400078e964e */
[----:B------:R-:W-:Y:S02]  /*143e0*/  IADD3 R225, PT, PT, R225, R215, R46 ;  /* 0x000000d7e1e17210 */ /* 0x000fe40007ffe02e */
[----:B------:R-:W-:-:S02]  /*143f0*/  LEA.HI R223, R228, R223, R228, 0x5 ;  /* 0x000000dfe4df7211 */ /* 0x000fc400078f28e4 */
[----:B------:R-:W-:Y:S02]  /*14400*/  LOP3.LUT R47, R47, R56, RZ, 0x3c, !PT ;  /* 0x000000382f2f7212 */ /* 0x000fe400078e3cff */
[----:B------:R-:W-:Y:S02]  /*14410*/  SHF.L.W.U32.HI R215, R227, 0x1e, R227 ;  /* 0x0000001ee3d77819 */ /* 0x000fe40000010ee3 */
[----:B------:R-:W-:Y:S02]  /*14420*/  LOP3.LUT R60, R104, R71, R61, 0x96, !PT ;  /* 0x00000047683c7212 */ /* 0x000fe400078e963d */
[----:B------:R-:W-:Y:S02]  /*14430*/  IADD3 R221, PT, PT, R221, R219, R48 ;  /* 0x000000dbdddd7210 */ /* 0x000fe40007ffe030 */
[----:B------:R-:W-:Y:S02]  /*14440*/  LEA.HI R62, R231, R62, R231, 0x5 ;  /* 0x0000003ee73e7211 */ /* 0x000fe400078f28e7 */
[----:B------:R-:W-:Y:S01]  /*14450*/  SHF.L.W.U32.HI R219, R228, 0x1e, R228 ;  /* 0x0000001ee4db7819 */ /* 0x000fe20000010ee4 */
[----:B------:R-:W-:Y:S01]  /*14460*/  VIADD R228, R223, 0x6ed9eba1 ;  /* 0x6ed9eba1dfe47836 */ /* 0x000fe20000000000 */
[----:B------:R-:W-:-:S02]  /*14470*/  SHF.L.W.U32.HI R47, R47, 0x1, R47 ;  /* 0x000000012f2f7819 */ /* 0x000fc40000010e2f */
[----:B------:R-:W-:Y:S02]  /*14480*/  LOP3.LUT R227, R222, R215, R209, 0x96, !PT ;  /* 0x000000d7dee37212 */ /* 0x000fe400078e96d1 */
[----:B------:R-:W-:Y:S01]  /*14490*/  LOP3.LUT R230, R102, R69, R63, 0x96, !PT ;  /* 0x0000004566e67212 */ /* 0x000fe200078e963f */
[----:B------:R-:W-:Y:S01]  /*144a0*/  VIADD R63, R62, 0x6ed9eba1 ;  /* 0x6ed9eba13e3f7836 */ /* 0x000fe20000000000 */
[----:B------:R-:W-:Y:S02]  /*144b0*/  LOP3.LUT R60, R60, R43, RZ, 0x3c, !PT ;  /* 0x0000002b3c3c7212 */ /* 0x000fe400078e3cff */
[----:B------:R-:W-:Y:S02]  /*144c0*/  IADD3 R227, PT, PT, R227, R220, R47 ;  /* 0x000000dce3e37210 */ /* 0x000fe40007ffe02f */
[----:B------:R-:W-:Y:S02]  /*144d0*/  LOP3.LUT R230, R230, R55, RZ, 0x3c, !PT ;  /* 0x00000037e6e67212 */ /* 0x000fe400078e3cff */
[----:B------:R-:W-:-:S02]  /*144e0*/  SHF.L.W.U32.HI R220, R231, 0x1e, R231 ;  /* 0x0000001ee7dc7819 */ /* 0x000fc40000010ee7 */
[----:B------:R-:W-:Y:S02]  /*144f0*/  SHF.L.W.U32.HI R60, R60, 0x1, R60 ;  /* 0x000000013c3c7819 */ /* 0x000fe40000010e3c */
[----:B------:R-:W-:Y:S02]  /*14500*/  LOP3.LUT R61, R228, R219, R216, 0x96, !PT ;  /* 0x000000dbe43d7212 */ /* 0x000fe400078e96d8 */
[----:B------:R-:W-:Y:S02]  /*14510*/  LEA.HI R224, R229, R224, R229, 0x5 ;  /* 0x000000e0e5e07211 */ /* 0x000fe400078f28e5 */
[----:B------:R-:W-:Y:S02]  /*14520*/  LOP3.LUT R64, R103, R68, R64, 0x96, !PT ;  /* 0x0000004467407212 */ /* 0x000fe400078e9640 */
[----:B------:R-:W-:Y:S01]  /*14530*/  SHF.L.W.U32.HI R62, R230, 0x1, R230 ;  /* 0x00000001e63e7819 */ /* 0x000fe20000010ee6 */
[----:B------:R-:W-:Y:S01]  /*14540*/  VIADD R230, R224, 0x6ed9eba1 ;  /* 0x6ed9eba1e0e67836 */ /* 0x000fe20000000000 */
        /* <DEDUP_REMOVED lines=11> */
[----:B------:R-:W-:Y:S02]  /*14600*/  LOP3.LUT R74, R95, R72, R74, 0x96, !PT ;  /* 0x000000485f4a7212 */ /* 0x000fe400078e964a */
[----:B------:R-:W-:Y:S02]  /*14610*/  SHF.L.W.U32.HI R222, R222, 0x1e, R222 ;  /* 0x0000001edede7819 */ /* 0x000fe40000010ede */
[----:B------:R-:W-:-:S02]  /*14620*/  SHF.L.W.U32.HI R64, R223, 0x1, R223 ;  /* 0x00000001df407819 */ /* 0x000fc40000010edf */
[----:B------:R-:W-:Y:S02]  /*14630*/  LEA.HI R225, R228, R225, R228, 0x5 ;  /* 0x000000e1e4e17211 */ /* 0x000fe400078f28e4 */
[----:B------:R-:W-:Y:S02]  /*14640*/  IADD3 R223, PT, PT, R224, R78, R61 ;  /* 0x0000004ee0df7210 */ /* 0x000fe40007ffe03d */
[----:B------:R-:W-:Y:S02]  /*14650*/  LOP3.LUT R78, R101, R70, R66, 0x96, !PT ;  /* 0x00000046654e7212 */ /* 0x000fe400078e9642 */
[----:B------:R-:W-:Y:S02]  /*14660*/  LOP3.LUT R66, R74, R51, RZ, 0x3c, !PT ;  /* 0x000000334a427212 */ /* 0x000fe400078e3cff */
[----:B------:R-:W-:Y:S02]  /*14670*/  LOP3.LUT R229, R226, R222, R215, 0x96, !PT ;  /* 0x000000dee2e57212 */ /* 0x000fe400078e96d7 */
[----:B------:R-:W-:Y:S01]  /*14680*/  SHF.L.W.U32.HI R74, R228, 0x1e, R228 ;  /* 0x0000001ee44a7819 */ /* 0x000fe20000010ee4 */
[----:B------:R-:W-:Y:S01]  /*14690*/  VIADD R228, R225, 0x6ed9eba1 ;  /* 0x6ed9eba1e1e47836 */ /* 0x000fe20000000000 */
[----:B------:R-:W-:-:S02]  /*146a0*/  LEA.HI R65, R63, R65, R63, 0x5 ;  /* 0x000000413f417211 */ /* 0x000fc400078f283f */
[----:B------:R-:W-:Y:S02]  /*146b0*/  IADD3 R224, PT, PT, R229, R209, R64 ;  /* 0x000000d1e5e07210 */ /* 0x000fe40007ffe040 */
[----:B------:R-:W-:Y:S01]  /*146c0*/  SHF.L.W.U32.HI R209, R63, 0x1e, R63 ;  /* 0x0000001e3fd17819 */ /* 0x000fe20000010e3f */
[----:B------:R-:W-:Y:S01]  /*146d0*/  VIADD R232, R65, 0x6ed9eba1 ;  /* 0x6ed9eba141e87836 */ /* 0x000fe20000000000 */
[----:B------:R-:W-:Y:S02]  /*146e0*/  SHF.L.W.U32.HI R63, R66, 0x1, R66 ;  /* 0x00000001423f7819 */ /* 0x000fe40000010e42 */
[----:B------:R-:W-:Y:S02]  /*146f0*/  LOP3.LUT R225, R228, R74, R219, 0x96, !PT ;  /* 0x0000004ae4e17212 */ /* 0x000fe400078e96db */
[----:B------:R-:W-:Y:S02]  /*14700*/  LOP3.LUT R78, R78, R59, RZ, 0x3c, !PT ;  /* 0x0000003b4e4e7212 */ /* 0x000fe400078e3cff */
[----:B------:R-:W-:-:S02]  /*14710*/  IADD3 R225, PT, PT, R225, R216, R63 ;  /* 0x000000d8e1e17210 */ /* 0x000fc40007ffe03f */
[----:B------:R-:W-:Y:S02]  /*14720*/  LEA.HI R216, R230, R221, R230, 0x5 ;  /* 0x000000dde6d87211 */ /* 0x000fe400078f28e6 */
[----:B------:R-:W-:Y:S02]  /*14730*/  SHF.L.W.U32.HI R65, R78, 0x1, R78 ;  /* 0x000000014e417819 */ /* 0x000fe40000010e4e */
[----:B------:R-:W-:Y:S01]  /*14740*/  LOP3.LUT R66, R232, R209, R220, 0x96, !PT ;  /* 0x000000d1e8427212 */ /* 0x000fe200078e96dc */
[----:B------:R-:W-:Y:S01]  /*14750*/  VIADD R216, R216, 0x6ed9eba1 ;  /* 0x6ed9eba1d8d87836 */ /* 0x000fe20000000000 */
[----:B------:R-:W-:Y:S02]  /*14760*/  LEA.HI R227, R226, R227, R226, 0x5 ;  /* 0x000000e3e2e37211 */ /* 0x000fe400078f28e2 */
[----:B------:R-:W-:Y:S02]  /*14770*/  LOP3.LUT R67, R93, R75, R67, 0x96, !PT ;  /* 0x0000004b5d437212 */ /* 0x000fe400078e9643 */
[----:B------:R-:W-:Y:S01]  /*14780*/  LOP3.LUT R78, R92, R81, R115, 0x96, !PT ;  /* 0x000000515c4e7212 */ /* 0x000fe200078e9673 */
[----:B------:R-:W-:Y:S01]  /*14790*/  VIADD R229, R227, 0x6ed9eba1 ;  /* 0x6ed9eba1e3e57836 */ /* 0x000fe20000000000 */
[----:B------:R-:W-:-:S02]  /*147a0*/  IADD3 R218, PT, PT, R66, R218, R65 ;  /* 0x000000da42da7210 */ /* 0x000fc40007ffe041 */
[----:B------:R-:W-:Y:S02]  /*147b0*/  LOP3.LUT R67, R67, R52, RZ, 0x3c, !PT ;  /* 0x0000003443437212 */ /* 0x000fe400078e3cff */
[----:B------:R-:W-:Y:S02]  /*147c0*/  LOP3.LUT R66, R78, R57, RZ, 0x3c, !PT ;  /* 0x000000394e427212 */ /* 0x000fe400078e3cff */
[----:B------:R-:W-:Y:S02]  /*147d0*/  SHF.L.W.U32.HI R115, R230, 0x1e, R230 ;  /* 0x0000001ee6737819 */ /* 0x000fe40000010ee6 */
[----:B------:R-:W-:Y:S02]  /*147e0*/  SHF.L.W.U32.HI R78, R226, 0x1e, R226 ;  /* 0x0000001ee24e7819 */ /* 0x000fe40000010ee2 */
[----:B------:R-:W-:Y:S02]  /*147f0*/  SHF.L.W.U32.HI R67, R67, 0x1, R67 ;  /* 0x0000000143437819 */ /* 0x000fe40000010e43 */
[----:B------:R-:W-:-:S02]  /*14800*/  LOP3.LUT R226, R216, R115, R76, 0x96, !PT ;  /* 0x00000073d8e27212 */ /* 0x000fc400078e964c */
[----:B------:R-:W-:Y:S02]  /*14810*/  SHF.L.W.U32.HI R66, R66, 0x1, R66 ;  /* 0x0000000142427819 */ /* 0x000fe40000010e42 */
[----:B------:R-:W-:Y:S02]  /*14820*/  LOP3.LUT R227, R229, R78, R222, 0x96, !PT ;  /* 0x0000004ee5e37212 */ /* 0x000fe400078e96de */
[----:B------:R-:W-:Y:S02]  /*14830*/  LOP3.LUT R69, R89, R79, R69, 0x96, !PT ;  /* 0x0000004f59457212 */ /* 0x000fe400078e9645 */
[----:B------:R-:W-:Y:S02]  /*14840*/  LEA.HI R217, R228, R217, R228, 0x5 ;  /* 0x000000d9e4d97211 */ /* 0x000fe400078f28e4 */
[----:B------:R-:W-:Y:S02]  /*14850*/  IADD3 R221, PT, PT, R226, R211, R67 ;  /* 0x000000d3e2dd7210 */ /* 0x000fe40007ffe043 */
[----:B------:R-:W-:Y:S01]  /*14860*/  LOP3.LUT R71, R91, R77, R71, 0x96, !PT ;  /* 0x0000004d5b477212 */ /* 0x000fe200078e9647 */
[----:B------:R-:W-:Y:S01]  /*14870*/  VIADD R230, R217, 0x6ed9eba1 ;  /* 0x6ed9eba1d9e67836 */ /* 0x000fe20000000000 */
[----:B------:R-:W-:-:S02]  /*14880*/  IADD3 R226, PT, PT, R227, R215, R66 ;  /* 0x000000d7e3e27210 */ /* 0x000fc40007ffe042 */
[----:B------:R-:W-:Y:S02]  /*14890*/  LOP3.LUT R215, R69, R50, RZ, 0x3c, !PT ;  /* 0x0000003245d77212 */ /* 0x000fe400078e3cff */
[----:B------:R-:W-:Y:S02]  /*148a0*/  LEA.HI R69, R232, R213, R232, 0x5 ;  /* 0x000000d5e8457211 */ /* 0x000fe400078f28e8 */
[----:B------:R-:W-:Y:S02]  /*148b0*/  LOP3.LUT R71, R71, R46, RZ, 0x3c, !PT ;  /* 0x0000002e47477212 */ /* 0x000fe400078e3cff */
[----:B------:R-:W-:Y:S01]  /*148c0*/  SHF.L.W.U32.HI R211, R228, 0x1e, R228 ;  /* 0x0000001ee4d37819 */ /* 0x000fe20000010ee4 */
[----:B------:R-:W-:Y:S01]  /*148d0*/  VIADD R228, R69, 0x6ed9eba1 ;  /* 0x6ed9eba145e47836 */ /* 0x000fe20000000000 */
[----:B------:R-:W-:Y:S02]  /*148e0*/  SHF.L.W.U32.HI R213, R232, 0x1e, R232 ;  /* 0x0000001ee8d57819 */ /* 0x000fe40000010ee8 */
[----:B------:R-:W-:-:S02]  /*148f0*/  SHF.L.W.U32.HI R69, R71, 0x1, R71 ;  /* 0x0000000147457819 */ /* 0x000fc40000010e47 */
[----:B------:R-:W-:Y:S02]  /*14900*/  LOP3.LUT R232, R230, R211, R74, 0x96, !PT ;  /* 0x000000d3e6e87212 */ /* 0x000fe400078e964a */
[----:B------:R-:W-:Y:S02]  /*14910*/  LEA.HI R223, R216, R223, R216, 0x5 ;  /* 0x000000dfd8df7211 */ /* 0x000fe400078f28d8 */
[----:B------:R-:W-:Y:S02]  /*14920*/  IADD3 R219, PT, PT, R232, R219, R69 ;  /* 0x000000dbe8db7210 */ /* 0x000fe40007ffe045 */
[----:B------:R-:W-:Y:S02]  /*14930*/  LOP3.LUT R232, R87, R214, R73, 0x96, !PT ;  /* 0x000000d657e87212 */ /* 0x000fe400078e9649 */
[----:B------:R-:W-:Y:S02]  /*14940*/  SHF.L.W.U32.HI R71, R215, 0x1, R215 ;  /* 0x00000001d7477819 */ /* 0x000fe40000010ed7 */
[----:B------:R-:W-:-:S02]  /*14950*/  LOP3.LUT R215, R90, R80, R68, 0x96, !PT ;  /* 0x000000505ad77212 */ /* 0x000fc400078e9644 */
[----:B------:R-:W-:Y:S01]  /*14960*/  LOP3.LUT R73, R232, R47, RZ, 0x3c, !PT ;  /* 0x0000002fe8497212 */ /* 0x000fe200078e3cff */
[----:B------:R-:W-:Y:S01]  /*14970*/  VIADD R232, R223, 0x6ed9eba1 ;  /* 0x6ed9eba1dfe87836 */ /* 0x000fe20000000000 */
[----:B------:R-:W-:Y:S02]  /*14980*/  LOP3.LUT R68, R215, R48, RZ, 0x3c, !PT ;  /* 0x00000030d7447212 */ /* 0x000fe400078e3cff */
[----:B------:R-:W-:Y:S02]  /*14990*/  LEA.HI R217, R229, R224, R229, 0x5 ;  /* 0x000000e0e5d97211 */ /* 0x000fe400078f28e5 */
[----:B------:R-:W-:Y:S02]  /*149a0*/  SHF.L.W.U32.HI R216, R216, 0x1e, R216 ;  /* 0x0000001ed8d87819 */ /* 0x000fe40000010ed8 */
[----:B------:R-:W-:Y:S01]  /*149b0*/  SHF.L.W.U32.HI R68, R68, 0x1, R68 ;  /* 0x0000000144447819 */ /* 0x000fe20000010e44 */
[----:B------:R-:W-:Y:S01]  /*149c0*/  VIADD R217, R217, 0x6ed9eba1 ;  /* 0x6ed9eba1d9d97836 */ /* 0x000fe20000000000 */
[----:B------:R-:W-:-:S02]  /*149d0*/  LOP3.LUT R223, R232, R216, R115, 0x96, !PT ;  /* 0x000000d8e8df7212 */ /* 0x000fc400078e9673 */
[----:B------:R-:W-:Y:S02]  /*149e0*/  LOP3.LUT R227, R228, R213, R209, 0x96, !PT ;  /* 0x000000d5e4e37212 */ /* 0x000fe400078e96d1 */
[----:B------:R-:W-:Y:S02]  /*149f0*/  SHF.L.W.U32.HI R215, R229, 0x1e, R229 ;  /* 0x0000001ee5d77819 */ /* 0x000fe40000010ee5 */
[----:B------:R-:W-:Y:S02]  /*14a00*/  IADD3 R223, PT, PT, R223, R76, R68 ;  /* 0x0000004cdfdf7210 */ /* 0x000fe40007ffe044 */
[----:B------:R-:W-:Y:S02]  /*14a10*/  IADD3 R227, PT, PT, R227, R220, R71 ;  /* 0x000000dce3e37210 */ /* 0x000fe40007ffe047 */
[----:B------:R-:W-:Y:S02]  /*14a20*/  LEA.HI R76, R230, R225, R230, 0x5 ;  /* 0x000000e1e64c7211 */ /* 0x000fe400078f28e6 */
[----:B------:R-:W-:-:S02]  /*14a30*/  SHF.L.W.U32.HI R73, R73, 0x1, R73 ;  /* 0x0000000149497819 */ /* 0x000fc40000010e49 */
[----:B------:R-:W-:Y:S01]  /*14a40*/  LOP3.LUT R220, R217, R215, R78, 0x96, !PT ;  /* 0x000000d7d9dc7212 */ /* 0x000fe200078e964e */
[----:B------:R-:W-:Y:S01]  /*14a50*/  VIADD R76, R76, 0x6ed9eba1 ;  /* 0x6ed9eba14c4c7836 */ /* 0x000fe20000000000 */
[----:B------:R-:W-:Y:S02]  /*14a60*/  LOP3.LUT R231, R88, R210, R70, 0x96, !PT ;  /* 0x000000d258e77212 */ /* 0x000fe400078e9646 */
[----:B------:R-:W-:Y:S02]  /*14a70*/  LOP3.LUT R229, R86, R212, R72, 0x96, !PT ;  /* 0x000000d456e57212 */ /* 0x000fe400078e9648 */
[----:B------:R-:W-:Y:S02]  /*14a80*/  LEA.HI R70, R228, R218, R228, 0x5 ;  /* 0x000000dae4467211 */ /* 0x000fe400078f28e4 */
[----:B------:R-:W-:Y:S02]  /*14a90*/  IADD3 R222, PT, PT, R220, R222, R73 ;  /* 0x000000dedcde7210 */ /* 0x000fe40007ffe049 */
[----:B------:R-:W-:-:S02]  /*14aa0*/  LOP3.LUT R229, R229, R60, RZ, 0x3c, !PT ;  /* 0x0000003ce5e57212 */ /* 0x000fc400078e3cff */
[----:B------:R-:W-:Y:S02]  /*14ab0*/  SHF.L.W.U32.HI R218, R230, 0x1e, R230 ;  /* 0x0000001ee6da7819 */ /* 0x000fe40000010ee6 */
[----:B------:R-:W-:Y:S01]  /*14ac0*/  SHF.L.W.U32.HI R220, R228, 0x1e, R228 ;  /* 0x0000001ee4dc7819 */ /* 0x000fe20000010ee4 */
[----:B------:R-:W-:Y:S01]  /*14ad0*/  VIADD R228, R70, 0x6ed9eba1 ;  /* 0x6ed9eba146e47836 */ /* 0x000fe20000000000 */
[----:B------:R-:W-:Y:S02]  /*14ae0*/  LOP3.LUT R231, R231, R62, RZ, 0x3c, !PT ;  /* 0x0000003ee7e77212 */ /* 0x000fe400078e3cff */
[----:B------:R-:W-:Y:S02]  /*14af0*/  SHF.L.W.U32.HI R70, R229, 0x1, R229 ;  /* 0x00000001e5467819 */ /* 0x000fe40000010ee5 */
[----:B------:R-:W-:Y:S02]  /*14b00*/  LOP3.LUT R225, R76, R218, R211, 0x96, !PT ;  /* 0x000000da4ce17212 */ /* 0x000fe400078e96d3 */
[----:B------:R-:W-:-:S02]  /*14b10*/  LOP3.LUT R230, R84, R83, R75, 0x96, !PT ;  /* 0x0000005354e67212 */ /* 0x000fc400078e964b */
[----:B------:R-:W-:Y:S02]  /*14b20*/  LEA.HI R221, R232, R221, R232, 0x5 ;  /* 0x000000dde8dd7211 */ /* 0x000fe400078f28e8 */
[----:B------:R-:W-:Y:S02]  /*14b30*/  SHF.L.W.U32.HI R72, R231, 0x1, R231 ;  /* 0x00000001e7487819 */ /* 0x000fe40000010ee7 */
[----:B------:R-:W-:Y:S02]  /*14b40*/  LOP3.LUT R229, R228, R220, R213, 0x96, !PT ;  /* 0x000000dce4e57212 */ /* 0x000fe400078e96d5 */
[----:B------:R-:W-:Y:S02]  /*14b50*/  IADD3 R224, PT, PT, R225, R74, R70 ;  /* 0x0000004ae1e07210 */ /* 0x000fe40007ffe046 */
[----:B------:R-:W-:Y:S02]  /*14b60*/  LOP3.LUT R75, R85, R82, R81, 0x96, !PT ;  /* 0x00000052554b7212 */ /* 0x000fe400078e9651 */
[----:B------:R-:W-:Y:S01]  /*14b70*/  LOP3.LUT R74, R230, R61, RZ, 0x3c, !PT ;  /* 0x0000003de64a7212 */ /* 0x000fe200078e3cff */
[----:B------:R-:W-:Y:S01]  /*14b80*/  VIADD R230, R221, 0x6ed9eba1 ;  /* 0x6ed9eba1dde67836 */ /* 0x000fe20000000000 */
[----:B------:R-:W-:-:S02]  /*14b90*/  LEA.HI R226, R217, R226, R217, 0x5 ;  /* 0x000000e2d9e27211 */ /* 0x000fc400078f28d9 */
[----:B------:R-:W-:Y:S02]  /*14ba0*/  IADD3 R81, PT, PT, R229, R209, R72 ;  /* 0x000000d1e5517210 */ /* 0x000fe40007ffe048 */
[----:B------:R-:W-:Y:S01]  /*14bb0*/  SHF.L.W.U32.HI R209, R232, 0x1e, R232 ;  /* 0x0000001ee8d17819 */ /* 0x000fe20000010ee8 */
[----:B------:R-:W-:Y:S01]  /*14bc0*/  VIADD R232, R226, 0x6ed9eba1 ;  /* 0x6ed9eba1e2e87836 */ /* 0x000fe20000000000 */
[----:B------:R-:W-:Y:S02]  /*14bd0*/  LOP3.LUT R234, R58, R113, R79, 0x96, !PT ;  /* 0x000000713aea7212 */ /* 0x000fe400078e964f */
[----:B------:R-:W-:Y:S02]  /*14be0*/  LEA.HI R79, R76, R219, R76, 0x5 ;  /* 0x000000db4c4f7211 */ /* 0x000fe400078f284c */
[----:B------:R-:W-:Y:S02]  /*14bf0*/  SHF.L.W.U32.HI R74, R74, 0x1, R74 ;  /* 0x000000014a4a7819 */ /* 0x000fe40000010e4a */
[----:B------:R-:W-:Y:S01]  /*14c00*/  LOP3.LUT R221, R230, R209, R216, 0x96, !PT ;  /* 0x000000d1e6dd7212 */ /* 0x000fe200078e96d8 */
[----:B------:R-:W-:Y:S01]  /*14c10*/  VIADD R79, R79, 0x6ed9eba1 ;  /* 0x6ed9eba14f4f7836 */ /* 0x000fe20000000000 */
[----:B------:R-:W-:-:S02]  /*14c20*/  LOP3.LUT R226, R44, R109, R77, 0x96, !PT ;  /* 0x0000006d2ce27212 */ /* 0x000fc400078e964d */
[----:B------:R-:W-:Y:S02]  /*14c30*/  LEA.HI R227, R228, R227, R228, 0x5 ;  /* 0x000000e3e4e37211 */ /* 0x000fe400078f28e4 */
[----:B------:R-:W-:Y:S02]  /*14c40*/  LOP3.LUT R75, R75, R64, RZ, 0x3c, !PT ;  /* 0x000000404b4b7212 */ /* 0x000fe400078e3cff */
[----:B------:R-:W-:Y:S02]  /*14c50*/  SHF.L.W.U32.HI R217, R217, 0x1e, R217 ;  /* 0x0000001ed9d97819 */ /* 0x000fe40000010ed9 */
[----:B------:R-:W-:Y:S02]  /*14c60*/  IADD3 R221, PT, PT, R221, R115, R74 ;  /* 0x00000073dddd7210 */ /* 0x000fe40007ffe04a */
[----:B------:R-:W-:Y:S02]  /*14c70*/  LOP3.LUT R226, R226, R63, RZ, 0x3c, !PT ;  /* 0x0000003fe2e27212 */ /* 0x000fe400078e3cff */
[----:B------:R-:W-:Y:S01]  /*14c80*/  SHF.L.W.U32.HI R219, R228, 0x1e, R228 ;  /* 0x0000001ee4db7819 */ /* 0x000fe20000010ee4 */
[----:B------:R-:W-:Y:S01]  /*14c90*/  VIADD R228, R227, 0x6ed9eba1 ;  /* 0x6ed9eba1e3e47836 */ /* 0x000fe20000000000 */
[----:B------:R-:W-:-:S02]  /*14ca0*/  SHF.L.W.U32.HI R75, R75, 0x1, R75 ;  /* 0x000000014b4b7819 */ /* 0x000fc40000010e4b */
[----:B------:R-:W-:Y:S02]  /*14cb0*/  LOP3.LUT R225, R232, R217, R215, 0x96, !PT ;  /* 0x000000d9e8e17212 */ /* 0x000fe400078e96d7 */
[----:B------:R-:W-:Y:S02]  /*14cc0*/  SHF.L.W.U32.HI R115, R76, 0x1e, R76 ;  /* 0x0000001e4c737819 */ /* 0x000fe40000010e4c */
[----:B------:R-:W-:Y:S02]  /*14cd0*/  LOP3.LUT R234, R234, R65, RZ, 0x3c, !PT ;  /* 0x00000041eaea7212 */ /* 0x000fe400078e3cff */
[----:B------:R-:W-:Y:S02]  /*14ce0*/  SHF.L.W.U32.HI R76, R226, 0x1, R226 ;  /* 0x00000001e24c7819 */ /* 0x000fe40000010ee2 */
[----:B------:R-:W-:Y:S02]  /*14cf0*/  IADD3 R225, PT, PT, R225, R78, R75 ;  /* 0x0000004ee1e17210 */ /* 0x000fe40007ffe04b */
[----:B------:R-:W-:-:S02]  /*14d00*/  LOP3.LUT R226, R79, R115, R218, 0x96, !PT ;  /* 0x000000734fe27212 */ /* 0x000fc400078e96da */
[----:B------:R-:W-:Y:S02]  /*14d10*/  LEA.HI R223, R230, R223, R230, 0x5 ;  /* 0x000000dfe6df7211 */ /* 0x000fe400078f28e6 */
[----:B------:R-:W-:Y:S02]  /*14d20*/  SHF.L.W.U32.HI R78, R234, 0x1, R234 ;  /* 0x00000001ea4e7819 */ /* 0x000fe40000010eea */
[----:B------:R-:W-:Y:S01]  /*14d30*/  LOP3.LUT R227, R228, R219, R220, 0x96, !PT ;  /* 0x000000dbe4e37212 */ /* 0x000fe200078e96dc */
[----:B------:R-:W-:Y:S01]  /*14d40*/  VIADD R234, R223, 0x6ed9eba1 ;  /* 0x6ed9eba1dfea7836 */ /* 0x000fe20000000000 */
[----:B------:R-:W-:Y:S02]  /*14d50*/  LOP3.LUT R80, R49, R114, R80, 0x96, !PT ;  /* 0x0000007231507212 */ /* 0x000fe400078e9650 */
[----:B------:R-:W-:Y:S02]  /*14d60*/  LEA.HI R222, R232, R222, R232, 0x5 ;  /* 0x000000dee8de7211 */ /* 0x000fe400078f28e8 */
[----:B------:R-:W-:-:S02]  /*14d70*/  LOP3.LUT R77, R56, R107, R214, 0x96, !PT ;  /* 0x0000006b384d7212 */ /* 0x000fc400078e96d6 */
[----:B------:R-:W-:Y:S02]  /*14d80*/  IADD3 R226, PT, PT, R226, R211, R76 ;  /* 0x000000d3e2e27210 */ /* 0x000fe40007ffe04c */
[----:B------:R-:W-:Y:S02]  /*14d90*/  IADD3 R227, PT, PT, R227, R213, R78 ;  /* 0x000000d5e3e37210 */ /* 0x000fe40007ffe04e */
[----:B------:R-:W-:Y:S02]  /*14da0*/  LOP3.LUT R80, R80, R67, RZ, 0x3c, !PT ;  /* 0x0000004350507212 */ /* 0x000fe400078e3cff */
[----:B------:R-:W-:Y:S01]  /*14db0*/  SHF.L.W.U32.HI R211, R230, 0x1e, R230 ;  /* 0x0000001ee6d37819 */ /* 0x000fe20000010ee6 */
[----:B------:R-:W-:Y:S01]  /*14dc0*/  VIADD R230, R222, 0x6ed9eba1 ;  /* 0x6ed9eba1dee67836 */ /* 0x000fe20000000000 */
[----:B------:R-:W-:Y:S02]  /*14dd0*/  LOP3.LUT R213, R77, R66, RZ, 0x3c, !PT ;  /* 0x000000424dd57212 */ /* 0x000fe400078e3cff */
[----:B------:R-:W-:-:S02]  /*14de0*/  SHF.L.W.U32.HI R214, R232, 0x1e, R232 ;  /* 0x0000001ee8d67819 */ /* 0x000fc40000010ee8 */
[----:B------:R-:W-:Y:S02]  /*14df0*/  SHF.L.W.U32.HI R77, R80, 0x1, R80 ;  /* 0x00000001504d7819 */ /* 0x000fe40000010e50 */
[----:B------:R-:W-:Y:S02]  /*14e00*/  LOP3.LUT R222, R234, R211, R209, 0x96, !PT ;  /* 0x000000d3eade7212 */ /* 0x000fe400078e96d1 */
[----:B------:R-:W-:Y:S02]  /*14e10*/  SHF.L.W.U32.HI R80, R213, 0x1, R213 ;  /* 0x00000001d5507819 */ /* 0x000fe40000010ed5 */
[----:B------:R-:W-:Y:S02]  /*14e20*/  LEA.HI R224, R79, R224, R79, 0x5 ;  /* 0x000000e04fe07211 */ /* 0x000fe400078f284f */
[----:B------:R-:W-:Y:S02]  /*14e30*/  LOP3.LUT R213, R230, R214, R217, 0x96, !PT ;  /* 0x000000d6e6d57212 */ /* 0x000fe400078e96d9 */
[----:B------:R-:W-:Y:S01]  /*14e40*/  LEA.HI R81, R228, R81, R228, 0x5 ;  /* 0x00000051e4517211 */ /* 0x000fe200078f28e4 */
[----:B------:R-:W-:Y:S01]  /*14e50*/  VIADD R229, R224, 0x6ed9eba1 ;  /* 0x6ed9eba1e0e57836 */ /* 0x000fe20000000000 */
[----:B------:R-:W-:-:S02]  /*14e60*/  LOP3.LUT R212, R43, R112, R212, 0x96, !PT ;  /* 0x000000702bd47212 */ /* 0x000fc400078e96d4 */
[----:B------:R-:W-:Y:S01]  /*14e70*/  LOP3.LUT R210, R55, R108, R210, 0x96, !PT ;  /* 0x0000006c37d27212 */ /* 0x000fe200078e96d2 */
[----:B------:R-:W-:Y:S01]  /*14e80*/  VIADD R224, R81, 0x6ed9eba1 ;  /* 0x6ed9eba151e07836 */ /* 0x000fe20000000000 */
[----:B------:R-:W-:Y:S02]  /*14e90*/  IADD3 R216, PT, PT, R222, R216, R77 ;  /* 0x000000d8ded87210 */ /* 0x000fe40007ffe04d */
[----:B------:R-:W-:Y:S02]  /*14ea0*/  IADD3 R222, PT, PT, R213, R215, R80 ;  /* 0x000000d7d5de7210 */ /* 0x000fe40007ffe050 */
[----:B------:R-:W-:Y:S02]  /*14eb0*/  LOP3.LUT R213, R212, R69, RZ, 0x3c, !PT ;  /* 0x00000045d4d57212 */ /* 0x000fe400078e3cff */
[----:B------:R-:W-:Y:S02]  /*14ec0*/  LOP3.LUT R215, R210, R71, RZ, 0x3c, !PT ;  /* 0x00000047d2d77212 */ /* 0x000fe400078e3cff */
[----:B------:R-:W-:-:S02]  /*14ed0*/  SHF.L.W.U32.HI R212, R228, 0x1e, R228 ;  /* 0x0000001ee4d47819 */ /* 0x000fc40000010ee4 */
[----:B------:R-:W-:Y:S02]  /*14ee0*/  SHF.L.W.U32.HI R210, R79, 0x1e, R79 ;  /* 0x0000001e4fd27819 */ /* 0x000fe40000010e4f */
[----:B------:R-:W-:Y:S02]  /*14ef0*/  SHF.L.W.U32.HI R81, R215, 0x1, R215 ;  /* 0x00000001d7517819 */ /* 0x000fe40000010ed7 */
[----:B------:R-:W-:Y:S02]  /*14f00*/  LEA.HI R221, R234, R221, R234, 0x5 ;  /* 0x000000ddeadd7211 */ /* 0x000fe400078f28ea */
[----:B------:R-:W-:Y:S02]  /*14f10*/  LOP3.LUT R215, R224, R212, R219, 0x96, !PT ;  /* 0x000000d4e0d77212 */ /* 0x000fe400078e96db */
[----:B------:R-:W-:Y:S01]  /*14f20*/  LOP3.LUT R83, R53, R106, R83, 0x96, !PT ;  /* 0x0000006a35537212 */ /* 0x000fe200078e9653 */
[----:B------:R-:W-:Y:S01]  /*14f30*/  VIADD R228, R221, 0x6ed9eba1 ;  /* 0x6ed9eba1dde47836 */ /* 0x000fe20000000000 */
[----:B------:R-:W-:-:S02]  /*14f40*/  SHF.L.W.U32.HI R79, R213, 0x1, R213 ;  /* 0x00000001d54f7819 */ /* 0x000fc40000010ed5 */
[----:B------:R-:W-:Y:S02]  /*14f50*/  LOP3.LUT R213, R229, R210, R115, 0x96, !PT ;  /* 0x000000d2e5d57212 */ /* 0x000fe400078e9673 */
[----:B------:R-:W-:Y:S02]  /*14f60*/  IADD3 R220, PT, PT, R215, R220, R81 ;  /* 0x000000dcd7dc7210 */ /* 0x000fe40007ffe051 */
[----:B------:R-:W-:Y:S02]  /*14f70*/  LOP3.LUT R83, R83, R68, RZ, 0x3c, !PT ;  /* 0x0000004453537212 */ /* 0x000fe400078e3cff */
[----:B------:R-:W-:Y:S02]  /*14f80*/  SHF.L.W.U32.HI R215, R234, 0x1e, R234 ;  /* 0x0000001eead77819 */ /* 0x000fe40000010eea */
[----:B------:R-:W-:Y:S02]  /*14f90*/  IADD3 R218, PT, PT, R213, R218, R79 ;  /* 0x000000dad5da7210 */ /* 0x000fe40007ffe04f */
[----:B------:R-:W-:-:S02]  /*14fa0*/  LEA.HI R225, R230, R225, R230, 0x5 ;  /* 0x000000e1e6e17211 */ /* 0x000fc400078f28e6 */
[----:B------:R-:W-:Y:S02]  /*14fb0*/  SHF.L.W.U32.HI R213, R230, 0x1e, R230 ;  /* 0x0000001ee6d57819 */ /* 0x000fe40000010ee6 */
[----:B------:R-:W-:Y:S01]  /*14fc0*/  LOP3.LUT R82, R54, R105, R82, 0x96, !PT ;  /* 0x0000006936527212 */ /* 0x000fe200078e9652 */
[----:B------:R-:W-:Y:S01]  /*14fd0*/  VIADD R231, R225, 0x6ed9eba1 ;  /* 0x6ed9eba1e1e77836 */ /* 0x000fe20000000000 */
[----:B------:R-:W-:Y:S02]  /*14fe0*/  SHF.L.W.U32.HI R83, R83, 0x1, R83 ;  /* 0x0000000153537819 */ /* 0x000fe40000010e53 */
[----:B------:R-:W-:Y:S02]  /*14ff0*/  LOP3.LUT R230, R228, R215, R211, 0x96, !PT ;  /* 0x000000d7e4e67212 */ /* 0x000fe400078e96d3 */
[----:B------:R-:W-:Y:S02]  /*15000*/  LOP3.LUT R109, R51, R104, R109, 0x96, !PT ;  /* 0x00000068336d7212 */ /* 0x000fe400078e966d */
[----:B------:R-:W-:-:S02]  /*15010*/  LOP3.LUT R82, R82, R73, RZ, 0x3c, !PT ;  /* 0x0000004952527212 */ /* 0x000fc400078e3cff */
[----:B------:R-:W-:Y:S02]  /*15020*/  IADD3 R221, PT, PT, R230, R209, R83 ;  /* 0x000000d1e6dd7210 */ /* 0x000fe40007ffe053 */
[----:B------:R-:W-:Y:S02]  /*15030*/  LOP3.LUT R209, R59, R102, R113, 0x96, !PT ;  /* 0x000000663bd17212 */ /* 0x000fe400078e9671 */
[----:B------:R-:W-:Y:S02]  /*15040*/  LOP3.LUT R113, R109, R70, RZ, 0x3c, !PT ;  /* 0x000000466d717212 */ /* 0x000fe400078e3cff */
[----:B------:R-:W-:Y:S02]  /*15050*/  LEA.HI R226, R229, R226, R229, 0x5 ;  /* 0x000000e2e5e27211 */ /* 0x000fe400078f28e5 */
[----:B------:R-:W-:Y:S02]  /*15060*/  LEA.HI R109, R224, R227, R224, 0x5 ;  /* 0x000000e3e06d7211 */ /* 0x000fe400078f28e0 */
[----:B------:R-:W-:Y:S01]  /*15070*/  SHF.L.W.U32.HI R82, R82, 0x1, R82 ;  /* 0x0000000152527819 */ /* 0x000fe20000010e52 */
[----:B------:R-:W-:Y:S01]  /*15080*/  VIADD R227, R226, 0x6ed9eba1 ;  /* 0x6ed9eba1e2e37836 */ /* 0x000fe20000000000 */
[----:B------:R-:W-:-:S02]  /*15090*/  LOP3.LUT R223, R231, R213, R214, 0x96, !PT ;  /* 0x000000d5e7df7212 */ /* 0x000fc400078e96d6 */
[----:B------:R-:W-:Y:S02]  /*150a0*/  LOP3.LUT R225, R209, R72, RZ, 0x3c, !PT ;  /* 0x00000048d1e17212 */ /* 0x000fe400078e3cff */
[----:B------:R-:W-:Y:S01]  /*150b0*/  SHF.L.W.U32.HI R209, R229, 0x1e, R229 ;  /* 0x0000001ee5d17819 */ /* 0x000fe20000010ee5 */
[----:B------:R-:W-:Y:S01]  /*150c0*/  VIADD R229, R109, 0x6ed9eba1 ;  /* 0x6ed9eba16de57836 */ /* 0x000fe20000000000 */
[----:B------:R-:W-:Y:S02]  /*150d0*/  IADD3 R223, PT, PT, R223, R217, R82 ;  /* 0x000000d9dfdf7210 */ /* 0x000fe40007ffe052 */
[----:B------:R-:W-:Y:S02]  /*150e0*/  LEA.HI R230, R228, R216, R228, 0x5 ;  /* 0x000000d8e4e67211 */ /* 0x000fe400078f28e4 */
[----:B------:R-:W-:Y:S02]  /*150f0*/  SHF.L.W.U32.HI R217, R224, 0x1e, R224 ;  /* 0x0000001ee0d97819 */ /* 0x000fe40000010ee0 */
[----:B------:R-:W-:Y:S01]  /*15100*/  LOP3.LUT R233, R52, R103, R114, 0x96, !PT ;  /* 0x0000006734e97212 */ /* 0x000fe200078e9672 */
[----:B------:R-:W-:Y:S01]  /*15110*/  VIADD R230, R230, 0x6ed9eba1 ;  /* 0x6ed9eba1e6e67836 */ /* 0x000fe20000000000 */
[----:B------:R-:W-:-:S02]  /*15120*/  LEA.HI R222, R231, R222, R231, 0x5 ;  /* 0x000000dee7de7211 */ /* 0x000fc400078f28e7 */
[----:B------:R-:W-:Y:S02]  /*15130*/  SHF.L.W.U32.HI R109, R113, 0x1, R113 ;  /* 0x00000001716d7819 */ /* 0x000fe40000010e71 */
[----:B------:R-:W-:Y:S02]  /*15140*/  LOP3.LUT R224, R227, R209, R210, 0x96, !PT ;  /* 0x000000d1e3e07212 */ /* 0x000fe400078e96d2 */
[----:B------:R-:W-:Y:S02]  /*15150*/  SHF.L.W.U32.HI R113, R225, 0x1, R225 ;  /* 0x00000001e1717819 */ /* 0x000fe40000010ee1 */
[----:B------:R-:W-:Y:S02]  /*15160*/  LOP3.LUT R226, R229, R217, R212, 0x96, !PT ;  /* 0x000000d9e5e27212 */ /* 0x000fe400078e96d4 */
[----:B------:R-:W-:Y:S02]  /*15170*/  LOP3.LUT R114, R57, R94, R107, 0x96, !PT ;  /* 0x0000005e39727212 */ /* 0x000fe400078e966b */
[----:B------:R-:W-:-:S02]  /*15180*/  LOP3.LUT R233, R233, R74, RZ, 0x3c, !PT ;  /* 0x0000004ae9e97212 */ /* 0x000fc400078e3cff */
[----:B------:R-:W-:Y:S01]  /*15190*/  SHF.L.W.U32.HI R216, R228, 0x1e, R228 ;  /* 0x0000001ee4d87819 */ /* 0x000fe20000010ee4 */
[----:B------:R-:W-:Y:S01]  /*151a0*/  VIADD R228, R222, 0x6ed9eba1 ;  /* 0x6ed9eba1dee47836 */ /* 0x000fe20000000000 */
[----:B------:R-:W-:Y:S02]  /*151b0*/  IADD3 R224, PT, PT, R224, R115, R109 ;  /* 0x00000073e0e07210 */ /* 0x000fe40007ffe06d */
[----:B------:R-:W-:Y:S02]  /*151c0*/  IADD3 R225, PT, PT, R226, R219, R113 ;  /* 0x000000dbe2e17210 */ /* 0x000fe40007ffe071 */
[----:B------:R-:W-:Y:S02]  /*151d0*/  LOP3.LUT R107, R114, R75, RZ, 0x3c, !PT ;  /* 0x0000004b726b7212 */ /* 0x000fe400078e3cff */
[----:B------:R-:W-:Y:S02]  /*151e0*/  SHF.L.W.U32.HI R115, R231, 0x1e, R231 ;  /* 0x0000001ee7737819 */ /* 0x000fe40000010ee7 */
[----:B------:R-:W-:-:S02]  /*151f0*/  SHF.L.W.U32.HI R114, R233, 0x1, R233 ;  /* 0x00000001e9727819 */ /* 0x000fc40000010ee9 */
[----:B------:R-:W-:Y:S02]  /*15200*/  LOP3.LUT R219, R230, R216, R215, 0x96, !PT ;  /* 0x000000d8e6db7212 */ /* 0x000fe400078e96d7 */
[----:B------:R-:W-:Y:S02]  /*15210*/  LOP3.LUT R231, R46, R95, R112, 0x96, !PT ;  /* 0x0000005f2ee77212 */ /* 0x000fe400078e9670 */
[----:B------:R-:W-:Y:S02]  /*15220*/  LEA.HI R218, R227, R218, R227, 0x5 ;  /* 0x000000dae3da7211 */ /* 0x000fe400078f28e3 */
[----:B------:R-:W-:Y:S02]  /*15230*/  SHF.L.W.U32.HI R107, R107, 0x1, R107 ;  /* 0x000000016b6b7819 */ /* 0x000fe40000010e6b */
[----:B------:R-:W-:Y:S02]  /*15240*/  LOP3.LUT R222, R228, R115, R213, 0x96, !PT ;  /* 0x00000073e4de7212 */ /* 0x000fe400078e96d5 */
[----:B------:R-:W-:-:S02]  /*15250*/  IADD3 R219, PT, PT, R219, R211, R114 ;  /* 0x000000d3dbdb7210 */ /* 0x000fc40007ffe072 */
[----:B------:R-:W-:Y:S02]  /*15260*/  LOP3.LUT R211, R50, R101, R108, 0x96, !PT ;  /* 0x0000006532d37212 */ /* 0x000fe400078e966c */
[----:B------:R-:W-:Y:S01]  /*15270*/  LOP3.LUT R108, R231, R76, RZ, 0x3c, !PT ;  /* 0x0000004ce76c7212 */ /* 0x000fe200078e3cff */
[----:B------:R-:W-:Y:S01]  /*15280*/  VIADD R231, R218, 0x6ed9eba1 ;  /* 0x6ed9eba1dae77836 */ /* 0x000fe20000000000 */
[----:B------:R-:W-:Y:S02]  /*15290*/  IADD3 R222, PT, PT, R222, R214, R107 ;  /* 0x000000d6dede7210 */ /* 0x000fe40007ffe06b */
[----:B------:R-:W-:Y:S02]  /*152a0*/  SHF.L.W.U32.HI R214, R227, 0x1e, R227 ;  /* 0x0000001ee3d67819 */ /* 0x000fe40000010ee3 */
[----:B------:R-:W-:Y:S02]  /*152b0*/  LEA.HI R220, R229, R220, R229, 0x5 ;  /* 0x000000dce5dc7211 */ /* 0x000fe400078f28e5 */
[----:B------:R-:W-:-:S02]  /*152c0*/  LEA.HI R221, R230, R221, R230, 0x5 ;  /* 0x000000dde6dd7211 */ /* 0x000fc400078f28e6 */
[----:B------:R-:W-:Y:S01]  /*152d0*/  SHF.L.W.U32.HI R108, R108, 0x1, R108 ;  /* 0x000000016c6c7819 */ /* 0x000fe20000010e6c */
[----:B------:R-:W-:Y:S01]  /*152e0*/  VIADD R220, R220, 0x6ed9eba1 ;  /* 0x6ed9eba1dcdc7836 */ /* 0x000fe20000000000 */
[----:B------:R-:W-:Y:S02]  /*152f0*/  LOP3.LUT R227, R231, R214, R209, 0x96, !PT ;  /* 0x000000d6e7e37212 */ /* 0x000fe400078e96d1 */
[----:B------:R-:W-:Y:S02]  /*15300*/  LOP3.LUT R106, R48, R93, R106, 0x96, !PT ;  /* 0x0000005d306a7212 */ /* 0x000fe400078e966a */
[----:B------:R-:W-:Y:S01]  /*15310*/  SHF.L.W.U32.HI R218, R229, 0x1e, R229 ;  /* 0x0000001ee5da7819 */ /* 0x000fe20000010ee5 */
[----:B------:R-:W-:Y:S01]  /*15320*/  VIADD R229, R221, 0x6ed9eba1 ;  /* 0x6ed9eba1dde57836 */ /* 0x000fe20000000000 */
[----:B------:R-:W-:Y:S02]  /*15330*/  LOP3.LUT R211, R211, R78, RZ, 0x3c, !PT ;  /* 0x0000004ed3d37212 */ /* 0x000fe400078e3cff */
[----:B------:R-:W-:-:S02]  /*15340*/  IADD3 R226, PT, PT, R227, R210, R108 ;  /* 0x000000d2e3e27210 */ /* 0x000fc40007ffe06c */
[----:B------:R-:W-:Y:S02]  /*15350*/  LOP3.LUT R106, R106, R77, RZ, 0x3c, !PT ;  /* 0x0000004d6a6a7212 */ /* 0x000fe400078e3cff */
        /* <DEDUP_REMOVED lines=8> */
[----:B------:R-:W-:Y:S02]  /*153e0*/  IADD3 R227, PT, PT, R211, R212, R112 ;  /* 0x000000d4d3e37210 */ /* 0x000fe40007ffe070 */
[----:B------:R-:W-:Y:S02]  /*153f0*/  IADD3 R221, PT, PT, R221, R215, R106 ;  /* 0x000000d7dddd7210 */ /* 0x000fe40007ffe06a */
[----:B------:R-:W-:Y:S02]  /*15400*/  LOP3.LUT R105, R105, R80, RZ, 0x3c, !PT ;  /* 0x0000005069697212 */ /* 0x000fe400078e3cff */
[----:B------:R-:W-:Y:S02]  /*15410*/  SHF.L.W.U32.HI R211, R228, 0x1e, R228 ;  /* 0x0000001ee4d37819 */ /* 0x000fe40000010ee4 */
[----:B------:R-:W-:-:S02]  /*15420*/  LEA.HI R215, R231, R224, R231, 0x5 ;  /* 0x000000e0e7d77211 */ /* 0x000fc400078f28e7 */
[----:B------:R-:W-:Y:S02]  /*15430*/  LOP3.LUT R104, R60, R91, R104, 0x96, !PT ;  /* 0x0000005b3c687212 */ /* 0x000fe400078e9668 */
        /* <DEDUP_REMOVED lines=8> */
[C-C-:B------:R-:W-:Y:S02]  /*154c0*/  LEA.HI R225, R220.reuse, R225, R220.reuse, 0x5 ;  /* 0x000000e1dce17211 */ /* 0x140fe400078f28dc */
[----:B------:R-:W-:Y:S02]  /*154d0*/  SHF.L.W.U32.HI R213, R220, 0x1e, R220 ;  /* 0x0000001edcd57819 */ /* 0x000fe40000010edc */
[----:B------:R-:W-:Y:S01]  /*154e0*/  SHF.L.W.U32.HI R102, R104, 0x1, R104 ;  /* 0x0000000168667819 */ /* 0x000fe20000010e68 */
[----:B------:R-:W-:Y:S01]  /*154f0*/  VIADD R232, R225, 0x6ed9eba1 ;  /* 0x6ed9eba1e1e87836 */ /* 0x000fe20000000000 */
[----:B------:R-:W-:-:S02]  /*15500*/  LOP3.LUT R220, R215, R212, R214, 0xe8, !PT ;  /* 0x000000d4d7dc7212 */ /* 0x000fc400078ee8d6 */
[----:B------:R-:W-:Y:S02]  /*15510*/  SHF.L.W.U32.HI R104, R223, 0x1, R223 ;  /* 0x00000001df687819 */ /* 0x000fe40000010edf */
[----:B------:R-:W-:Y:S02]  /*15520*/  LOP3.LUT R234, R61, R90, R103, 0x96, !PT ;  /* 0x0000005a3dea7212 */ /* 0x000fe400078e9667 */
[----:B------:R-:W-:Y:S02]  /*15530*/  IADD3 R223, PT, PT, R220, R209, R102 ;  /* 0x000000d1dcdf7210 */ /* 0x000fe40007ffe066 */
[----:B------:R-:W-:Y:S02]  /*15540*/  LEA.HI R219, R229, R219, R229, 0x5 ;  /* 0x000000dbe5db7211 */ /* 0x000fe400078f28e5 */
[----:B------:R-:W-:Y:S02]  /*15550*/  LOP3.LUT R209, R64, R87, R94, 0x96, !PT ;  /* 0x0000005740d17212 */ /* 0x000fe400078e965e */
[----:B------:R-:W-:-:S02]  /*15560*/  LEA.HI R222, R230, R222, R230, 0x5 ;  /* 0x000000dee6de7211 */ /* 0x000fc400078f28e6 */
[----:B------:R-:W-:Y:S01]  /*15570*/  LOP3.LUT R103, R234, R83, RZ, 0x3c, !PT ;  /* 0x00000053ea677212 */ /* 0x000fe200078e3cff */
[----:B------:R-:W-:Y:S01]  /*15580*/  VIADD R234, R219, 0x6ed9eba1 ;  /* 0x6ed9eba1dbea7836 */ /* 0x000fe20000000000 */
[----:B------:R-:W-:Y:S01]  /*15590*/  LOP3.LUT R94, R209, R82, RZ, 0x3c, !PT ;  /* 0x00000052d15e7212 */ /* 0x000fe200078e3cff */
[----:B------:R-:W-:Y:S01]  /*155a0*/  VIADD R225, R222, 0x6ed9eba1 ;  /* 0x6ed9eba1dee17836 */ /* 0x000fe20000000000 */
[----:B------:R-:W-:Y:S02]  /*155b0*/  SHF.L.W.U32.HI R209, R229, 0x1e, R229 ;  /* 0x0000001ee5d17819 */ /* 0x000fe40000010ee5 */
[----:B------:R-:W-:Y:S02]  /*155c0*/  LOP3.LUT R224, R232, R213, R218, 0xe8, !PT ;  /* 0x000000d5e8e07212 */ /* 0x000fe400078ee8da */
[----:B------:R-:W-:Y:S02]  /*155d0*/  SHF.L.W.U32.HI R220, R230, 0x1e, R230 ;  /* 0x0000001ee6dc7819 */ /* 0x000fe40000010ee6 */
[----:B------:R-:W-:-:S02]  /*155e0*/  SHF.L.W.U32.HI R103, R103, 0x1, R103 ;  /* 0x0000000167677819 */ /* 0x000fc40000010e67 */
[----:B------:R-:W-:Y:S02]  /*155f0*/  LOP3.LUT R219, R234, R209, R210, 0xe8, !PT ;  /* 0x000000d1eadb7212 */ /* 0x000fe400078ee8d2 */
[----:B------:R-:W-:Y:S02]  /*15600*/  IADD3 R217, PT, PT, R224, R217, R104 ;  /* 0x000000d9e0d97210 */ /* 0x000fe40007ffe068 */
[----:B------:R-:W-:Y:S02]  /*15610*/  LEA.HI R226, R215, R226, R215, 0x5 ;  /* 0x000000e2d7e27211 */ /* 0x000fe400078f28d7 */
[----:B------:R-:W-:Y:S02]  /*15620*/  SHF.L.W.U32.HI R94, R94, 0x1, R94 ;  /* 0x000000015e5e7819 */ /* 0x000fe40000010e5e */
[----:B------:R-:W-:Y:S01]  /*15630*/  LOP3.LUT R224, R225, R220, R211, 0xe8, !PT ;  /* 0x000000dce1e07212 */ /* 0x000fe200078ee8d3 */
[----:B------:R-:W-:Y:S01]  /*15640*/  VIADD R230, R226, 0x6ed9eba1 ;  /* 0x6ed9eba1e2e67836 */ /* 0x000fe20000000000 */
[----:B------:R-:W-:-:S02]  /*15650*/  LOP3.LUT R222, R63, R86, R95, 0x96, !PT ;  /* 0x000000563fde7212 */ /* 0x000fc400078e965f */
[----:B------:R-:W-:Y:S02]  /*15660*/  IADD3 R219, PT, PT, R219, R216, R103 ;  /* 0x000000d8dbdb7210 */ /* 0x000fe40007ffe067 */
[----:B------:R-:W-:Y:S02]  /*15670*/  LEA.HI R227, R232, R227, R232, 0x5 ;  /* 0x000000e3e8e37211 */ /* 0x000fe400078f28e8 */
[----:B------:R-:W-:Y:S02]  /*15680*/  LOP3.LUT R216, R65, R88, R101, 0x96, !PT ;  /* 0x0000005841d87212 */ /* 0x000fe400078e9665 */
[----:B------:R-:W-:Y:S01]  /*15690*/  IADD3 R224, PT, PT, R224, R115, R94 ;  /* 0x00000073e0e07210 */ /* 0x000fe20007ffe05e */
[----:B------:R-:W-:Y:S01]  /*156a0*/  VIADD R226, R227, 0x6ed9eba1 ;  /* 0x6ed9eba1e3e27836 */ /* 0x000fe20000000000 */
[----:B------:R-:W-:Y:S02]  /*156b0*/  LOP3.LUT R222, R222, R109, RZ, 0x3c, !PT ;  /* 0x0000006ddede7212 */ /* 0x000fe400078e3cff */
[----:B------:R-:W-:-:S02]  /*156c0*/  SHF.L.W.U32.HI R115, R215, 0x1e, R215 ;  /* 0x0000001ed7737819 */ /* 0x000fc40000010ed7 */
[----:B------:R-:W-:Y:S02]  /*156d0*/  LOP3.LUT R216, R216, R113, RZ, 0x3c, !PT ;  /* 0x00000071d8d87212 */ /* 0x000fe400078e3cff */
[----:B------:R-:W-:Y:S02]  /*156e0*/  SHF.L.W.U32.HI R215, R232, 0x1e, R232 ;  /* 0x0000001ee8d77819 */ /* 0x000fe40000010ee8 */
[----:B------:R-:W-:Y:S02]  /*156f0*/  SHF.L.W.U32.HI R95, R222, 0x1, R222 ;  /* 0x00000001de5f7819 */ /* 0x000fe40000010ede */
[----:B------:R-:W-:Y:S02]  /*15700*/  LEA.HI R221, R234, R221, R234, 0x5 ;  /* 0x000000ddeadd7211 */ /* 0x000fe400078f28ea */
[----:B------:R-:W-:Y:S02]  /*15710*/  LOP3.LUT R222, R230, R115, R212, 0xe8, !PT ;  /* 0x00000073e6de7212 */ /* 0x000fe400078ee8d4 */
[----:B------:R-:W-:-:S02]  /*15720*/  SHF.L.W.U32.HI R101, R216, 0x1, R216 ;  /* 0x00000001d8657819 */ /* 0x000fc40000010ed8 */
[----:B------:R-:W-:Y:S02]  /*15730*/  LOP3.LUT R93, R67, R84, R93, 0x96, !PT ;  /* 0x00000054435d7212 */ /* 0x000fe400078e965d */
[----:B------:R-:W-:Y:S01]  /*15740*/  LEA.HI R227, R225, R228, R225, 0x5 ;  /* 0x000000e4e1e37211 */ /* 0x000fe200078f28e1 */
[----:B------:R-:W-:Y:S01]  /*15750*/  VIADD R228, R221, 0x8f1bbcdc ;  /* 0x8f1bbcdcdde47836 */ /* 0x000fe20000000000 */
[----:B------:R-:W-:Y:S02]  /*15760*/  LOP3.LUT R216, R226, R215, R213, 0xe8, !PT ;  /* 0x000000d7e2d87212 */ /* 0x000fe400078ee8d5 */
[----:B------:R-:W-:Y:S01]  /*15770*/  LOP3.LUT R92, R66, R85, R92, 0x96, !PT ;  /* 0x00000055425c7212 */ /* 0x000fe200078e965c */
[----:B------:R-:W-:Y:S01]  /*15780*/  VIADD R227, R227, 0x8f1bbcdc ;  /* 0x8f1bbcdce3e37836 */ /* 0x000fe20000000000 */
[----:B------:R-:W-:Y:S02]  /*15790*/  IADD3 R222, PT, PT, R222, R214, R95 ;  /* 0x000000d6dede7210 */ /* 0x000fe40007ffe05f */
[----:B------:R-:W-:-:S02]  /*157a0*/  LOP3.LUT R93, R93, R114, RZ, 0x3c, !PT ;  /* 0x000000725d5d7212 */ /* 0x000fc400078e3cff */
[----:B------:R-:W-:Y:S02]  /*157b0*/  SHF.L.W.U32.HI R214, R234, 0x1e, R234 ;  /* 0x0000001eead67819 */ /* 0x000fe40000010eea */
        /* <DEDUP_REMOVED lines=11> */
[----:B------:R-:W-:-:S02]  /*15870*/  IADD3 R221, PT, PT, R221, R210, R93 ;  /* 0x000000d2dddd7210 */ /* 0x000fc40007ffe05d */
[----:B------:R-:W-:Y:S02]  /*15880*/  LOP3.LUT R89, R71, R58, R89, 0x96, !PT ;  /* 0x0000003a47597212 */ /* 0x000fe400078e9659 */
[----:B------:R-:W-:Y:S02]  /*15890*/  LOP3.LUT R91, R91, R108, RZ, 0x3c, !PT ;  /* 0x0000006c5b5b7212 */ /* 0x000fe400078e3cff */
[----:B------:R-:W-:Y:S02]  /*158a0*/  SHF.L.W.U32.HI R210, R230, 0x1e, R230 ;  /* 0x0000001ee6d27819 */ /* 0x000fe40000010ee6 */
[----:B------:R-:W-:Y:S02]  /*158b0*/  IADD3 R225, PT, PT, R225, R211, R92 ;  /* 0x000000d3e1e17210 */ /* 0x000fe40007ffe05c */
[----:B------:R-:W-:Y:S01]  /*158c0*/  SHF.L.W.U32.HI R211, R226, 0x1e, R226 ;  /* 0x0000001ee2d37819 */ /* 0x000fe20000010ee2 */
[----:B------:R-:W-:Y:S01]  /*158d0*/  VIADD R226, R217, 0x8f1bbcdc ;  /* 0x8f1bbcdcd9e27836 */ /* 0x000fe20000000000 */
[----:B------:R-:W-:-:S02]  /*158e0*/  LOP3.LUT R231, R89, R112, RZ, 0x3c, !PT ;  /* 0x0000007059e77212 */ /* 0x000fc400078e3cff */
[----:B------:R-:W-:Y:S02]  /*158f0*/  SHF.L.W.U32.HI R89, R91, 0x1, R91 ;  /* 0x000000015b597819 */ /* 0x000fe40000010e5b */
[----:B------:R-:W-:Y:S02]  /*15900*/  LOP3.LUT R217, R229, R210, R115, 0xe8, !PT ;  /* 0x000000d2e5d97212 */ /* 0x000fe400078ee873 */
[----:B------:R-:W-:Y:S02]  /*15910*/  SHF.L.W.U32.HI R91, R231, 0x1, R231 ;  /* 0x00000001e75b7819 */ /* 0x000fe40000010ee7 */
[----:B------:R-:W-:Y:S02]  /*15920*/  LOP3.LUT R231, R68, R49, R90, 0x96, !PT ;  /* 0x0000003144e77212 */ /* 0x000fe400078e965a */
[----:B------:R-:W-:Y:S02]  /*15930*/  IADD3 R217, PT, PT, R217, R212, R89 ;  /* 0x000000d4d9d97210 */ /* 0x000fe40007ffe059 */
[----:B------:R-:W-:-:S02]  /*15940*/  LEA.HI R219, R228, R219, R228, 0x5 ;  /* 0x000000dbe4db7211 */ /* 0x000fc400078f28e4 */
[----:B------:R-:W-:Y:S02]  /*15950*/  LOP3.LUT R212, R73, R56, R87, 0x96, !PT ;  /* 0x0000003849d47212 */ /* 0x000fe400078e9657 */
[----:B------:R-:W-:Y:S01]  /*15960*/  LOP3.LUT R90, R231, R106, RZ, 0x3c, !PT ;  /* 0x0000006ae75a7212 */ /* 0x000fe200078e3cff */
[----:B------:R-:W-:Y:S01]  /*15970*/  VIADD R231, R219, 0x8f1bbcdc ;  /* 0x8f1bbcdcdbe77836 */ /* 0x000fe20000000000 */
[----:B------:R-:W-:Y:S02]  /*15980*/  LOP3.LUT R87, R212, R105, RZ, 0x3c, !PT ;  /* 0x00000069d4577212 */ /* 0x000fe400078e3cff */
[----:B------:R-:W-:Y:S02]  /*15990*/  SHF.L.W.U32.HI R212, R228, 0x1e, R228 ;  /* 0x0000001ee4d47819 */ /* 0x000fe40000010ee4 */
[----:B------:R-:W-:Y:S02]  /*159a0*/  LEA.HI R224, R227, R224, R227, 0x5 ;  /* 0x000000e0e3e07211 */ /* 0x000fe400078f28e3 */
[----:B------:R-:W-:-:S02]  /*159b0*/  LOP3.LUT R230, R226, R211, R215, 0xe8, !PT ;  /* 0x000000d3e2e67212 */ /* 0x000fc400078ee8d7 */
[----:B------:R-:W-:Y:S01]  /*159c0*/  SHF.L.W.U32.HI R90, R90, 0x1, R90 ;  /* 0x000000015a5a7819 */ /* 0x000fe20000010e5a */
[----:B------:R-:W-:Y:S01]  /*159d0*/  VIADD R228, R224, 0x8f1bbcdc ;  /* 0x8f1bbcdce0e47836 */ /* 0x000fe20000000000 */
[----:B------:R-:W-:Y:S02]  /*159e0*/  LOP3.LUT R219, R231, R212, R214, 0xe8, !PT ;  /* 0x000000d4e7db7212 */ /* 0x000fe400078ee8d6 */
[----:B------:R-:W-:Y:S02]  /*159f0*/  IADD3 R223, PT, PT, R230, R213, R91 ;  /* 0x000000d5e6df7210 */ /* 0x000fe40007ffe05b */
[----:B------:R-:W-:Y:S02]  /*15a00*/  IADD3 R219, PT, PT, R219, R209, R90 ;  /* 0x000000d1dbdb7210 */ /* 0x000fe40007ffe05a */
[----:B------:R-:W-:Y:S02]  /*15a10*/  LEA.HI R222, R229, R222, R229, 0x5 ;  /* 0x000000dee5de7211 */ /* 0x000fe400078f28e5 */
[----:B------:R-:W-:-:S02]  /*15a20*/  SHF.L.W.U32.HI R213, R227, 0x1e, R227 ;  /* 0x0000001ee3d57819 */ /* 0x000fc40000010ee3 */
[----:B------:R-:W-:Y:S01]  /*15a30*/  LOP3.LUT R209, R72, R55, R88, 0x96, !PT ;  /* 0x0000003748d17212 */ /* 0x000fe200078e9658 */
[----:B------:R-:W-:Y:S01]  /*15a40*/  VIADD R230, R222, 0x8f1bbcdc ;  /* 0x8f1bbcdcdee67836 */ /* 0x000fe20000000000 */
[----:B------:R-:W-:Y:S02]  /*15a50*/  LOP3.LUT R227, R70, R43, R86, 0x96, !PT ;  /* 0x0000002b46e37212 */ /* 0x000fe400078e9656 */
[----:B------:R-:W-:Y:S02]  /*15a60*/  LEA.HI R86, R226, R218, R226, 0x5 ;  /* 0x000000dae2567211 */ /* 0x000fe400078f28e2 */
[----:B------:R-:W-:Y:S02]  /*15a70*/  SHF.L.W.U32.HI R87, R87, 0x1, R87 ;  /* 0x0000000157577819 */ /* 0x000fe40000010e57 */
[----:B------:R-:W-:Y:S02]  /*15a80*/  LOP3.LUT R224, R228, R213, R216, 0xe8, !PT ;  /* 0x000000d5e4e07212 */ /* 0x000fe400078ee8d8 */
[----:B------:R-:W-:-:S02]  /*15a90*/  LOP3.LUT R88, R209, R104, RZ, 0x3c, !PT ;  /* 0x00000068d1587212 */ /* 0x000fc400078e3cff */
[----:B------:R-:W-:Y:S02]  /*15aa0*/  LOP3.LUT R227, R227, R102, RZ, 0x3c, !PT ;  /* 0x00000066e3e37212 */ /* 0x000fe400078e3cff */
[----:B------:R-:W-:Y:S02]  /*15ab0*/  SHF.L.W.U32.HI R209, R229, 0x1e, R229 ;  /* 0x0000001ee5d17819 */ /* 0x000fe40000010ee5 */
[----:B------:R-:W-:Y:S01]  /*15ac0*/  SHF.L.W.U32.HI R218, R226, 0x1e, R226 ;  /* 0x0000001ee2da7819 */ /* 0x000fe20000010ee2 */
[----:B------:R-:W-:Y:S01]  /*15ad0*/  VIADD R226, R86, 0x8f1bbcdc ;  /* 0x8f1bbcdc56e27836 */ /* 0x000fe20000000000 */
[----:B------:R-:W-:Y:S02]  /*15ae0*/  IADD3 R224, PT, PT, R224, R220, R87 ;  /* 0x000000dce0e07210 */ /* 0x000fe40007ffe057 */
[----:B------:R-:W-:Y:S02]  /*15af0*/  SHF.L.W.U32.HI R86, R227, 0x1, R227 ;  /* 0x00000001e3567819 */ /* 0x000fe40000010ee3 */
[----:B------:R-:W-:-:S02]  /*15b00*/  LOP3.LUT R220, R230, R209, R210, 0xe8, !PT ;  /* 0x000000d1e6dc7212 */ /* 0x000fc400078ee8d2 */
[----:B------:R-:W-:Y:S02]  /*15b10*/  LEA.HI R225, R228, R225, R228, 0x5 ;  /* 0x000000e1e4e17211 */ /* 0x000fe400078f28e4 */
[----:B------:R-:W-:Y:S02]  /*15b20*/  LEA.HI R221, R231, R221, R231, 0x5 ;  /* 0x000000dde7dd7211 */ /* 0x000fe400078f28e7 */
[----:B------:R-:W-:Y:S02]  /*15b30*/  SHF.L.W.U32.HI R88, R88, 0x1, R88 ;  /* 0x0000000158587819 */ /* 0x000fe40000010e58 */
[----:B------:R-:W-:Y:S01]  /*15b40*/  LOP3.LUT R222, R226, R218, R211, 0xe8, !PT ;  /* 0x000000dae2de7212 */ /* 0x000fe200078ee8d3 */
[----:B------:R-:W-:Y:S01]  /*15b50*/  VIADD R232, R221, 0x8f1bbcdc ;  /* 0x8f1bbcdcdde87836 */ /* 0x000fe20000000000 */
[----:B------:R-:W-:Y:S02]  /*15b60*/  LOP3.LUT R85, R75, R54, R85, 0x96, !PT ;  /* 0x000000364b557212 */ /* 0x000fe400078e9655 */
[----:B------:R-:W-:-:S02]  /*15b70*/  LOP3.LUT R84, R74, R53, R84, 0x96, !PT ;  /* 0x000000354a547212 */ /* 0x000fc400078e9654 */
[----:B------:R-:W-:Y:S02]  /*15b80*/  IADD3 R220, PT, PT, R220, R115, R86 ;  /* 0x00000073dcdc7210 */ /* 0x000fe40007ffe056 */
[----:B------:R-:W-:Y:S01]  /*15b90*/  SHF.L.W.U32.HI R115, R228, 0x1e, R228 ;  /* 0x0000001ee4737819 */ /* 0x000fe20000010ee4 */
[----:B------:R-:W-:Y:S01]  /*15ba0*/  VIADD R228, R225, 0x8f1bbcdc ;  /* 0x8f1bbcdce1e47836 */ /* 0x000fe20000000000 */
[----:B------:R-:W-:Y:S02]  /*15bb0*/  IADD3 R222, PT, PT, R222, R215, R88 ;  /* 0x000000d7dede7210 */ /* 0x000fe40007ffe058 */
[----:B------:R-:W-:Y:S02]  /*15bc0*/  LOP3.LUT R85, R85, R94, RZ, 0x3c, !PT ;  /* 0x0000005e55557212 */ /* 0x000fe400078e3cff */
[----:B------:R-:W-:Y:S02]  /*15bd0*/  LOP3.LUT R84, R84, R103, RZ, 0x3c, !PT ;  /* 0x0000006754547212 */ /* 0x000fe400078e3cff */
        /* <DEDUP_REMOVED lines=10> */
[----:B------:R-:W-:Y:S02]  /*15c80*/  LOP3.LUT R58, R78, R59, R58, 0x96, !PT ;  /* 0x0000003b4e3a7212 */ /* 0x000fe400078e963a */
[----:B------:R-:W-:Y:S02]  /*15c90*/  IADD3 R225, PT, PT, R225, R216, R85 ;  /* 0x000000d8e1e17210 */ /* 0x000fe40007ffe055 */
[----:B------:R-:W-:Y:S02]  /*15ca0*/  LOP3.LUT R44, R44, R95, RZ, 0x3c, !PT ;  /* 0x0000005f2c2c7212 */ /* 0x000fe400078e3cff */
[----:B------:R-:W-:Y:S02]  /*15cb0*/  IADD3 R221, PT, PT, R221, R214, R84 ;  /* 0x000000d6dddd7210 */ /* 0x000fe40007ffe054 */
[----:B------:R-:W-:-:S02]  /*15cc0*/  LOP3.LUT R229, R58, R101, RZ, 0x3c, !PT ;  /* 0x000000653ae57212 */ /* 0x000fc400078e3cff */
[----:B------:R-:W-:Y:S02]  /*15cd0*/  SHF.L.W.U32.HI R216, R226, 0x1e, R226 ;  /* 0x0000001ee2d87819 */ /* 0x000fe40000010ee2 */
[----:B------:R-:W-:Y:S02]  /*15ce0*/  SHF.L.W.U32.HI R214, R230, 0x1e, R230 ;  /* 0x0000001ee6d67819 */ /* 0x000fe40000010ee6 */
[----:B------:R-:W-:Y:S02]  /*15cf0*/  SHF.L.W.U32.HI R58, R44, 0x1, R44 ;  /* 0x000000012c3a7819 */ /* 0x000fe40000010e2c */
[----:B------:R-:W-:Y:S02]  /*15d00*/  LOP3.LUT R230, R77, R52, R49, 0x96, !PT ;  /* 0x000000344de67212 */ /* 0x000fe400078e9631 */
[----:B------:R-:W-:Y:S02]  /*15d10*/  LEA.HI R219, R232, R219, R232, 0x5 ;  /* 0x000000dbe8db7211 */ /* 0x000fe400078f28e8 */
[----:B------:R-:W-:-:S02]  /*15d20*/  SHF.L.W.U32.HI R44, R229, 0x1, R229 ;  /* 0x00000001e52c7819 */ /* 0x000fc40000010ee5 */
[----:B------:R-:W-:Y:S02]  /*15d30*/  LOP3.LUT R226, R227, R216, R218, 0xe8, !PT ;  /* 0x000000d8e3e27212 */ /* 0x000fe400078ee8da */
[----:B------:R-:W-:Y:S02]  /*15d40*/  LOP3.LUT R223, R217, R214, R209, 0xe8, !PT ;  /* 0x000000d6d9df7212 */ /* 0x000fe400078ee8d1 */
[----:B------:R-:W-:Y:S02]  /*15d50*/  LEA.HI R224, R228, R224, R228, 0x5 ;  /* 0x000000e0e4e07211 */ /* 0x000fe400078f28e4 */
[----:B------:R-:W-:Y:S01]  /*15d60*/  LOP3.LUT R49, R230, R93, RZ, 0x3c, !PT ;  /* 0x0000005de6317212 */ /* 0x000fe200078e3cff */
[----:B------:R-:W-:Y:S01]  /*15d70*/  VIADD R230, R219, 0x8f1bbcdc ;  /* 0x8f1bbcdcdbe67836 */ /* 0x000fe20000000000 */
[----:B------:R-:W-:Y:S02]  /*15d80*/  LOP3.LUT R229, R80, R57, R56, 0x96, !PT ;  /* 0x0000003950e57212 */ /* 0x000fe400078e9638 */
[----:B------:R-:W-:-:S02]  /*15d90*/  IADD3 R226, PT, PT, R226, R211, R44 ;  /* 0x000000d3e2e27210 */ /* 0x000fc40007ffe02c */
[----:B------:R-:W-:Y:S02]  /*15da0*/  IADD3 R223, PT, PT, R223, R210, R58 ;  /* 0x000000d2dfdf7210 */ /* 0x000fe40007ffe03a */
[----:B------:R-:W-:Y:S02]  /*15db0*/  SHF.L.W.U32.HI R211, R232, 0x1e, R232 ;  /* 0x0000001ee8d37819 */ /* 0x000fe40000010ee8 */
[----:B------:R-:W-:Y:S01]  /*15dc0*/  SHF.L.W.U32.HI R210, R228, 0x1e, R228 ;  /* 0x0000001ee4d27819 */ /* 0x000fe20000010ee4 */
[----:B------:R-:W-:Y:S01]  /*15dd0*/  VIADD R228, R224, 0x8f1bbcdc ;  /* 0x8f1bbcdce0e47836 */ /* 0x000fe20000000000 */
[----:B------:R-:W-:Y:S02]  /*15de0*/  LOP3.LUT R229, R229, R92, RZ, 0x3c, !PT ;  /* 0x0000005ce5e57212 */ /* 0x000fe400078e3cff */
[----:B------:R-:W-:Y:S02]  /*15df0*/  SHF.L.W.U32.HI R49, R49, 0x1, R49 ;  /* 0x0000000131317819 */ /* 0x000fe40000010e31 */
[----:B------:R-:W-:-:S02]  /*15e00*/  LOP3.LUT R219, R230, R211, R215, 0xe8, !PT ;  /* 0x000000d3e6db7212 */ /* 0x000fc400078ee8d7 */
[----:B------:R-:W-:Y:S02]  /*15e10*/  LOP3.LUT R232, R79, R46, R43, 0x96, !PT ;  /* 0x0000002e4fe87212 */ /* 0x000fe400078e962b */
[----:B------:R-:W-:Y:S02]  /*15e20*/  LEA.HI R220, R217, R220, R217, 0x5 ;  /* 0x000000dcd9dc7211 */ /* 0x000fe400078f28d9 */
[----:B------:R-:W-:Y:S02]  /*15e30*/  SHF.L.W.U32.HI R56, R229, 0x1, R229 ;  /* 0x00000001e5387819 */ /* 0x000fe40000010ee5 */
[----:B------:R-:W-:Y:S02]  /*15e40*/  LOP3.LUT R224, R228, R210, R115, 0xe8, !PT ;  /* 0x000000d2e4e07212 */ /* 0x000fe400078ee873 */
[----:B------:R-:W-:Y:S02]  /*15e50*/  IADD3 R219, PT, PT, R219, R212, R49 ;  /* 0x000000d4dbdb7210 */ /* 0x000fe40007ffe031 */
[----:B------:R-:W-:-:S02]  /*15e60*/  LOP3.LUT R212, R81, R50, R55, 0x96, !PT ;  /* 0x0000003251d47212 */ /* 0x000fc400078e9637 */
[----:B------:R-:W-:Y:S02]  /*15e70*/  LEA.HI R222, R227, R222, R227, 0x5 ;  /* 0x000000dee3de7211 */ /* 0x000fe400078f28e3 */
[----:B------:R-:W-:Y:S01]  /*15e80*/  LOP3.LUT R55, R232, R89, RZ, 0x3c, !PT ;  /* 0x00000059e8377212 */ /* 0x000fe200078e3cff */
[----:B------:R-:W-:Y:S01]  /*15e90*/  VIADD R232, R220, 0x8f1bbcdc ;  /* 0x8f1bbcdcdce87836 */ /* 0x000fe20000000000 */
[----:B------:R-:W-:Y:S02]  /*15ea0*/  IADD3 R224, PT, PT, R224, R213, R56 ;  /* 0x000000d5e0e07210 */ /* 0x000fe40007ffe038 */
[----:B------:R-:W-:Y:S02]  /*15eb0*/  SHF.L.W.U32.HI R213, R217, 0x1e, R217 ;  /* 0x0000001ed9d57819 */ /* 0x000fe40000010ed9 */
[----:B------:R-:W-:Y:S01]  /*15ec0*/  SHF.L.W.U32.HI R217, R227, 0x1e, R227 ;  /* 0x0000001ee3d97819 */ /* 0x000fe20000010ee3 */
[----:B------:R-:W-:Y:S01]  /*15ed0*/  VIADD R227, R222, 0x8f1bbcdc ;  /* 0x8f1bbcdcdee37836 */ /* 0x000fe20000000000 */
[----:B------:R-:W-:-:S02]  /*15ee0*/  LOP3.LUT R212, R212, R91, RZ, 0x3c, !PT ;  /* 0x0000005bd4d47212 */ /* 0x000fc400078e3cff */
[----:B------:R-:W-:Y:S02]  /*15ef0*/  SHF.L.W.U32.HI R55, R55, 0x1, R55 ;  /* 0x0000000137377819 */ /* 0x000fe40000010e37 */
[----:B------:R-:W-:Y:S02]  /*15f00*/  LOP3.LUT R220, R232, R213, R214, 0xe8, !PT ;  /* 0x000000d5e8dc7212 */ /* 0x000fe400078ee8d6 */
[----:B------:R-:W-:Y:S02]  /*15f10*/  LEA.HI R221, R230, R221, R230, 0x5 ;  /* 0x000000dde6dd7211 */ /* 0x000fe400078f28e6 */
[----:B------:R-:W-:Y:S02]  /*15f20*/  SHF.L.W.U32.HI R43, R212, 0x1, R212 ;  /* 0x00000001d42b7819 */ /* 0x000fe40000010ed4 */
[----:B------:R-:W-:Y:S02]  /*15f30*/  LEA.HI R225, R228, R225, R228, 0x5 ;  /* 0x000000e1e4e17211 */ /* 0x000fe400078f28e4 */
[----:B------:R-:W-:-:S02]  /*15f40*/  LOP3.LUT R212, R227, R217, R216, 0xe8, !PT ;  /* 0x000000d9e3d47212 */ /* 0x000fc400078ee8d8 */
[----:B------:R-:W-:Y:S01]  /*15f50*/  LOP3.LUT R53, R83, R48, R53, 0x96, !PT ;  /* 0x0000003053357212 */ /* 0x000fe200078e9635 */
[----:B------:R-:W-:Y:S01]  /*15f60*/  VIADD R229, R225, 0x8f1bbcdc ;  /* 0x8f1bbcdce1e57836 */ /* 0x000fe20000000000 */
[----:B------:R-:W-:Y:S02]  /*15f70*/  IADD3 R220, PT, PT, R220, R209, R55 ;  /* 0x000000d1dcdc7210 */ /* 0x000fe40007ffe037 */
[----:B------:R-:W-:Y:S02]  /*15f80*/  LOP3.LUT R54, R82, R47, R54, 0x96, !PT ;  /* 0x0000002f52367212 */ /* 0x000fe400078e9636 */
[----:B------:R-:W-:Y:S01]  /*15f90*/  SHF.L.W.U32.HI R209, R230, 0x1e, R230 ;  /* 0x0000001ee6d17819 */ /* 0x000fe20000010ee6 */
[----:B------:R-:W-:Y:S01]  /*15fa0*/  VIADD R230, R221, 0x8f1bbcdc ;  /* 0x8f1bbcdcdde67836 */ /* 0x000fe20000000000 */
[----:B------:R-:W-:Y:S02]  /*15fb0*/  IADD3 R218, PT, PT, R212, R218, R43 ;  /* 0x000000dad4da7210 */ /* 0x000fe40007ffe02b */
[----:B------:R-:W-:-:S02]  /*15fc0*/  LOP3.LUT R53, R53, R90, RZ, 0x3c, !PT ;  /* 0x0000005a35357212 */ /* 0x000fc400078e3cff */
        /* <DEDUP_REMOVED lines=9> */
[----:B------:R-:W-:Y:S02]  /*16060*/  IADD3 R221, PT, PT, R222, R215, R53 ;  /* 0x000000d7dedd7210 */ /* 0x000fe40007ffe035 */
[----:B------:R-:W-:Y:S02]  /*16070*/  IADD3 R222, PT, PT, R225, R115, R54 ;  /* 0x00000073e1de7210 */ /* 0x000fe40007ffe036 */
[----:B------:R-:W-:Y:S02]  /*16080*/  LOP3.LUT R51, R51, R86, RZ, 0x3c, !PT ;  /* 0x0000005633337212 */ /* 0x000fe400078e3cff */
[----:B------:R-:W-:-:S02]  /*16090*/  SHF.L.W.U32.HI R115, R232, 0x1e, R232 ;  /* 0x0000001ee8737819 */ /* 0x000fc40000010ee8 */
[----:B------:R-:W-:Y:S02]  /*160a0*/  SHF.L.W.U32.HI R51, R51, 0x1, R51 ;  /* 0x0000000133337819 */ /* 0x000fe40000010e33 */
[----:B------:R-:W-:Y:S02]  /*160b0*/  LOP3.LUT R223, R228, R115, R213, 0xe8, !PT ;  /* 0x00000073e4df7212 */ /* 0x000fe400078ee8d5 */
[----:B------:R-:W-:Y:S02]  /*160c0*/  LEA.HI R219, R230, R219, R230, 0x5 ;  /* 0x000000dbe6db7211 */ /* 0x000fe400078f28e6 */
[----:B------:R-:W-:Y:S02]  /*160d0*/  IADD3 R223, PT, PT, R223, R214, R51 ;  /* 0x000000d6dfdf7210 */ /* 0x000fe40007ffe033 */
[----:B------:R-:W-:Y:S02]  /*160e0*/  LOP3.LUT R214, R107, R64, R57, 0x96, !PT ;  /* 0x000000406bd67212 */ /* 0x000fe400078e9639 */
[----:B------:R-:W-:-:S02]  /*160f0*/  LEA.HI R226, R227, R226, R227, 0x5 ;  /* 0x000000e2e3e27211 */ /* 0x000fc400078f28e3 */
[----:B------:R-:W-:Y:S02]  /*16100*/  SHF.L.W.U32.HI R215, R227, 0x1e, R227 ;  /* 0x0000001ee3d77819 */ /* 0x000fe40000010ee3 */
[----:B------:R-:W-:Y:S01]  /*16110*/  LOP3.LUT R227, R114, R61, R52, 0x96, !PT ;  /* 0x0000003d72e37212 */ /* 0x000fe200078e9634 */
[----:B------:R-:W-:Y:S01]  /*16120*/  VIADD R232, R226, 0x8f1bbcdc ;  /* 0x8f1bbcdce2e87836 */ /* 0x000fe20000000000 */
[----:B------:R-:W-:Y:S02]  /*16130*/  LOP3.LUT R57, R214, R85, RZ, 0x3c, !PT ;  /* 0x00000055d6397212 */ /* 0x000fe400078e3cff */
[----:B------:R-:W-:Y:S02]  /*16140*/  LEA.HI R224, R229, R224, R229, 0x5 ;  /* 0x000000e0e5e07211 */ /* 0x000fe400078f28e5 */
[----:B------:R-:W-:Y:S01]  /*16150*/  SHF.L.W.U32.HI R214, R230, 0x1e, R230 ;  /* 0x0000001ee6d67819 */ /* 0x000fe20000010ee6 */
[----:B------:R-:W-:Y:S01]  /*16160*/  VIADD R230, R219, 0x8f1bbcdc ;  /* 0x8f1bbcdcdbe67836 */ /* 0x000fe20000000000 */
[----:B------:R-:W-:Y:S01]  /*16170*/  LOP3.LUT R52, R227, R84, RZ, 0x3c, !PT ;  /* 0x00000054e3347212 */ /* 0x000fe200078e3cff */
[----:B------:R-:W-:Y:S01]  /*16180*/  VIADD R227, R224, 0x8f1bbcdc ;  /* 0x8f1bbcdce0e37836 */ /* 0x000fe20000000000 */
[----:B------:R-:W-:-:S02]  /*16190*/  LOP3.LUT R59, R113, R62, R59, 0x96, !PT ;  /* 0x0000003e713b7212 */ /* 0x000fc400078e963b */
[----:B------:R-:W-:Y:S02]  /*161a0*/  SHF.L.W.U32.HI R219, R229, 0x1e, R229 ;  /* 0x0000001ee5db7819 */ /* 0x000fe40000010ee5 */
[----:B------:R-:W-:Y:S02]  /*161b0*/  SHF.L.W.U32.HI R52, R52, 0x1, R52 ;  /* 0x0000000134347819 */ /* 0x000fe40000010e34 */
[----:B------:R-:W-:Y:S02]  /*161c0*/  LOP3.LUT R224, R230, R214, R209, 0xe8, !PT ;  /* 0x000000d6e6e07212 */ /* 0x000fe400078ee8d1 */
[----:B------:R-:W-:Y:S02]  /*161d0*/  LOP3.LUT R59, R59, R88, RZ, 0x3c, !PT ;  /* 0x000000583b3b7212 */ /* 0x000fe400078e3cff */
[----:B------:R-:W-:Y:S02]  /*161e0*/  SHF.L.W.U32.HI R57, R57, 0x1, R57 ;  /* 0x0000000139397819 */ /* 0x000fe40000010e39 */
[----:B------:R-:W-:-:S02]  /*161f0*/  LOP3.LUT R226, R227, R219, R212, 0xe8, !PT ;  /* 0x000000dbe3e27212 */ /* 0x000fc400078ee8d4 */
[----:B------:R-:W-:Y:S02]  /*16200*/  LOP3.LUT R229, R108, R63, R46, 0x96, !PT ;  /* 0x0000003f6ce57212 */ /* 0x000fe400078e962e */
[----:B------:R-:W-:Y:S02]  /*16210*/  IADD3 R224, PT, PT, R224, R211, R52 ;  /* 0x000000d3e0e07210 */ /* 0x000fe40007ffe034 */
[C---:B------:R-:W-:Y:S02]  /*16220*/  LEA.HI R46, R232.reuse, R218, R232, 0x5 ;  /* 0x000000dae82e7211 */ /* 0x040fe400078f28e8 */
[----:B------:R-:W-:Y:S02]  /*16230*/  SHF.L.W.U32.HI R59, R59, 0x1, R59 ;  /* 0x000000013b3b7819 */ /* 0x000fe40000010e3b */
[----:B------:R-:W-:Y:S02]  /*16240*/  LOP3.LUT R225, R232, R215, R217, 0xe8, !PT ;  /* 0x000000d7e8e17212 */ /* 0x000fe400078ee8d9 */
[----:B------:R-:W-:-:S02]  /*16250*/  LOP3.LUT R211, R112, R65, R50, 0x96, !PT ;  /* 0x0000004170d37212 */ /* 0x000fc400078e9632 */
[--C-:B------:R-:W-:Y:S02]  /*16260*/  LEA.HI R220, R228, R220, R228.reuse, 0x5 ;  /* 0x000000dce4dc7211 */ /* 0x100fe400078f28e4 */
[----:B------:R-:W-:Y:S02]  /*16270*/  IADD3 R226, PT, PT, R226, R210, R57 ;  /* 0x000000d2e2e27210 */ /* 0x000fe40007ffe039 */
[----:B------:R-:W-:Y:S01]  /*16280*/  SHF.L.W.U32.HI R210, R228, 0x1e, R228 ;  /* 0x0000001ee4d27819 */ /* 0x000fe20000010ee4 */
[----:B------:R-:W-:Y:S01]  /*16290*/  VIADD R228, R46, 0x8f1bbcdc ;  /* 0x8f1bbcdc2ee47836 */ /* 0x000fe20000000000 */
[----:B------:R-:W-:Y:S01]  /*162a0*/  IADD3 R225, PT, PT, R225, R216, R59 ;  /* 0x000000d8e1e17210 */ /* 0x000fe20007ffe03b */
[----:B------:R-:W-:Y:S01]  /*162b0*/  VIADD R218, R220, 0x8f1bbcdc ;  /* 0x8f1bbcdcdcda7836 */ /* 0x000fe20000000000 */
[----:B------:R-:W-:Y:S02]  /*162c0*/  LOP3.LUT R211, R211, R44, RZ, 0x3c, !PT ;  /* 0x0000002cd3d37212 */ /* 0x000fe400078e3cff */
[----:B------:R-:W-:-:S02]  /*162d0*/  SHF.L.W.U32.HI R216, R232, 0x1e, R232 ;  /* 0x0000001ee8d87819 */ /* 0x000fc40000010ee8 */
[----:B------:R-:W-:Y:S02]  /*162e0*/  LOP3.LUT R229, R229, R58, RZ, 0x3c, !PT ;  /* 0x0000003ae5e57212 */ /* 0x000fe400078e3cff */
[----:B------:R-:W-:Y:S02]  /*162f0*/  SHF.L.W.U32.HI R50, R211, 0x1, R211 ;  /* 0x00000001d3327819 */ /* 0x000fe40000010ed3 */
[----:B------:R-:W-:Y:S02]  /*16300*/  LOP3.LUT R211, R228, R216, R215, 0xe8, !PT ;  /* 0x000000d8e4d37212 */ /* 0x000fe400078ee8d7 */
[----:B------:R-:W-:Y:S02]  /*16310*/  LEA.HI R222, R227, R222, R227, 0x5 ;  /* 0x000000dee3de7211 */ /* 0x000fe400078f28e3 */
[----:B------:R-:W-:Y:S02]  /*16320*/  SHF.L.W.U32.HI R46, R229, 0x1, R229 ;  /* 0x00000001e52e7819 */ /* 0x000fe40000010ee5 */
[----:B------:R-:W-:-:S02]  /*16330*/  LOP3.LUT R220, R218, R210, R115, 0xe8, !PT ;  /* 0x000000d2dadc7212 */ /* 0x000fc400078ee873 */
[----:B------:R-:W-:Y:S02]  /*16340*/  LOP3.LUT R47, R105, R66, R47, 0x96, !PT ;  /* 0x00000042692f7212 */ /* 0x000fe400078e962f */
[----:B------:R-:W-:Y:S02]  /*16350*/  IADD3 R217, PT, PT, R211, R217, R50 ;  /* 0x000000d9d3d97210 */ /* 0x000fe40007ffe032 */
[C-C-:B------:R-:W-:Y:S02]  /*16360*/  LEA.HI R221, R230.reuse, R221, R230.reuse, 0x5 ;  /* 0x000000dde6dd7211 */ /* 0x140fe400078f28e6 */
[----:B------:R-:W-:Y:S01]  /*16370*/  SHF.L.W.U32.HI R211, R230, 0x1e, R230 ;  /* 0x0000001ee6d37819 */ /* 0x000fe20000010ee6 */
[----:B------:R-:W-:Y:S01]  /*16380*/  VIADD R230, R222, 0x8f1bbcdc ;  /* 0x8f1bbcdcdee67836 */ /* 0x000fe20000000000 */
[----:B------:R-:W-:Y:S01]  /*16390*/  LOP3.LUT R48, R106, R67, R48, 0x96, !PT ;  /* 0x000000436a307212 */ /* 0x000fe200078e9630 */
[----:B------:R-:W-:Y:S01]  /*163a0*/  VIADD R229, R221, 0x8f1bbcdc ;  /* 0x8f1bbcdcdde57836 */ /* 0x000fe20000000000 */
[----:B------:R-:W-:-:S02]  /*163b0*/  IADD3 R220, PT, PT, R220, R213, R46 ;  /* 0x000000d5dcdc7210 */ /* 0x000fc40007ffe02e */
[----:B------:R-:W-:Y:S02]  /*163c0*/  LOP3.LUT R47, R47, R56, RZ, 0x3c, !PT ;  /* 0x000000382f2f7212 */ /* 0x000fe400078e3cff */
[----:B------:R-:W-:Y:S02]  /*163d0*/  SHF.L.W.U32.HI R213, R227, 0x1e, R227 ;  /* 0x0000001ee3d57819 */ /* 0x000fe40000010ee3 */
[----:B------:R-:W-:Y:S02]  /*163e0*/  LOP3.LUT R48, R48, R49, RZ, 0x3c, !PT ;  /* 0x0000003130307212 */ /* 0x000fe400078e3cff */
[----:B------:R-:W-:Y:S02]  /*163f0*/  LEA.HI R225, R228, R225, R228, 0x5 ;  /* 0x000000e1e4e17211 */ /* 0x000fe400078f28e4 */
[----:B------:R-:W-:Y:S02]  /*16400*/  SHF.L.W.U32.HI R47, R47, 0x1, R47 ;  /* 0x000000012f2f7819 */ /* 0x000fe40000010e2f */
[----:B------:R-:W-:Y:S01]  /*16410*/  LOP3.LUT R222, R230, R213, R219, 0xe8, !PT ;  /* 0x000000d5e6de7212 */ /* 0x000fe200078ee8db */
[----:B------:R-:W-:Y:S01]  /*16420*/  VIADD R227, R225, 0x8f1bbcdc ;  /* 0x8f1bbcdce1e37836 */ /* 0x000fe20000000000 */
[----:B------:R-:W-:-:S02]  /*16430*/  LOP3.LUT R62, R104, R71, R62, 0x96, !PT ;  /* 0x00000047683e7212 */ /* 0x000fc400078e963e */
        /* <DEDUP_REMOVED lines=8> */
[----:B------:R-:W-:Y:S02]  /*164c0*/  IADD3 R221, PT, PT, R221, R209, R48 ;  /* 0x000000d1dddd7210 */ /* 0x000fe40007ffe030 */
[----:B------:R-:W-:Y:S02]  /*164d0*/  LOP3.LUT R60, R60, R55, RZ, 0x3c, !PT ;  /* 0x000000373c3c7212 */ /* 0x000fe400078e3cff */
[----:B------:R-:W-:Y:S02]  /*164e0*/  SHF.L.W.U32.HI R209, R218, 0x1e, R218 ;  /* 0x0000001edad17819 */ /* 0x000fe40000010eda */
[----:B------:R-:W-:Y:S02]  /*164f0*/  SHF.L.W.U32.HI R62, R62, 0x1, R62 ;  /* 0x000000013e3e7819 */ /* 0x000fe40000010e3e */
[----:B------:R-:W-:-:S02]  /*16500*/  LOP3.LUT R225, R227, R212, R216, 0xe8, !PT ;  /* 0x000000d4e3e17212 */ /* 0x000fc400078ee8d8 */
[----:B------:R-:W-:Y:S02]  /*16510*/  LOP3.LUT R218, R103, R68, R61, 0x96, !PT ;  /* 0x0000004467da7212 */ /* 0x000fe400078e963d */
[----:B------:R-:W-:Y:S02]  /*16520*/  LOP3.LUT R61, R94, R73, R64, 0x96, !PT ;  /* 0x000000495e3d7212 */ /* 0x000fe400078e9640 */
[----:B------:R-:W-:Y:S02]  /*16530*/  LEA.HI R224, R229, R224, R229, 0x5 ;  /* 0x000000e0e5e07211 */ /* 0x000fe400078f28e5 */
[----:B------:R-:W-:Y:S02]  /*16540*/  SHF.L.W.U32.HI R60, R60, 0x1, R60 ;  /* 0x000000013c3c7819 */ /* 0x000fe40000010e3c */
[----:B------:R-:W-:Y:S02]  /*16550*/  LOP3.LUT R223, R231, R209, R210, 0xe8, !PT ;  /* 0x000000d1e7df7212 */ /* 0x000fe400078ee8d2 */
[----:B------:R-:W-:-:S02]  /*16560*/  IADD3 R225, PT, PT, R225, R215, R62 ;  /* 0x000000d7e1e17210 */ /* 0x000fc40007ffe03e */
[----:B------:R-:W-:Y:S02]  /*16570*/  LOP3.LUT R215, R61, R54, RZ, 0x3c, !PT ;  /* 0x000000363dd77212 */ /* 0x000fe400078e3cff */
[----:B------:R-:W-:Y:S01]  /*16580*/  LEA.HI R61, R230, R226, R230, 0x5 ;  /* 0x000000e2e63d7211 */ /* 0x000fe200078f28e6 */
[----:B------:R-:W-:Y:S01]  /*16590*/  VIADD R226, R224, 0x8f1bbcdc ;  /* 0x8f1bbcdce0e27836 */ /* 0x000fe20000000000 */
[----:B------:R-:W-:Y:S02]  /*165a0*/  IADD3 R223, PT, PT, R223, R115, R60 ;  /* 0x00000073dfdf7210 */ /* 0x000fe40007ffe03c */
[----:B------:R-:W-:Y:S02]  /*165b0*/  LOP3.LUT R64, R218, R53, RZ, 0x3c, !PT ;  /* 0x00000035da407212 */ /* 0x000fe400078e3cff */
[----:B------:R-:W-:Y:S01]  /*165c0*/  SHF.L.W.U32.HI R115, R229, 0x1e, R229 ;  /* 0x0000001ee5737819 */ /* 0x000fe20000010ee5 */
[----:B------:R-:W-:Y:S01]  /*165d0*/  VIADD R229, R61, 0x8f1bbcdc ;  /* 0x8f1bbcdc3de57836 */ /* 0x000fe20000000000 */
[----:B------:R-:W-:-:S02]  /*165e0*/  SHF.L.W.U32.HI R61, R64, 0x1, R64 ;  /* 0x00000001403d7819 */ /* 0x000fc40000010e40 */
[----:B------:R-:W-:Y:S02]  /*165f0*/  LOP3.LUT R224, R226, R115, R211, 0xe8, !PT ;  /* 0x00000073e2e07212 */ /* 0x000fe400078ee8d3 */
[----:B------:R-:W-:Y:S02]  /*16600*/  SHF.L.W.U32.HI R218, R230, 0x1e, R230 ;  /* 0x0000001ee6da7819 */ /* 0x000fe40000010ee6 */
[----:B------:R-:W-:Y:S02]  /*16610*/  SHF.L.W.U32.HI R64, R215, 0x1, R215 ;  /* 0x00000001d7407819 */ /* 0x000fe40000010ed7 */
[----:B------:R-:W-:Y:S02]  /*16620*/  LOP3.LUT R228, R95, R70, R63, 0x96, !PT ;  /* 0x000000465fe47212 */ /* 0x000fe400078e963f */
[----:B------:R-:W-:Y:S02]  /*16630*/  IADD3 R224, PT, PT, R224, R214, R61 ;  /* 0x000000d6e0e07210 */ /* 0x000fe40007ffe03d */
[----:B------:R-:W-:-:S02]  /*16640*/  LEA.HI R220, R231, R220, R231, 0x5 ;  /* 0x000000dce7dc7211 */ /* 0x000fc400078f28e7 */
[----:B------:R-:W-:Y:S02]  /*16650*/  LEA.HI R217, R227, R217, R227, 0x5 ;  /* 0x000000d9e3d97211 */ /* 0x000fe400078f28e3 */
[----:B------:R-:W-:Y:S02]  /*16660*/  LOP3.LUT R215, R229, R218, R213, 0xe8, !PT ;  /* 0x000000dae5d77212 */ /* 0x000fe400078ee8d5 */
[----:B------:R-:W-:Y:S01]  /*16670*/  LOP3.LUT R214, R101, R72, R65, 0x96, !PT ;  /* 0x0000004865d67212 */ /* 0x000fe200078e9641 */
[----:B------:R-:W-:Y:S01]  /*16680*/  VIADD R230, R217, 0x8f1bbcdc ;  /* 0x8f1bbcdcd9e67836 */ /* 0x000fe20000000000 */
[----:B------:R-:W-:Y:S01]  /*16690*/  LOP3.LUT R65, R228, R51, RZ, 0x3c, !PT ;  /* 0x00000033e4417212 */ /* 0x000fe200078e3cff */
[----:B------:R-:W-:Y:S01]  /*166a0*/  VIADD R228, R220, 0x8f1bbcdc ;  /* 0x8f1bbcdcdce47836 */ /* 0x000fe20000000000 */
[----:B------:R-:W-:Y:S02]  /*166b0*/  IADD3 R219, PT, PT, R215, R219, R64 ;  /* 0x000000dbd7db7210 */ /* 0x000fe40007ffe040 */
[----:B------:R-:W-:-:S02]  /*166c0*/  LOP3.LUT R63, R214, R59, RZ, 0x3c, !PT ;  /* 0x0000003bd63f7212 */ /* 0x000fc400078e3cff */
[----:B------:R-:W-:Y:S02]  /*166d0*/  SHF.L.W.U32.HI R214, R231, 0x1e, R231 ;  /* 0x0000001ee7d67819 */ /* 0x000fe40000010ee7 */
[----:B------:R-:W-:Y:S02]  /*166e0*/  SHF.L.W.U32.HI R215, R227, 0x1e, R227 ;  /* 0x0000001ee3d77819 */ /* 0x000fe40000010ee3 */
[----:B------:R-:W-:Y:S02]  /*166f0*/  LEA.HI R221, R226, R221, R226, 0x5 ;  /* 0x000000dde2dd7211 */ /* 0x000fe400078f28e2 */
[----:B------:R-:W-:Y:S02]  /*16700*/  SHF.L.W.U32.HI R65, R65, 0x1, R65 ;  /* 0x0000000141417819 */ /* 0x000fe40000010e41 */
[----:B------:R-:W-:Y:S01]  /*16710*/  LOP3.LUT R217, R228, R214, R209, 0xe8, !PT ;  /* 0x000000d6e4d97212 */ /* 0x000fe200078ee8d1 */
[----:B------:R-:W-:Y:S01]  /*16720*/  VIADD R227, R221, 0x8f1bbcdc ;  /* 0x8f1bbcdcdde37836 */ /* 0x000fe20000000000 */
[----:B------:R-:W-:-:S02]  /*16730*/  SHF.L.W.U32.HI R63, R63, 0x1, R63 ;  /* 0x000000013f3f7819 */ /* 0x000fc40000010e3f */
[----:B------:R-:W-:Y:S02]  /*16740*/  LOP3.LUT R220, R230, R215, R212, 0xe8, !PT ;  /* 0x000000d7e6dc7212 */ /* 0x000fe400078ee8d4 */
[----:B------:R-:W-:Y:S02]  /*16750*/  LOP3.LUT R67, R93, R74, R67, 0x96, !PT ;  /* 0x0000004a5d437212 */ /* 0x000fe400078e9643 */
[----:B------:R-:W-:Y:S02]  /*16760*/  LEA.HI R222, R229, R222, R229, 0x5 ;  /* 0x000000dee5de7211 */ /* 0x000fe400078f28e5 */
[----:B------:R-:W-:Y:S02]  /*16770*/  LOP3.LUT R66, R92, R75, R66, 0x96, !PT ;  /* 0x0000004b5c427212 */ /* 0x000fe400078e9642 */
[----:B------:R-:W-:Y:S02]  /*16780*/  IADD3 R217, PT, PT, R217, R210, R65 ;  /* 0x000000d2d9d97210 */ /* 0x000fe40007ffe041 */
[----:B------:R-:W-:-:S02]  /*16790*/  IADD3 R220, PT, PT, R220, R216, R63 ;  /* 0x000000d8dcdc7210 */ /* 0x000fc40007ffe03f */
[----:B------:R-:W-:Y:S02]  /*167a0*/  LOP3.LUT R67, R67, R52, RZ, 0x3c, !PT ;  /* 0x0000003443437212 */ /* 0x000fe400078e3cff */
        /* <DEDUP_REMOVED lines=10> */
[----:B------:R-:W-:Y:S02]  /*16850*/  LOP3.LUT R71, R91, R78, R71, 0x96, !PT ;  /* 0x0000004e5b477212 */ /* 0x000fe400078e9647 */
[----:B------:R-:W-:-:S02]  /*16860*/  LEA.HI R225, R230, R225, R230, 0x5 ;  /* 0x000000e1e6e17211 */ /* 0x000fc400078f28e6 */
[----:B------:R-:W-:Y:S02]  /*16870*/  IADD3 R221, PT, PT, R222, R211, R67 ;  /* 0x000000d3dedd7210 */ /* 0x000fe40007ffe043 */
[----:B------:R-:W-:Y:S02]  /*16880*/  LOP3.LUT R69, R69, R46, RZ, 0x3c, !PT ;  /* 0x0000002e45457212 */ /* 0x000fe400078e3cff */
[----:B------:R-:W-:Y:S01]  /*16890*/  SHF.L.W.U32.HI R211, R228, 0x1e, R228 ;  /* 0x0000001ee4d37819 */ /* 0x000fe20000010ee4 */
[----:B------:R-:W-:Y:S01]  /*168a0*/  VIADD R228, R223, 0x8f1bbcdc ;  /* 0x8f1bbcdcdfe47836 */ /* 0x000fe20000000000 */
[----:B------:R-:W-:Y:S01]  /*168b0*/  IADD3 R222, PT, PT, R226, R213, R66 ;  /* 0x000000d5e2de7210 */ /* 0x000fe20007ffe042 */
[----:B------:R-:W-:Y:S01]  /*168c0*/  VIADD R226, R225, 0x8f1bbcdc ;  /* 0x8f1bbcdce1e27836 */ /* 0x000fe20000000000 */
[----:B------:R-:W-:Y:S02]  /*168d0*/  LOP3.LUT R231, R71, R50, RZ, 0x3c, !PT ;  /* 0x0000003247e77212 */ /* 0x000fe400078e3cff */
[----:B------:R-:W-:-:S02]  /*168e0*/  SHF.L.W.U32.HI R213, R230, 0x1e, R230 ;  /* 0x0000001ee6d57819 */ /* 0x000fc40000010ee6 */
[----:B------:R-:W-:Y:S02]  /*168f0*/  SHF.L.W.U32.HI R71, R69, 0x1, R69 ;  /* 0x0000000145477819 */ /* 0x000fe40000010e45 */
[----:B------:R-:W-:Y:S02]  /*16900*/  SHF.L.W.U32.HI R69, R231, 0x1, R231 ;  /* 0x00000001e7457819 */ /* 0x000fe40000010ee7 */
[----:B------:R-:W-:Y:S02]  /*16910*/  LOP3.LUT R230, R228, R211, R214, 0xe8, !PT ;  /* 0x000000d3e4e67212 */ /* 0x000fe400078ee8d6 */
[----:B------:R-:W-:Y:S02]  /*16920*/  LOP3.LUT R231, R90, R77, R68, 0x96, !PT ;  /* 0x0000004d5ae77212 */ /* 0x000fe400078e9644 */
[----:B------:R-:W-:Y:S02]  /*16930*/  LEA.HI R224, R227, R224, R227, 0x5 ;  /* 0x000000e0e3e07211 */ /* 0x000fe400078f28e3 */
[----:B------:R-:W-:-:S02]  /*16940*/  LOP3.LUT R225, R226, R213, R215, 0xe8, !PT ;  /* 0x000000d5e2e17212 */ /* 0x000fc400078ee8d7 */
[----:B------:R-:W-:Y:S02]  /*16950*/  LEA.HI R219, R229, R219, R229, 0x5 ;  /* 0x000000dbe5db7211 */ /* 0x000fe400078f28e5 */
[----:B------:R-:W-:Y:S02]  /*16960*/  IADD3 R223, PT, PT, R230, R209, R71 ;  /* 0x000000d1e6df7210 */ /* 0x000fe40007ffe047 */
[----:B------:R-:W-:Y:S01]  /*16970*/  LOP3.LUT R68, R231, R48, RZ, 0x3c, !PT ;  /* 0x00000030e7447212 */ /* 0x000fe200078e3cff */
[----:B------:R-:W-:Y:S01]  /*16980*/  VIADD R231, R224, 0x8f1bbcdc ;  /* 0x8f1bbcdce0e77836 */ /* 0x000fe20000000000 */
[----:B------:R-:W-:Y:S02]  /*16990*/  LOP3.LUT R230, R87, R80, R73, 0x96, !PT ;  /* 0x0000005057e67212 */ /* 0x000fe400078e9649 */
[----:B------:R-:W-:Y:S02]  /*169a0*/  IADD3 R225, PT, PT, R225, R212, R69 ;  /* 0x000000d4e1e17210 */ /* 0x000fe40007ffe045 */
[----:B------:R-:W-:Y:S01]  /*169b0*/  SHF.L.W.U32.HI R212, R227, 0x1e, R227 ;  /* 0x0000001ee3d47819 */ /* 0x000fe20000010ee3 */
[----:B------:R-:W-:Y:S01]  /*169c0*/  VIADD R227, R219, 0x8f1bbcdc ;  /* 0x8f1bbcdcdbe37836 */ /* 0x000fe20000000000 */
        /* <DEDUP_REMOVED lines=11> */
[----:B------:R-:W-:Y:S02]  /*16a80*/  LEA.HI R70, R226, R220, R226, 0x5 ;  /* 0x000000dce2467211 */ /* 0x000fe400078f28e2 */
[----:B------:R-:W-:Y:S02]  /*16a90*/  IADD3 R224, PT, PT, R224, R218, R73 ;  /* 0x000000dae0e07210 */ /* 0x000fe40007ffe049 */
[----:B------:R-:W-:Y:S02]  /*16aa0*/  LOP3.LUT R229, R229, R60, RZ, 0x3c, !PT ;  /* 0x0000003ce5e57212 */ /* 0x000fe400078e3cff */
[----:B------:R-:W-:Y:S01]  /*16ab0*/  SHF.L.W.U32.HI R218, R228, 0x1e, R228 ;  /* 0x0000001ee4da7819 */ /* 0x000fe20000010ee4 */
[----:B------:R-:W-:Y:S01]  /*16ac0*/  VIADD R228, R70, 0x8f1bbcdc ;  /* 0x8f1bbcdc46e47836 */ /* 0x000fe20000000000 */
[----:B------:R-:W-:-:S02]  /*16ad0*/  LEA.HI R221, R231, R221, R231, 0x5 ;  /* 0x000000dde7dd7211 */ /* 0x000fc400078f28e7 */
[----:B------:R-:W-:Y:S02]  /*16ae0*/  LOP3.LUT R115, R115, R62, RZ, 0x3c, !PT ;  /* 0x0000003e73737212 */ /* 0x000fe400078e3cff */
[----:B------:R-:W-:Y:S01]  /*16af0*/  LOP3.LUT R74, R84, R83, R74, 0x96, !PT ;  /* 0x00000053544a7212 */ /* 0x000fe200078e964a */
[----:B------:R-:W-:Y:S01]  /*16b00*/  VIADD R232, R221, 0x8f1bbcdc ;  /* 0x8f1bbcdcdde87836 */ /* 0x000fe20000000000 */
[----:B------:R-:W-:Y:S02]  /*16b10*/  SHF.L.W.U32.HI R70, R229, 0x1, R229 ;  /* 0x00000001e5467819 */ /* 0x000fe40000010ee5 */
[----:B------:R-:W-:Y:S02]  /*16b20*/  LOP3.LUT R217, R230, R218, R211, 0xe8, !PT ;  /* 0x000000dae6d97212 */ /* 0x000fe400078ee8d3 */
[----:B------:R-:W-:Y:S02]  /*16b30*/  SHF.L.W.U32.HI R72, R115, 0x1, R115 ;  /* 0x0000000173487819 */ /* 0x000fe40000010e73 */
[----:B------:R-:W-:-:S02]  /*16b40*/  LEA.HI R222, R227, R222, R227, 0x5 ;  /* 0x000000dee3de7211 */ /* 0x000fc400078f28e3 */
[----:B------:R-:W-:Y:S02]  /*16b50*/  SHF.L.W.U32.HI R220, R226, 0x1e, R226 ;  /* 0x0000001ee2dc7819 */ /* 0x000fe40000010ee2 */
[----:B------:R-:W-:Y:S02]  /*16b60*/  LOP3.LUT R74, R74, R61, RZ, 0x3c, !PT ;  /* 0x0000003d4a4a7212 */ /* 0x000fe400078e3cff */
[----:B------:R-:W-:Y:S02]  /*16b70*/  SHF.L.W.U32.HI R115, R231, 0x1e, R231 ;  /* 0x0000001ee7737819 */ /* 0x000fe40000010ee7 */
[----:B------:R-:W-:Y:S02]  /*16b80*/  LOP3.LUT R75, R85, R82, R75, 0x96, !PT ;  /* 0x00000052554b7212 */ /* 0x000fe400078e964b */
[----:B------:R-:W-:Y:S02]  /*16b90*/  IADD3 R217, PT, PT, R217, R214, R70 ;  /* 0x000000d6d9d97210 */ /* 0x000fe40007ffe046 */
[----:B------:R-:W-:Y:S01]  /*16ba0*/  SHF.L.W.U32.HI R214, R227, 0x1e, R227 ;  /* 0x0000001ee3d67819 */ /* 0x000fe20000010ee3 */
[----:B------:R-:W-:Y:S01]  /*16bb0*/  VIADD R227, R222, 0x8f1bbcdc ;  /* 0x8f1bbcdcdee37836 */ /* 0x000fe20000000000 */
[----:B------:R-:W-:-:S02]  /*16bc0*/  LEA.HI R223, R230, R223, R230, 0x5 ;  /* 0x000000dfe6df7211 */ /* 0x000fc400078f28e6 */
[----:B------:R-:W-:Y:S02]  /*16bd0*/  LOP3.LUT R226, R228, R220, R213, 0xe8, !PT ;  /* 0x000000dce4e27212 */ /* 0x000fe400078ee8d5 */
[----:B------:R-:W-:Y:S01]  /*16be0*/  SHF.L.W.U32.HI R74, R74, 0x1, R74 ;  /* 0x000000014a4a7819 */ /* 0x000fe20000010e4a */
[----:B------:R-:W-:Y:S01]  /*16bf0*/  VIADD R231, R223, 0x8f1bbcdc ;  /* 0x8f1bbcdcdfe77836 */ /* 0x000fe20000000000 */
[----:B------:R-:W-:Y:S02]  /*16c00*/  LOP3.LUT R221, R232, R115, R212, 0xe8, !PT ;  /* 0x00000073e8dd7212 */ /* 0x000fe400078ee8d4 */
[----:B------:R-:W-:Y:S02]  /*16c10*/  LOP3.LUT R75, R75, R64, RZ, 0x3c, !PT ;  /* 0x000000404b4b7212 */ /* 0x000fe400078e3cff */
[----:B------:R-:W-:Y:S02]  /*16c20*/  LOP3.LUT R76, R58, R109, R76, 0x96, !PT ;  /* 0x0000006d3a4c7212 */ /* 0x000fe400078e964c */
[----:B------:R-:W-:-:S02]  /*16c30*/  IADD3 R226, PT, PT, R226, R215, R72 ;  /* 0x000000d7e2e27210 */ /* 0x000fc40007ffe048 */
[----:B------:R-:W-:Y:S02]  /*16c40*/  IADD3 R221, PT, PT, R221, R210, R74 ;  /* 0x000000d2dddd7210 */ /* 0x000fe40007ffe04a */
[----:B------:R-:W-:Y:S02]  /*16c50*/  LOP3.LUT R78, R44, R113, R78, 0x96, !PT ;  /* 0x000000712c4e7212 */ /* 0x000fe400078e964e */
[----:B------:R-:W-:Y:S02]  /*16c60*/  LEA.HI R225, R228, R225, R228, 0x5 ;  /* 0x000000e1e4e17211 */ /* 0x000fe400078f28e4 */
[----:B------:R-:W-:Y:S02]  /*16c70*/  SHF.L.W.U32.HI R75, R75, 0x1, R75 ;  /* 0x000000014b4b7819 */ /* 0x000fe40000010e4b */
[----:B------:R-:W-:Y:S01]  /*16c80*/  LOP3.LUT R215, R227, R214, R209, 0xe8, !PT ;  /* 0x000000d6e3d77212 */ /* 0x000fe200078ee8d1 */
[----:B------:R-:W-:Y:S01]  /*16c90*/  VIADD R229, R225, 0x8f1bbcdc ;  /* 0x8f1bbcdce1e57836 */ /* 0x000fe20000000000 */
[----:B------:R-:W-:-:S02]  /*16ca0*/  LOP3.LUT R76, R76, R65, RZ, 0x3c, !PT ;  /* 0x000000414c4c7212 */ /* 0x000fc400078e3cff */
[----:B------:R-:W-:Y:S02]  /*16cb0*/  SHF.L.W.U32.HI R210, R230, 0x1e, R230 ;  /* 0x0000001ee6d27819 */ /* 0x000fe40000010ee6 */
[----:B------:R-:W-:Y:S02]  /*16cc0*/  LOP3.LUT R222, R78, R63, RZ, 0x3c, !PT ;  /* 0x0000003f4ede7212 */ /* 0x000fe400078e3cff */
[----:B------:R-:W-:Y:S02]  /*16cd0*/  IADD3 R216, PT, PT, R215, R216, R75 ;  /* 0x000000d8d7d87210 */ /* 0x000fe40007ffe04b */
[----:B------:R-:W-:Y:S02]  /*16ce0*/  SHF.L.W.U32.HI R78, R76, 0x1, R76 ;  /* 0x000000014c4e7819 */ /* 0x000fe40000010e4c */
[----:B------:R-:W-:Y:S02]  /*16cf0*/  LOP3.LUT R223, R231, R210, R218, 0xe8, !PT ;  /* 0x000000d2e7df7212 */ /* 0x000fe400078ee8da */
[----:B------:R-:W-:-:S02]  /*16d00*/  SHF.L.W.U32.HI R215, R228, 0x1e, R228 ;  /* 0x0000001ee4d77819 */ /* 0x000fc40000010ee4 */
[----:B------:R-:W-:Y:S02]  /*16d10*/  SHF.L.W.U32.HI R76, R222, 0x1, R222 ;  /* 0x00000001de4c7819 */ /* 0x000fe40000010ede */
[----:B------:R-:W-:Y:S02]  /*16d20*/  LOP3.LUT R228, R49, R114, R77, 0x96, !PT ;  /* 0x0000007231e47212 */ /* 0x000fe400078e964d */
[----:B------:R-:W-:Y:S02]  /*16d30*/  LEA.HI R219, R232, R219, R232, 0x5 ;  /* 0x000000dbe8db7211 */ /* 0x000fe400078f28e8 */
[----:B------:R-:W-:Y:S02]  /*16d40*/  IADD3 R222, PT, PT, R223, R211, R78 ;  /* 0x000000d3dfde7210 */ /* 0x000fe40007ffe04e */
[----:B------:R-:W-:Y:S02]  /*16d50*/  LEA.HI R224, R227, R224, R227, 0x5 ;  /* 0x000000e0e3e07211 */ /* 0x000fe400078f28e3 */
[----:B------:R-:W-:-:S02]  /*16d60*/  LOP3.LUT R225, R229, R215, R220, 0xe8, !PT ;  /* 0x000000d7e5e17212 */ /* 0x000fc400078ee8dc */
[----:B------:R-:W-:Y:S02]  /*16d70*/  LOP3.LUT R211, R56, R107, R80, 0x96, !PT ;  /* 0x0000006b38d37212 */ /* 0x000fe400078e9650 */
[----:B------:R-:W-:Y:S01]  /*16d80*/  LOP3.LUT R77, R228, R67, RZ, 0x3c, !PT ;  /* 0x00000043e44d7212 */ /* 0x000fe200078e3cff */
[----:B------:R-:W-:Y:S01]  /*16d90*/  VIADD R228, R219, 0x8f1bbcdc ;  /* 0x8f1bbcdcdbe47836 */ /* 0x000fe20000000000 */
[----:B------:R-:W-:Y:S01]  /*16da0*/  IADD3 R225, PT, PT, R225, R213, R76 ;  /* 0x000000d5e1e17210 */ /* 0x000fe20007ffe04c */
[----:B------:R-:W-:Y:S01]  /*16db0*/  VIADD R219, R224, 0x8f1bbcdc ;  /* 0x8f1bbcdce0db7836 */ /* 0x000fe20000000000 */
[----:B------:R-:W-:Y:S02]  /*16dc0*/  LOP3.LUT R80, R211, R66, RZ, 0x3c, !PT ;  /* 0x00000042d3507212 */ /* 0x000fe400078e3cff */
[----:B------:R-:W-:Y:S02]  /*16dd0*/  SHF.L.W.U32.HI R211, R232, 0x1e, R232 ;  /* 0x0000001ee8d37819 */ /* 0x000fe40000010ee8 */
[----:B------:R-:W-:-:S02]  /*16de0*/  SHF.L.W.U32.HI R213, R227, 0x1e, R227 ;  /* 0x0000001ee3d57819 */ /* 0x000fc40000010ee3 */
[----:B------:R-:W-:Y:S02]  /*16df0*/  LEA.HI R217, R231, R217, R231, 0x5 ;  /* 0x000000d9e7d97211 */ /* 0x000fe400078f28e7 */
[----:B------:R-:W-:Y:S02]  /*16e00*/  SHF.L.W.U32.HI R77, R77, 0x1, R77 ;  /* 0x000000014d4d7819 */ /* 0x000fe40000010e4d */
[----:B------:R-:W-:Y:S01]  /*16e10*/  LOP3.LUT R223, R228, R211, R115, 0xe8, !PT ;  /* 0x000000d3e4df7212 */ /* 0x000fe200078ee873 */
[----:B------:R-:W-:Y:S01]  /*16e20*/  VIADD R227, R217, 0x8f1bbcdc ;  /* 0x8f1bbcdcd9e37836 */ /* 0x000fe20000000000 */
[----:B------:R-:W-:Y:S02]  /*16e30*/  SHF.L.W.U32.HI R80, R80, 0x1, R80 ;  /* 0x0000000150507819 */ /* 0x000fe40000010e50 */
[----:B------:R-:W-:Y:S02]  /*16e40*/  LOP3.LUT R224, R219, R213, R214, 0xe8, !PT ;  /* 0x000000d5dbe07212 */ /* 0x000fe400078ee8d6 */
[----:B------:R-:W-:-:S02]  /*16e50*/  LOP3.LUT R230, R55, R108, R79, 0x96, !PT ;  /* 0x0000006c37e67212 */ /* 0x000fc400078e964f */
[----:B------:R-:W-:Y:S02]  /*16e60*/  IADD3 R223, PT, PT, R223, R212, R77 ;  /* 0x000000d4dfdf7210 */ /* 0x000fe40007ffe04d */
[----:B------:R-:W-:Y:S02]  /*16e70*/  IADD3 R224, PT, PT, R224, R209, R80 ;  /* 0x000000d1e0e07210 */ /* 0x000fe40007ffe050 */
[----:B------:R-:W-:Y:S02]  /*16e80*/  LOP3.LUT R212, R43, R112, R81, 0x96, !PT ;  /* 0x000000702bd47212 */ /* 0x000fe400078e9651 */
[----:B------:R-:W-:Y:S02]  /*16e90*/  LOP3.LUT R79, R230, R71, RZ, 0x3c, !PT ;  /* 0x00000047e64f7212 */ /* 0x000fe400078e3cff */
[----:B------:R-:W-:Y:S02]  /*16ea0*/  LEA.HI R226, R229, R226, R229, 0x5 ;  /* 0x000000e2e5e27211 */ /* 0x000fe400078f28e5 */
[----:B------:R-:W-:-:S02]  /*16eb0*/  SHF.L.W.U32.HI R209, R231, 0x1e, R231 ;  /* 0x0000001ee7d17819 */ /* 0x000fc40000010ee7 */
[----:B------:R-:W-:Y:S01]  /*16ec0*/  LOP3.LUT R81, R212, R69, RZ, 0x3c, !PT ;  /* 0x00000045d4517212 */ /* 0x000fe200078e3cff */
[----:B------:R-:W-:Y:S01]  /*16ed0*/  VIADD R230, R226, 0x8f1bbcdc ;  /* 0x8f1bbcdce2e67836 */ /* 0x000fe20000000000 */
[----:B------:R-:W-:Y:S02]  /*16ee0*/  SHF.L.W.U32.HI R79, R79, 0x1, R79 ;  /* 0x000000014f4f7819 */ /* 0x000fe40000010e4f */
[----:B------:R-:W-:Y:S02]  /*16ef0*/  LOP3.LUT R217, R227, R209, R210, 0xe8, !PT ;  /* 0x000000d1e3d97212 */ /* 0x000fe400078ee8d2 */
[----:B------:R-:W-:Y:S02]  /*16f00*/  SHF.L.W.U32.HI R212, R229, 0x1e, R229 ;  /* 0x0000001ee5d47819 */ /* 0x000fe40000010ee5 */
[----:B------:R-:W-:Y:S02]  /*16f10*/  LEA.HI R221, R228, R221, R228, 0x5 ;  /* 0x000000dde4dd7211 */ /* 0x000fe400078f28e4 */
[----:B------:R-:W-:-:S02]  /*16f20*/  LEA.HI R229, R219, R216, R219, 0x5 ;  /* 0x000000d8dbe57211 */ /* 0x000fc400078f28db */
[----:B------:R-:W-:Y:S02]  /*16f30*/  LOP3.LUT R83, R53, R106, R83, 0x96, !PT ;  /* 0x0000006a35537212 */ /* 0x000fe400078e9653 */
[----:B------:R-:W-:Y:S01]  /*16f40*/  IADD3 R218, PT, PT, R217, R218, R79 ;  /* 0x000000dad9da7210 */ /* 0x000fe20007ffe04f */
[----:B------:R-:W-:Y:S01]  /*16f50*/  VIADD R229, R229, 0x8f1bbcdc ;  /* 0x8f1bbcdce5e57836 */ /* 0x000fe20000000000 */
[----:B------:R-:W-:Y:S02]  /*16f60*/  LOP3.LUT R82, R54, R105, R82, 0x96, !PT ;  /* 0x0000006936527212 */ /* 0x000fe400078e9652 */
[----:B------:R-:W-:Y:S01]  /*16f70*/  SHF.L.W.U32.HI R217, R228, 0x1e, R228 ;  /* 0x0000001ee4d97819 */ /* 0x000fe20000010ee4 */
[----:B------:R-:W-:Y:S01]  /*16f80*/  VIADD R228, R221, 0x8f1bbcdc ;  /* 0x8f1bbcdcdde47836 */ /* 0x000fe20000000000 */
[----:B------:R-:W-:Y:S02]  /*16f90*/  SHF.L.W.U32.HI R81, R81, 0x1, R81 ;  /* 0x0000000151517819 */ /* 0x000fe40000010e51 */
[----:B------:R-:W-:-:S02]  /*16fa0*/  LOP3.LUT R226, R230, R212, R215, 0xe8, !PT ;  /* 0x000000d4e6e27212 */ /* 0x000fc400078ee8d7 */
[----:B------:R-:W-:Y:S02]  /*16fb0*/  LOP3.LUT R83, R83, R68, RZ, 0x3c, !PT ;  /* 0x0000004453537212 */ /* 0x000fe400078e3cff */
[----:B------:R-:W-:Y:S02]  /*16fc0*/  LOP3.LUT R82, R82, R73, RZ, 0x3c, !PT ;  /* 0x0000004952527212 */ /* 0x000fe400078e3cff */
[----:B------:R-:W-:Y:S02]  /*16fd0*/  SHF.L.W.U32.HI R216, R219, 0x1e, R219 ;  /* 0x0000001edbd87819 */ /* 0x000fe40000010edb */
[----:B------:R-:W-:Y:S02]  /*16fe0*/  IADD3 R220, PT, PT, R226, R220, R81 ;  /* 0x000000dce2dc7210 */ /* 0x000fe40007ffe051 */
[----:B------:R-:W-:Y:S02]  /*16ff0*/  SHF.L.W.U32.HI R83, R83, 0x1, R83 ;  /* 0x0000000153537819 */ /* 0x000fe40000010e53 */
[----:B------:R-:W-:-:S02]  /*17000*/  LOP3.LUT R226, R228, R217, R211, 0xe8, !PT ;  /* 0x000000d9e4e27212 */ /* 0x000fc400078ee8d3 */
[----:B------:R-:W-:Y:S02]  /*17010*/  SHF.L.W.U32.HI R82, R82, 0x1, R82 ;  /* 0x0000000152527819 */ /* 0x000fe40000010e52 */
[----:B------:R-:W-:Y:S02]  /*17020*/  LOP3.LUT R219, R229, R216, R213, 0xe8, !PT ;  /* 0x000000d8e5db7212 */ /* 0x000fe400078ee8d5 */
[----:B------:R-:W-:Y:S02]  /*17030*/  IADD3 R221, PT, PT, R226, R115, R83 ;  /* 0x00000073e2dd7210 */ /* 0x000fe40007ffe053 */
[----:B------:R-:W-:Y:S02]  /*17040*/  IADD3 R226, PT, PT, R219, R214, R82 ;  /* 0x000000d6dbe27210 */ /* 0x000fe40007ffe052 */
[----:B------:R-:W-:Y:S02]  /*17050*/  LEA.HI R214, R227, R222, R227, 0x5 ;  /* 0x000000dee3d67211 */ /* 0x000fe400078f28e3 */
[----:B------:R-:W-:-:S02]  /*17060*/  LOP3.LUT R109, R51, R102, R109, 0x96, !PT ;  /* 0x00000066336d7212 */ /* 0x000fc400078e966d */
[----:B------:R-:W-:Y:S01]  /*17070*/  LEA.HI R225, R230, R225, R230, 0x5 ;  /* 0x000000e1e6e17211 */ /* 0x000fe200078f28e6 */
[----:B------:R-:W-:Y:S01]  /*17080*/  VIADD R214, R214, 0x8f1bbcdc ;  /* 0x8f1bbcdcd6d67836 */ /* 0x000fe20000000000 */
[----:B------:R-:W-:Y:S02]  /*17090*/  LOP3.LUT R113, R59, R104, R113, 0x96, !PT ;  /* 0x000000683b717212 */ /* 0x000fe400078e9671 */
[----:B------:R-:W-:Y:S02]  /*170a0*/  LOP3.LUT R109, R109, R70, RZ, 0x3c, !PT ;  /* 0x000000466d6d7212 */ /* 0x000fe400078e3cff */
[----:B------:R-:W-:Y:S01]  /*170b0*/  SHF.L.W.U32.HI R115, R227, 0x1e, R227 ;  /* 0x0000001ee3737819 */ /* 0x000fe20000010ee3 */
[----:B------:R-:W-:Y:S01]  /*170c0*/  VIADD R227, R225, 0x8f1bbcdc ;  /* 0x8f1bbcdce1e37836 */ /* 0x000fe20000000000 */
[----:B------:R-:W-:Y:S02]  /*170d0*/  LOP3.LUT R222, R113, R72, RZ, 0x3c, !PT ;  /* 0x0000004871de7212 */ /* 0x000fe400078e3cff */
[----:B------:R-:W-:-:S02]  /*170e0*/  SHF.L.W.U32.HI R113, R109, 0x1, R109 ;  /* 0x000000016d717819 */ /* 0x000fc40000010e6d */
[----:B------:R-:W-:Y:S02]  /*170f0*/  LOP3.LUT R225, R214, R115, R209, 0xe8, !PT ;  /* 0x00000073d6e17212 */ /* 0x000fe400078ee8d1 */
[----:B------:R-:W-:Y:S02]  /*17100*/  LEA.HI R223, R228, R223, R228, 0x5 ;  /* 0x000000dfe4df7211 */ /* 0x000fe400078f28e4 */
[----:B------:R-:W-:Y:S02]  /*17110*/  SHF.L.W.U32.HI R109, R222, 0x1, R222 ;  /* 0x00000001de6d7819 */ /* 0x000fe40000010ede */
[----:B------:R-:W-:Y:S02]  /*17120*/  LOP3.LUT R231, R52, R103, R114, 0x96, !PT ;  /* 0x0000006734e77212 */ /* 0x000fe400078e9672 */
[----:B------:R-:W-:Y:S02]  /*17130*/  IADD3 R222, PT, PT, R225, R210, R113 ;  /* 0x000000d2e1de7210 */ /* 0x000fe40007ffe071 */
[----:B------:R-:W-:Y:S01]  /*17140*/  SHF.L.W.U32.HI R210, R228, 0x1e, R228 ;  /* 0x0000001ee4d27819 */ /* 0x000fe20000010ee4 */
[----:B------:R-:W-:Y:S01]  /*17150*/  VIADD R228, R223, 0x8f1bbcdc ;  /* 0x8f1bbcdcdfe47836 */ /* 0x000fe20000000000 */
[----:B------:R-:W-:-:S02]  /*17160*/  SHF.L.W.U32.HI R219, R230, 0x1e, R230 ;  /* 0x0000001ee6db7819 */ /* 0x000fc40000010ee6 */
[----:B------:R-:W-:Y:S02]  /*17170*/  LOP3.LUT R114, R57, R94, R107, 0x96, !PT ;  /* 0x0000005e39727212 */ /* 0x000fe400078e966b */
[----:B------:R-:W-:Y:S02]  /*17180*/  LOP3.LUT R231, R231, R74, RZ, 0x3c, !PT ;  /* 0x0000004ae7e77212 */ /* 0x000fe400078e3cff */
[----:B------:R-:W-:Y:S02]  /*17190*/  LOP3.LUT R230, R227, R219, R212, 0xe8, !PT ;  /* 0x000000dbe3e67212 */ /* 0x000fe400078ee8d4 */
[----:B------:R-:W-:Y:S02]  /*171a0*/  LOP3.LUT R107, R114, R75, RZ, 0x3c, !PT ;  /* 0x0000004b726b7212 */ /* 0x000fe400078e3cff */
[----:B------:R-:W-:Y:S02]  /*171b0*/  LEA.HI R224, R229, R224, R229, 0x5 ;  /* 0x000000e0e5e07211 */ /* 0x000fe400078f28e5 */
[----:B------:R-:W-:-:S02]  /*171c0*/  SHF.L.W.U32.HI R114, R231, 0x1, R231 ;  /* 0x00000001e7727819 */ /* 0x000fc40000010ee7 */
[----:B------:R-:W-:Y:S02]  /*171d0*/  LOP3.LUT R223, R228, R210, R217, 0xe8, !PT ;  /* 0x000000d2e4df7212 */ /* 0x000fe400078ee8d9 */
[----:B------:R-:W-:Y:S02]  /*171e0*/  IADD3 R225, PT, PT, R230, R215, R109 ;  /* 0x000000d7e6e17210 */ /* 0x000fe40007ffe06d */
[----:B------:R-:W-:Y:S01]  /*171f0*/  SHF.L.W.U32.HI R215, R229, 0x1e, R229 ;  /* 0x0000001ee5d77819 */ /* 0x000fe20000010ee5 */
[----:B------:R-:W-:Y:S01]  /*17200*/  VIADD R229, R224, 0x8f1bbcdc ;  /* 0x8f1bbcdce0e57836 */ /* 0x000fe20000000000 */
[----:B------:R-:W-:Y:S02]  /*17210*/  IADD3 R223, PT, PT, R223, R211, R114 ;  /* 0x000000d3dfdf7210 */ /* 0x000fe40007ffe072 */
[----:B------:R-:W-:Y:S02]  /*17220*/  LOP3.LUT R211, R50, R101, R112, 0x96, !PT ;  /* 0x0000006532d37212 */ /* 0x000fe400078e9670 */
[----:B------:R-:W-:-:S02]  /*17230*/  SHF.L.W.U32.HI R107, R107, 0x1, R107 ;  /* 0x000000016b6b7819 */ /* 0x000fc40000010e6b */
[----:B------:R-:W-:Y:S02]  /*17240*/  LOP3.LUT R211, R211, R76, RZ, 0x3c, !PT ;  /* 0x0000004cd3d37212 */ /* 0x000fe400078e3cff */
[----:B------:R-:W-:Y:S02]  /*17250*/  LOP3.LUT R224, R229, R215, R216, 0xe8, !PT ;  /* 0x000000d7e5e07212 */ /* 0x000fe400078ee8d8 */
[----:B------:R-:W-:Y:S02]  /*17260*/  LEA.HI R221, R228, R221, R228, 0x5 ;  /* 0x000000dde4dd7211 */ /* 0x000fe400078f28e4 */
[----:B------:R-:W-:Y:S02]  /*17270*/  LOP3.LUT R231, R46, R95, R108, 0x96, !PT ;  /* 0x0000005f2ee77212 */ /* 0x000fe400078e966c */
[----:B------:R-:W-:Y:S02]  /*17280*/  LOP3.LUT R106, R48, R93, R106, 0x96, !PT ;  /* 0x0000005d306a7212 */ /* 0x000fe400078e966a */
[----:B------:R-:W-:-:S02]  /*17290*/  SHF.L.W.U32.HI R108, R211, 0x1, R211 ;  /* 0x00000001d36c7819 */ /* 0x000fc40000010ed3 */
[----:B------:R-:W-:Y:S02]  /*172a0*/  IADD3 R224, PT, PT, R224, R213, R107 ;  /* 0x000000d5e0e07210 */ /* 0x000fe40007ffe06b */
[----:B------:R-:W-:Y:S01]  /*172b0*/  SHF.L.W.U32.HI R211, R228, 0x1e, R228 ;  /* 0x0000001ee4d37819 */ /* 0x000fe20000010ee4 */
[----:B------:R-:W-:Y:S01]  /*172c0*/  VIADD R228, R221, 0x8f1bbcdc ;  /* 0x8f1bbcdcdde47836 */ /* 0x000fe20000000000 */
[----:B------:R-:W-:Y:S02]  /*172d0*/  LEA.HI R213, R214, R218, R214, 0x5 ;  /* 0x000000dad6d57211 */ /* 0x000fe400078f28d6 */
[----:B------:R-:W-:Y:S02]  /*172e0*/  LEA.HI R220, R227, R220, R227, 0x5 ;  /* 0x000000dce3dc7211 */ /* 0x000fe400078f28e3 */
[----:B------:R-:W-:Y:S01]  /*172f0*/  LOP3.LUT R106, R106, R77, RZ, 0x3c, !PT ;  /* 0x0000004d6a6a7212 */ /* 0x000fe200078e3cff */
[----:B------:R-:W-:Y:S01]  /*17300*/  VIADD R213, R213, 0x8f1bbcdc ;  /* 0x8f1bbcdcd5d57836 */ /* 0x000fe20000000000 */
[----:B------:R-:W-:Y:S01]  /*17310*/  LOP3.LUT R221, R228, R211, R210, 0xe8, !PT ;  /* 0x000000d3e4dd7212 */ /* 0x000fe200078ee8d2 */
[----:B------:R-:W-:Y:S01]  /*17320*/  VIADD R230, R220, 0x8f1bbcdc ;  /* 0x8f1bbcdcdce67836 */ /* 0x000fe20000000000 */
[----:B------:R-:W-:-:S02]  /*17330*/  SHF.L.W.U32.HI R106, R106, 0x1, R106 ;  /* 0x000000016a6a7819 */ /* 0x000fc40000010e6a */
[----:B------:R-:W-:Y:S02]  /*17340*/  SHF.L.W.U32.HI R218, R227, 0x1e, R227 ;  /* 0x0000001ee3da7819 */ /* 0x000fe40000010ee3 */
[----:B------:R-:W-:Y:S02]  /*17350*/  IADD3 R221, PT, PT, R221, R217, R106 ;  /* 0x000000d9dddd7210 */ /* 0x000fe40007ffe06a */
[----:B------:R-:W-:Y:S02]  /*17360*/  LOP3.LUT R231, R231, R78, RZ, 0x3c, !PT ;  /* 0x0000004ee7e77212 */ /* 0x000fe400078e3cff */
[----:B------:R-:W-:Y:S02]  /*17370*/  SHF.L.W.U32.HI R214, R214, 0x1e, R214 ;  /* 0x0000001ed6d67819 */ /* 0x000fe40000010ed6 */
[----:B------:R-:W-:Y:S02]  /*17380*/  LEA.HI R217, R213, R222, R213, 0x5 ;  /* 0x000000ded5d97211 */ /* 0x000fe400078f28d5 */
[----:B------:R-:W-:-:S02]  /*17390*/  LOP3.LUT R227, R230, R218, R219, 0xe8, !PT ;  /* 0x000000dae6e37212 */ /* 0x000fc400078ee8db */
[----:B------:R-:W-:Y:S01]  /*173a0*/  LOP3.LUT R102, R60, R89, R102, 0x96, !PT ;  /* 0x000000593c667212 */ /* 0x000fe200078e9666 */
[----:B------:R-:W-:Y:S01]  /*173b0*/  VIADD R217, R217, 0x8f1bbcdc ;  /* 0x8f1bbcdcd9d97836 */ /* 0x000fe20000000000 */
        /* <DEDUP_REMOVED lines=8> */
[----:B------:R-:W-:Y:S02]  /*17440*/  IADD3 R220, PT, PT, R220, R209, R112 ;  /* 0x000000d1dcdc7210 */ /* 0x000fe40007ffe070 */
[----:B------:R-:W-:Y:S02]  /*17450*/  LOP3.LUT R105, R105, R80, RZ, 0x3c, !PT ;  /* 0x0000005069697212 */ /* 0x000fe400078e3cff */
[----:B------:R-:W-:Y:S02]  /*17460*/  SHF.L.W.U32.HI R209, R229, 0x1e, R229 ;  /* 0x0000001ee5d17819 */ /* 0x000fe40000010ee5 */
[----:B------:R-:W-:-:S02]  /*17470*/  SHF.L.W.U32.HI R102, R102, 0x1, R102 ;  /* 0x0000000166667819 */ /* 0x000fc40000010e66 */
[----:B------:R-:W-:Y:S02]  /*17480*/  LOP3.LUT R222, R217, R212, R214, 0xe8, !PT ;  /* 0x000000d4d9de7212 */ /* 0x000fe400078ee8d6 */
[----:B------:R-:W-:Y:S02]  /*17490*/  LEA.HI R225, R230, R225, R230, 0x5 ;  /* 0x000000e1e6e17211 */ /* 0x000fe400078f28e6 */
[----:B------:R-:W-:Y:S02]  /*174a0*/  SHF.L.W.U32.HI R105, R105, 0x1, R105 ;  /* 0x0000000169697819 */ /* 0x000fe40000010e69 */
[----:B------:R-:W-:Y:S02]  /*174b0*/  LOP3.LUT R226, R232, R209, R215, 0xe8, !PT ;  /* 0x000000d1e8e27212 */ /* 0x000fe400078ee8d7 */
[----:B------:R-:W-:Y:S02]  /*174c0*/  LOP3.LUT R104, R62, R91, R104, 0x96, !PT ;  /* 0x0000005b3e687212 */ /* 0x000fe400078e9668 */
[----:B------:R-:W-:-:S02]  /*174d0*/  IADD3 R222, PT, PT, R222, R115, R102 ;  /* 0x00000073dede7210 */ /* 0x000fc40007ffe066 */
[----:B------:R-:W-:Y:S01]  /*174e0*/  SHF.L.W.U32.HI R213, R230, 0x1e, R230 ;  /* 0x0000001ee6d57819 */ /* 0x000fe20000010ee6 */
[----:B------:R-:W-:Y:S01]  /*174f0*/  VIADD R230, R225, 0x8f1bbcdc ;  /* 0x8f1bbcdce1e67836 */ /* 0x000fe20000000000 */
[----:B------:R-:W-:Y:S02]  /*17500*/  LOP3.LUT R115, R64, R87, R94, 0x96, !PT ;  /* 0x0000005740737212 */ /* 0x000fe400078e965e */
[----:B------:R-:W-:Y:S02]  /*17510*/  LEA.HI R223, R228, R223, R228, 0x5 ;  /* 0x000000dfe4df7211 */ /* 0x000fe400078f28e4 */
[----:B------:R-:W-:Y:S02]  /*17520*/  IADD3 R226, PT, PT, R226, R216, R105 ;  /* 0x000000d8e2e27210 */ /* 0x000fe40007ffe069 */
[----:B------:R-:W-:Y:S02]  /*17530*/  LOP3.LUT R104, R104, R81, RZ, 0x3c, !PT ;  /* 0x0000005168687212 */ /* 0x000fe400078e3cff */
[----:B------:R-:W-:-:S02]  /*17540*/  LOP3.LUT R216, R61, R90, R103, 0x96, !PT ;  /* 0x0000005a3dd87212 */ /* 0x000fc400078e9667 */
[----:B------:R-:W-:Y:S02]  /*17550*/  LOP3.LUT R94, R115, R82, RZ, 0x3c, !PT ;  /* 0x00000052735e7212 */ /* 0x000fe400078e3cff */
[----:B------:R-:W-:Y:S01]  /*17560*/  SHF.L.W.U32.HI R115, R228, 0x1e, R228 ;  /* 0x0000001ee4737819 */ /* 0x000fe20000010ee4 */
[----:B------:R-:W-:Y:S01]  /*17570*/  VIADD R228, R223, 0x8f1bbcdc ;  /* 0x8f1bbcdcdfe47836 */ /* 0x000fe20000000000 */
[----:B------:R-:W-:Y:S02]  /*17580*/  SHF.L.W.U32.HI R104, R104, 0x1, R104 ;  /* 0x0000000168687819 */ /* 0x000fe40000010e68 */
[----:B------:R-:W-:Y:S02]  /*17590*/  LOP3.LUT R225, R230, R213, R218, 0xe8, !PT ;  /* 0x000000d5e6e17212 */ /* 0x000fe400078ee8da */
[----:B------:R-:W-:Y:S02]  /*175a0*/  LOP3.LUT R103, R216, R83, RZ, 0x3c, !PT ;  /* 0x00000053d8677212 */ /* 0x000fe400078e3cff */
[----:B------:R-:W-:-:S02]  /*175b0*/  LEA.HI R224, R232, R224, R232, 0x5 ;  /* 0x000000e0e8e07211 */ /* 0x000fc400078f28e8 */
[----:B------:R-:W-:Y:S02]  /*175c0*/  IADD3 R225, PT, PT, R225, R219, R104 ;  /* 0x000000dbe1e17210 */ /* 0x000fe40007ffe068 */
[----:B------:R-:W-:Y:S01]  /*175d0*/  SHF.L.W.U32.HI R103, R103, 0x1, R103 ;  /* 0x0000000167677819 */ /* 0x000fe20000010e67 */
[----:B------:R-:W-:Y:S01]  /*175e0*/  VIADD R229, R224, 0x8f1bbcdc ;  /* 0x8f1bbcdce0e57836 */ /* 0x000fe20000000000 */
[----:B------:R-:W-:Y:S02]  /*175f0*/  LOP3.LUT R219, R228, R115, R211, 0xe8, !PT ;  /* 0x00000073e4db7212 */ /* 0x000fe400078ee8d3 */
[----:B------:R-:W-:Y:S02]  /*17600*/  LEA.HI R220, R217, R220, R217, 0x5 ;  /* 0x000000dcd9dc7211 */ /* 0x000fe400078f28d9 */
[----:B------:R-:W-:Y:S02]  /*17610*/  LOP3.LUT R224, R65, R86, R95, 0x96, !PT ;  /* 0x0000005641e07212 */ /* 0x000fe400078e965f */
[----:B------:R-:W-:-:S02]  /*17620*/  IADD3 R219, PT, PT, R219, R210, R103 ;  /* 0x000000d2dbdb7210 */ /* 0x000fc40007ffe067 */
[----:B------:R-:W-:Y:S02]  /*17630*/  LOP3.LUT R210, R63, R88, R101, 0x96, !PT ;  /* 0x000000583fd27212 */ /* 0x000fe400078e9665 */
[--C-:B------:R-:W-:Y:S01]  /*17640*/  LEA.HI R95, R230, R227, R230.reuse, 0x5 ;  /* 0x000000e3e65f7211 */ /* 0x100fe200078f28e6 */
[----:B------:R-:W-:Y:S01]  /*17650*/  VIADD R227, R220, 0x8f1bbcdc ;  /* 0x8f1bbcdcdce37836 */ /* 0x000fe20000000000 */
[----:B------:R-:W-:Y:S02]  /*17660*/  LOP3.LUT R224, R224, R113, RZ, 0x3c, !PT ;  /* 0x00000071e0e07212 */ /* 0x000fe400078e3cff */
[----:B------:R-:W-:Y:S02]  /*17670*/  SHF.L.W.U32.HI R217, R217, 0x1e, R217 ;  /* 0x0000001ed9d97819 */ /* 0x000fe40000010ed9 */
[----:B------:R-:W-:Y:S02]  /*17680*/  LOP3.LUT R101, R210, R109, RZ, 0x3c, !PT ;  /* 0x0000006dd2657212 */ /* 0x000fe400078e3cff */
[----:B------:R-:W-:Y:S01]  /*17690*/  SHF.L.W.U32.HI R210, R230, 0x1e, R230 ;  /* 0x0000001ee6d27819 */ /* 0x000fe20000010ee6 */
[----:B------:R-:W-:Y:S01]  /*176a0*/  VIADD R230, R95, 0x8f1bbcdc ;  /* 0x8f1bbcdc5fe67836 */ /* 0x000fe20000000000 */
[----:B------:R-:W-:-:S02]  /*176b0*/  SHF.L.W.U32.HI R95, R224, 0x1, R224 ;  /* 0x00000001e05f7819 */ /* 0x000fc40000010ee0 */
[----:B------:R-:W-:Y:S02]  /*176c0*/  LOP3.LUT R220, R227, R217, R212, 0xe8, !PT ;  /* 0x000000d9e3dc7212 */ /* 0x000fe400078ee8d4 */
[----:B------:R-:W-:Y:S02]  /*176d0*/  SHF.L.W.U32.HI R216, R232, 0x1e, R232 ;  /* 0x0000001ee8d87819 */ /* 0x000fe40000010ee8 */
[C---:B------:R-:W-:Y:S02]  /*176e0*/  LEA.HI R226, R229.reuse, R226, R229, 0x5 ;  /* 0x000000e2e5e27211 */ /* 0x040fe400078f28e5 */
[----:B------:R-:W-:Y:S02]  /*176f0*/  LOP3.LUT R92, R66, R85, R92, 0x96, !PT ;  /* 0x00000055425c7212 */ /* 0x000fe400078e965c */
[----:B------:R-:W-:Y:S02]  /*17700*/  IADD3 R220, PT, PT, R220, R214, R95 ;  /* 0x000000d6dcdc7210 */ /* 0x000fe40007ffe05f */
[----:B------:R-:W-:-:S02]  /*17710*/  LOP3.LUT R223, R229, R216, R209, 0xe8, !PT ;  /* 0x000000d8e5df7212 */ /* 0x000fc400078ee8d1 */
[----:B------:R-:W-:Y:S01]  /*17720*/  SHF.L.W.U32.HI R214, R229, 0x1e, R229 ;  /* 0x0000001ee5d67819 */ /* 0x000fe20000010ee5 */
        /* <DEDUP_REMOVED lines=8> */
[----:B------:R-:W-:Y:S02]  /*177b0*/  LOP3.LUT R89, R71, R58, R89, 0x96, !PT ;  /* 0x0000003a47597212 */ /* 0x000fe400078e9659 */
[----:B------:R-:W-:Y:S02]  /*177c0*/  LEA.HI R221, R228, R221, R228, 0x5 ;  /* 0x000000dde4dd7211 */ /* 0x000fe400078f28e4 */
[----:B------:R-:W-:Y:S02]  /*177d0*/  IADD3 R223, PT, PT, R223, R215, R94 ;  /* 0x000000d7dfdf7210 */ /* 0x000fe40007ffe05e */
[----:B------:R-:W-:Y:S02]  /*177e0*/  LOP3.LUT R91, R69, R44, R91, 0x96, !PT ;  /* 0x0000002c455b7212 */ /* 0x000fe400078e965b */
[----:B------:R-:W-:-:S02]  /*177f0*/  IADD3 R226, PT, PT, R226, R209, R92 ;  /* 0x000000d1e2e27210 */ /* 0x000fc40007ffe05c */
[----:B------:R-:W-:Y:S02]  /*17800*/  LOP3.LUT R215, R93, R114, RZ, 0x3c, !PT ;  /* 0x000000725dd77212 */ /* 0x000fe400078e3cff */
[----:B------:R-:W-:Y:S02]  /*17810*/  LOP3.LUT R89, R89, R112, RZ, 0x3c, !PT ;  /* 0x0000007059597212 */ /* 0x000fe400078e3cff */
[----:B------:R-:W-:Y:S02]  /*17820*/  SHF.L.W.U32.HI R209, R227, 0x1e, R227 ;  /* 0x0000001ee3d17819 */ /* 0x000fe40000010ee3 */
[----:B------:R-:W-:Y:S01]  /*17830*/  SHF.L.W.U32.HI R93, R228, 0x1e, R228 ;  /* 0x0000001ee45d7819 */ /* 0x000fe20000010ee4 */
[----:B------:R-:W-:Y:S01]  /*17840*/  VIADD R228, R221, 0x8f1bbcdc ;  /* 0x8f1bbcdcdde47836 */ /* 0x000fe20000000000 */
[----:B------:R-:W-:Y:S02]  /*17850*/  SHF.L.W.U32.HI R101, R101, 0x1, R101 ;  /* 0x0000000165657819 */ /* 0x000fe40000010e65 */
[----:B------:R-:W-:-:S02]  /*17860*/  LOP3.LUT R224, R230, R210, R213, 0xe8, !PT ;  /* 0x000000d2e6e07212 */ /* 0x000fc400078ee8d5 */
[----:B------:R-:W-:Y:S02]  /*17870*/  LOP3.LUT R221, R91, R108, RZ, 0x3c, !PT ;  /* 0x0000006c5bdd7212 */ /* 0x000fe400078e3cff */
[----:B------:R-:W-:Y:S02]  /*17880*/  SHF.L.W.U32.HI R91, R89, 0x1, R89 ;  /* 0x00000001595b7819 */ /* 0x000fe40000010e59 */
[----:B------:R-:W-:Y:S02]  /*17890*/  LOP3.LUT R222, R232, R209, R217, 0xe8, !PT ;  /* 0x000000d1e8de7212 */ /* 0x000fe400078ee8d9 */
[----:B------:R-:W-:Y:S02]  /*178a0*/  IADD3 R224, PT, PT, R224, R218, R101 ;  /* 0x000000dae0e07210 */ /* 0x000fe40007ffe065 */
[----:B------:R-:W-:Y:S02]  /*178b0*/  LEA.HI R225, R230, R225, R230, 0x5 ;  /* 0x000000e1e6e17211 */ /* 0x000fe400078f28e6 */
[----:B------:R-:W-:-:S02]  /*178c0*/  SHF.L.W.U32.HI R215, R215, 0x1, R215 ;  /* 0x00000001d7d77819 */ /* 0x000fc40000010ed7 */
[----:B------:R-:W-:Y:S01]  /*178d0*/  LOP3.LUT R218, R228, R93, R115, 0xe8, !PT ;  /* 0x0000005de4da7212 */ /* 0x000fe200078ee873 */
[----:B------:R-:W-:Y:S01]  /*178e0*/  VIADD R225, R225, 0x8f1bbcdc ;  /* 0x8f1bbcdce1e17836 */ /* 0x000fe20000000000 */
[----:B------:R-:W-:Y:S02]  /*178f0*/  SHF.L.W.U32.HI R89, R221, 0x1, R221 ;  /* 0x00000001dd597819 */ /* 0x000fe40000010edd */
[----:B------:R-:W-:Y:S02]  /*17900*/  IADD3 R221, PT, PT, R222, R212, R91 ;  /* 0x000000d4dedd7210 */ /* 0x000fe40007ffe05b */
[----:B------:R-:W-:Y:S02]  /*17910*/  LEA.HI R219, R228, R219, R228, 0x5 ;  /* 0x000000dbe4db7211 */ /* 0x000fe400078f28e4 */
[----:B------:R-:W-:Y:S02]  /*17920*/  LOP3.LUT R212, R73, R56, R87, 0x96, !PT ;  /* 0x0000003849d47212 */ /* 0x000fe400078e9657 */
[----:B------:R-:W-:Y:S01]  /*17930*/  LOP3.LUT R227, R68, R49, R90, 0x96, !PT ;  /* 0x0000003144e37212 */ /* 0x000fe200078e965a */
[----:B------:R-:W-:Y:S01]  /*17940*/  VIADD R231, R219, 0x8f1bbcdc ;  /* 0x8f1bbcdcdbe77836 */ /* 0x000fe20000000000 */
[----:B------:R-:W-:-:S02]  /*17950*/  IADD3 R218, PT, PT, R218, R211, R215 ;  /* 0x000000d3dada7210 */ /* 0x000fc40007ffe0d7 */
[----:B------:R-:W-:Y:S02]  /*17960*/  SHF.L.W.U32.HI R211, R230, 0x1e, R230 ;  /* 0x0000001ee6d37819 */ /* 0x000fe40000010ee6 */
[----:B------:R-:W-:Y:S02]  /*17970*/  LOP3.LUT R87, R212, R105, RZ, 0x3c, !PT ;  /* 0x00000069d4577212 */ /* 0x000fe400078e3cff */
        /* <DEDUP_REMOVED lines=17> */
[----:B------:R-:W-:-:S02]  /*17a90*/  LOP3.LUT R115, R115, R104, RZ, 0x3c, !PT ;  /* 0x0000006873737212 */ /* 0x000fc400078e3cff */
[----:B------:R-:W-:Y:S02]  /*17aa0*/  IADD3 R223, PT, PT, R223, R216, R87 ;  /* 0x000000d8dfdf7210 */ /* 0x000fe40007ffe057 */
[----:B------:R-:W-:Y:S01]  /*17ab0*/  LOP3.LUT R88, R229, R102, RZ, 0x3c, !PT ;  /* 0x00000066e5587212 */ /* 0x000fe200078e3cff */
[----:B------:R-:W-:Y:S01]  /*17ac0*/  VIADD R229, R224, 0x8f1bbcdc ;  /* 0x8f1bbcdce0e57836 */ /* 0x000fe20000000000 */
[----:B------:R-:W-:Y:S02]  /*17ad0*/  LOP3.LUT R84, R74, R53, R84, 0x96, !PT ;  /* 0x000000354a547212 */ /* 0x000fe400078e9654 */
[----:B------:R-:W-:Y:S02]  /*17ae0*/  SHF.L.W.U32.HI R216, R232, 0x1e, R232 ;  /* 0x0000001ee8d87819 */ /* 0x000fe40000010ee8 */
[----:B------:R-:W-:Y:S02]  /*17af0*/  LEA.HI R218, R231, R218, R231, 0x5 ;  /* 0x000000dae7da7211 */ /* 0x000fe400078f28e7 */
[----:B------:R-:W-:-:S02]  /*17b00*/  SHF.L.W.U32.HI R220, R225, 0x1e, R225 ;  /* 0x0000001ee1dc7819 */ /* 0x000fc40000010ee1 */
[----:B------:R-:W-:Y:S02]  /*17b10*/  SHF.L.W.U32.HI R86, R115, 0x1, R115 ;  /* 0x0000000173567819 */ /* 0x000fe40000010e73 */
[----:B------:R-:W-:Y:S02]  /*17b20*/  LOP3.LUT R115, R75, R54, R85, 0x96, !PT ;  /* 0x000000364b737212 */ /* 0x000fe400078e9655 */
[----:B------:R-:W-:Y:S02]  /*17b30*/  LOP3.LUT R85, R84, R103, RZ, 0x3c, !PT ;  /* 0x0000006754557212 */ /* 0x000fe400078e3cff */
[----:B------:R-:W-:Y:S02]  /*17b40*/  LEA.HI R226, R227, R226, R227, 0x5 ;  /* 0x000000e2e3e27211 */ /* 0x000fe400078f28e3 */
[----:B------:R-:W-:Y:S02]  /*17b50*/  SHF.L.W.U32.HI R88, R88, 0x1, R88 ;  /* 0x0000000158587819 */ /* 0x000fe40000010e58 */
[----:B------:R-:W-:Y:S01]  /*17b60*/  LOP3.LUT R224, R228, R216, R209, 0xe8, !PT ;  /* 0x000000d8e4e07212 */ /* 0x000fe200078ee8d1 */
[----:B------:R-:W-:Y:S01]  /*17b70*/  VIADD R226, R226, 0x8f1bbcdc ;  /* 0x8f1bbcdce2e27836 */ /* 0x000fe20000000000 */
[----:B------:R-:W-:Y:S01]  /*17b80*/  SHF.L.W.U32.HI R84, R231, 0x1e, R231 ;  /* 0x0000001ee7547819 */ /* 0x000fe20000010ee7 */
[----:B------:R-:W-:Y:S01]  /*17b90*/  VIADD R231, R218, 0x8f1bbcdc ;  /* 0x8f1bbcdcdae77836 */ /* 0x000fe20000000000 */
[----:B------:R-:W-:-:S02]  /*17ba0*/  LOP3.LUT R225, R229, R220, R211, 0xe8, !PT ;  /* 0x000000dce5e17212 */ /* 0x000fc400078ee8d3 */
[----:B------:R-:W-:Y:S02]  /*17bb0*/  IADD3 R217, PT, PT, R224, R217, R88 ;  /* 0x000000d9e0d97210 */ /* 0x000fe40007ffe058 */
        /* <DEDUP_REMOVED lines=10> */
[----:B------:R-:W-:Y:S02]  /*17c60*/  IADD3 R210, PT, PT, R210, R93, R218 ;  /* 0x0000005dd2d27210 */ /* 0x000fe40007ffe0da */
[----:B------:R-:W-:-:S02]  /*17c70*/  LOP3.LUT R44, R44, R101, RZ, 0x3c, !PT ;  /* 0x000000652c2c7212 */ /* 0x000fc400078e3cff */
[----:B------:R-:W-:Y:S02]  /*17c80*/  SHF.L.W.U32.HI R93, R229, 0x1e, R229 ;  /* 0x0000001ee55d7819 */ /* 0x000fe40000010ee5 */
[----:B------:R-:W-:Y:S02]  /*17c90*/  LEA.HI R221, R228, R221, R228, 0x5 ;  /* 0x000000dde4dd7211 */ /* 0x000fe400078f28e4 */
[----:B------:R-:W-:Y:S02]  /*17ca0*/  IADD3 R214, PT, PT, R115, R214, R85 ;  /* 0x000000d673d67210 */ /* 0x000fe40007ffe055 */
[----:B------:R-:W-:Y:S01]  /*17cb0*/  LOP3.LUT R58, R78, R51, R58, 0x96, !PT ;  /* 0x000000334e3a7212 */ /* 0x000fe200078e963a */
[----:B------:R-:W-:Y:S01]  /*17cc0*/  VIADD R230, R221, 0x8f1bbcdc ;  /* 0x8f1bbcdcdde67836 */ /* 0x000fe20000000000 */
[----:B------:R-:W-:Y:S02]  /*17cd0*/  SHF.L.W.U32.HI R115, R228, 0x1e, R228 ;  /* 0x0000001ee4737819 */ /* 0x000fe40000010ee4 */
[----:B------:R-:W-:-:S02]  /*17ce0*/  SHF.L.W.U32.HI R44, R44, 0x1, R44 ;  /* 0x000000012c2c7819 */ /* 0x000fc40000010e2c */
[----:B------:R-:W-:Y:S02]  /*17cf0*/  LOP3.LUT R228, R222, R93, R220, 0x96, !PT ;  /* 0x0000005ddee47212 */ /* 0x000fe400078e96dc */
[----:B------:R-:W-:Y:S02]  /*17d00*/  LOP3.LUT R58, R58, R95, RZ, 0x3c, !PT ;  /* 0x0000005f3a3a7212 */ /* 0x000fe400078e3cff */
[----:B------:R-:W-:Y:S02]  /*17d10*/  IADD3 R228, PT, PT, R228, R211, R44 ;  /* 0x000000d3e4e47210 */ /* 0x000fe40007ffe02c */
[C-C-:B------:R-:W-:Y:S02]  /*17d20*/  LEA.HI R221, R226.reuse, R223, R226.reuse, 0x5 ;  /* 0x000000dfe2dd7211 */ /* 0x140fe400078f28e2 */
[----:B------:R-:W-:Y:S02]  /*17d30*/  SHF.L.W.U32.HI R211, R226, 0x1e, R226 ;  /* 0x0000001ee2d37819 */ /* 0x000fe40000010ee2 */
[----:B------:R-:W-:Y:S01]  /*17d40*/  LOP3.LUT R232, R77, R52, R49, 0x96, !PT ;  /* 0x000000344de87212 */ /* 0x000fe200078e9631 */
[----:B------:R-:W-:Y:S01]  /*17d50*/  VIADD R221, R221, 0x8f1bbcdc ;  /* 0x8f1bbcdcdddd7836 */ /* 0x000fe20000000000 */
[----:B------:R-:W-:-:S02]  /*17d60*/  LEA.HI R219, R231, R219, R231, 0x5 ;  /* 0x000000dbe7db7211 */ /* 0x000fc400078f28e7 */
[----:B------:R-:W-:Y:S02]  /*17d70*/  LOP3.LUT R226, R79, R46, R55, 0x96, !PT ;  /* 0x0000002e4fe27212 */ /* 0x000fe400078e9637 */
[----:B------:R-:W-:Y:S01]  /*17d80*/  SHF.L.W.U32.HI R58, R58, 0x1, R58 ;  /* 0x000000013a3a7819 */ /* 0x000fe20000010e3a */
[----:B------:R-:W-:Y:S01]  /*17d90*/  VIADD R223, R219, 0x8f1bbcdc ;  /* 0x8f1bbcdcdbdf7836 */ /* 0x000fe20000000000 */
[C---:B------:R-:W-:Y:S02]  /*17da0*/  LOP3.LUT R227, R230.reuse, R115, R216, 0x96, !PT ;  /* 0x00000073e6e37212 */ /* 0x040fe400078e96d8 */
[----:B------:R-:W-:Y:S02]  /*17db0*/  LEA.HI R217, R230, R217, R230, 0x5 ;  /* 0x000000d9e6d97211 */ /* 0x000fe400078f28e6 */
[----:B------:R-:W-:Y:S02]  /*17dc0*/  LOP3.LUT R49, R80, R57, R56, 0x96, !PT ;  /* 0x0000003950317212 */ /* 0x000fe400078e9638 */
[----:B------:R-:W-:-:S02]  /*17dd0*/  LOP3.LUT R232, R232, R215, RZ, 0x3c, !PT ;  /* 0x000000d7e8e87212 */ /* 0x000fc400078e3cff */
[----:B------:R-:W-:Y:S02]  /*17de0*/  LOP3.LUT R55, R226, R91, RZ, 0x3c, !PT ;  /* 0x0000005be2377212 */ /* 0x000fe400078e3cff */
[----:B------:R-:W-:Y:S02]  /*17df0*/  IADD3 R227, PT, PT, R227, R209, R58 ;  /* 0x000000d1e3e37210 */ /* 0x000fe40007ffe03a */
[----:B------:R-:W-:Y:S01]  /*17e00*/  SHF.L.W.U32.HI R226, R230, 0x1e, R230 ;  /* 0x0000001ee6e27819 */ /* 0x000fe20000010ee6 */
[----:B------:R-:W-:Y:S01]  /*17e10*/  VIADD R230, R217, 0x8f1bbcdc ;  /* 0x8f1bbcdcd9e67836 */ /* 0x000fe20000000000 */
[----:B------:R-:W-:Y:S02]  /*17e20*/  SHF.L.W.U32.HI R209, R231, 0x1e, R231 ;  /* 0x0000001ee7d17819 */ /* 0x000fe40000010ee7 */
[----:B------:R-:W-:Y:S02]  /*17e30*/  LOP3.LUT R56, R49, R92, RZ, 0x3c, !PT ;  /* 0x0000005c31387212 */ /* 0x000fe400078e3cff */
[----:B------:R-:W-:-:S02]  /*17e40*/  SHF.L.W.U32.HI R49, R232, 0x1, R232 ;  /* 0x00000001e8317819 */ /* 0x000fc40000010ee8 */
[----:B------:R-:W-:Y:S02]  /*17e50*/  LOP3.LUT R232, R81, R50, R43, 0x96, !PT ;  /* 0x0000003251e87212 */ /* 0x000fe400078e962b */
[----:B------:R-:W-:Y:S02]  /*17e60*/  LEA.HI R225, R222, R225, R222, 0x5 ;  /* 0x000000e1dee17211 */ /* 0x000fe400078f28de */
[----:B------:R-:W-:Y:S02]  /*17e70*/  LOP3.LUT R219, R223, R209, R84, 0x96, !PT ;  /* 0x000000d1dfdb7212 */ /* 0x000fe400078e9654 */
[----:B------:R-:W-:Y:S02]  /*17e80*/  SHF.L.W.U32.HI R55, R55, 0x1, R55 ;  /* 0x0000000137377819 */ /* 0x000fe40000010e37 */
[----:B------:R-:W-:Y:S02]  /*17e90*/  LOP3.LUT R217, R230, R226, R115, 0x96, !PT ;  /* 0x000000e2e6d97212 */ /* 0x000fe400078e9673 */
[----:B------:R-:W-:Y:S01]  /*17ea0*/  LOP3.LUT R43, R232, R89, RZ, 0x3c, !PT ;  /* 0x00000059e82b7212 */ /* 0x000fe200078e3cff */
[----:B------:R-:W-:Y:S01]  /*17eb0*/  VIADD R232, R225, 0x8f1bbcdc ;  /* 0x8f1bbcdce1e87836 */ /* 0x000fe20000000000 */
[----:B------:R-:W-:-:S02]  /*17ec0*/  LOP3.LUT R53, R83, R48, R53, 0x96, !PT ;  /* 0x0000003053357212 */ /* 0x000fc400078e9635 */
[----:B------:R-:W-:Y:S02]  /*17ed0*/  SHF.L.W.U32.HI R56, R56, 0x1, R56 ;  /* 0x0000000138387819 */ /* 0x000fe40000010e38 */
[----:B------:R-:W-:Y:S02]  /*17ee0*/  LOP3.LUT R229, R221, R211, R224, 0x96, !PT ;  /* 0x000000d3dde57212 */ /* 0x000fe400078e96e0 */
[----:B------:R-:W-:Y:S02]  /*17ef0*/  IADD3 R212, PT, PT, R219, R212, R49 ;  /* 0x000000d4dbd47210 */ /* 0x000fe40007ffe031 */
[----:B------:R-:W-:Y:S02]  /*17f00*/  SHF.L.W.U32.HI R219, R222, 0x1e, R222 ;  /* 0x0000001ededb7819 */ /* 0x000fe40000010ede */
[----:B------:R-:W-:Y:S02]  /*17f10*/  IADD3 R217, PT, PT, R217, R216, R55 ;  /* 0x000000d8d9d97210 */ /* 0x000fe40007ffe037 */
[----:B------:R-:W-:-:S02]  /*17f20*/  LOP3.LUT R216, R82, R47, R54, 0x96, !PT ;  /* 0x0000002f52d87212 */ /* 0x000fc400078e9636 */
[----:B------:R-:W-:Y:S02]  /*17f30*/  LOP3.LUT R54, R53, R90, RZ, 0x3c, !PT ;  /* 0x0000005a35367212 */ /* 0x000fe400078e3cff */
        /* <DEDUP_REMOVED lines=8> */
[----:B------:R-:W-:Y:S02]  /*17fc0*/  IADD3 R229, PT, PT, R229, R220, R43 ;  /* 0x000000dce5e57210 */ /* 0x000fe40007ffe02b */
[----:B------:R-:W-:Y:S02]  /*17fd0*/  SHF.L.W.U32.HI R220, R221, 0x1e, R221 ;  /* 0x0000001edddc7819 */ /* 0x000fe40000010edd */
[----:B------:R-:W-:Y:S02]  /*17fe0*/  SHF.L.W.U32.HI R222, R216, 0x1, R216 ;  /* 0x00000001d8de7819 */ /* 0x000fe40000010ed8 */
[----:B------:R-:W-:Y:S02]  /*17ff0*/  LOP3.LUT R53, R210, R220, R211, 0x96, !PT ;  /* 0x000000dcd2357212 */ /* 0x000fe400078e96d3 */
[----:B------:R-:W-:Y:S02]  /*18000*/  LOP3.LUT R51, R113, R60, R51, 0x96, !PT ;  /* 0x0000003c71337212 */ /* 0x000fe400078e9633 */
[----:B------:R-:W-:-:S02]  /*18010*/  SHF.L.W.U32.HI R223, R223, 0x1e, R223 ;  /* 0x0000001edfdf7819 */ /* 0x000fc40000010edf */
[----:B------:R-:W-:Y:S02]  /*18020*/  IADD3 R224, PT, PT, R53, R224, R222 ;  /* 0x000000e035e07210 */ /* 0x000fe40007ffe0de */
[----:B------:R-:W-:Y:S02]  /*18030*/  LOP3.LUT R53, R51, R88, RZ, 0x3c, !PT ;  /* 0x0000005833357212 */ /* 0x000fe400078e3cff */
[----:B------:R-:W-:Y:S02]  /*18040*/  SHF.L.W.U32.HI R221, R54, 0x1, R54 ;  /* 0x0000000136dd7819 */ /* 0x000fe40000010e36 */
[----:B------:R-:W-:Y:S02]  /*18050*/  LOP3.LUT R225, R214, R223, R209, 0x96, !PT ;  /* 0x000000dfd6e17212 */ /* 0x000fe400078e96d1 */
[----:B------:R-:W-:Y:S02]  /*18060*/  LEA.HI R51, R232, R228, R232, 0x5 ;  /* 0x000000e4e8337211 */ /* 0x000fe400078f28e8 */
[----:B------:R-:W-:-:S02]  /*18070*/  LOP3.LUT R59, R109, R62, R59, 0x96, !PT ;  /* 0x0000003e6d3b7212 */ /* 0x000fc400078e963b */
[----:B------:R-:W-:Y:S02]  /*18080*/  IADD3 R225, PT, PT, R225, R84, R221 ;  /* 0x00000054e1e17210 */ /* 0x000fe40007ffe0dd */
[----:B------:R-:W-:Y:S01]  /*18090*/  SHF.L.W.U32.HI R54, R232, 0x1e, R232 ;  /* 0x0000001ee8367819 */ /* 0x000fe20000010ee8 */
[----:B------:R-:W-:Y:S01]  /*180a0*/  VIADD R232, R51, 0xca62c1d6 ;  /* 0xca62c1d633e87836 */ /* 0x000fe20000000000 */
[----:B------:R-:W-:Y:S02]  /*180b0*/  LOP3.LUT R84, R59, R86, RZ, 0x3c, !PT ;  /* 0x000000563b547212 */ /* 0x000fe400078e3cff */
[----:B------:R-:W-:Y:S02]  /*180c0*/  LEA.HI R212, R214, R212, R214, 0x5 ;  /* 0x000000d4d6d47211 */ /* 0x000fe400078f28d6 */
[----:B------:R-:W-:Y:S02]  /*180d0*/  LEA.HI R227, R230, R227, R230, 0x5 ;  /* 0x000000e3e6e37211 */ /* 0x000fe400078f28e6 */
[----:B------:R-:W-:-:S02]  /*180e0*/  SHF.L.W.U32.HI R51, R84, 0x1, R84 ;  /* 0x0000000154337819 */ /* 0x000fc40000010e54 */
[----:B------:R-:W-:Y:S01]  /*180f0*/  SHF.L.W.U32.HI R59, R230, 0x1e, R230 ;  /* 0x0000001ee63b7819 */ /* 0x000fe20000010ee6 */
[----:B------:R-:W-:Y:S01]  /*18100*/  VIADD R230, R212, 0xca62c1d6 ;  /* 0xca62c1d6d4e67836 */ /* 0x000fe20000000000 */
[----:B------:R-:W-:Y:S01]  /*18110*/  LOP3.LUT R84, R232, R54, R219, 0x96, !PT ;  /* 0x00000036e8547212 */ /* 0x000fe200078e96db */
[----:B------:R-:W-:Y:S01]  /*18120*/  VIADD R228, R227, 0xca62c1d6 ;  /* 0xca62c1d6e3e47836 */ /* 0x000fe20000000000 */
[----:B------:R-:W-:Y:S02]  /*18130*/  LOP3.LUT R212, R107, R64, R57, 0x96, !PT ;  /* 0x000000406bd47212 */ /* 0x000fe400078e9639 */
[----:B------:R-:W-:Y:S02]  /*18140*/  LOP3.LUT R57, R112, R65, R46, 0x96, !PT ;  /* 0x0000004170397212 */ /* 0x000fe400078e962e */
[----:B------:R-:W-:Y:S02]  /*18150*/  LOP3.LUT R227, R114, R61, R52, 0x96, !PT ;  /* 0x0000003d72e37212 */ /* 0x000fe400078e9634 */
[----:B------:R-:W-:-:S02]  /*18160*/  IADD3 R84, PT, PT, R84, R93, R51 ;  /* 0x0000005d54547210 */ /* 0x000fc40007ffe033 */
[----:B------:R-:W-:Y:S02]  /*18170*/  LOP3.LUT R93, R108, R63, R50, 0x96, !PT ;  /* 0x0000003f6c5d7212 */ /* 0x000fe400078e9632 */
[----:B------:R-:W-:Y:S02]  /*18180*/  LOP3.LUT R212, R212, R85, RZ, 0x3c, !PT ;  /* 0x00000055d4d47212 */ /* 0x000fe400078e3cff */
[----:B------:R-:W-:Y:S02]  /*18190*/  SHF.L.W.U32.HI R53, R53, 0x1, R53 ;  /* 0x0000000135357819 */ /* 0x000fe40000010e35 */
[----:B------:R-:W-:Y:S02]  /*181a0*/  LOP3.LUT R216, R228, R59, R226, 0x96, !PT ;  /* 0x0000003be4d87212 */ /* 0x000fe400078e96e2 */
[----:B------:R-:W-:Y:S02]  /*181b0*/  LOP3.LUT R57, R57, R58, RZ, 0x3c, !PT ;  /* 0x0000003a39397212 */ /* 0x000fe400078e3cff */
[----:B------:R-:W-:-:S02]  /*181c0*/  LOP3.LUT R227, R227, R218, RZ, 0x3c, !PT ;  /* 0x000000dae3e37212 */ /* 0x000fc400078e3cff */
[----:B------:R-:W-:Y:S02]  /*181d0*/  SHF.L.W.U32.HI R52, R214, 0x1e, R214 ;  /* 0x0000001ed6347819 */ /* 0x000fe40000010ed6 */
[----:B------:R-:W-:Y:S02]  /*181e0*/  LOP3.LUT R231, R93, R44, RZ, 0x3c, !PT ;  /* 0x0000002c5de77212 */ /* 0x000fe400078e3cff */
[----:B------:R-:W-:Y:S02]  /*181f0*/  SHF.L.W.U32.HI R93, R212, 0x1, R212 ;  /* 0x00000001d45d7819 */ /* 0x000fe40000010ed4 */
[----:B------:R-:W-:Y:S02]  /*18200*/  IADD3 R216, PT, PT, R216, R115, R53 ;  /* 0x00000073d8d87210 */ /* 0x000fe40007ffe035 */
[----:B------:R-:W-:Y:S02]  /*18210*/  SHF.L.W.U32.HI R212, R57, 0x1, R57 ;  /* 0x0000000139d47819 */ /* 0x000fe40000010e39 */
[----:B------:R-:W-:-:S02]  /*18220*/  LEA.HI R213, R210, R213, R210, 0x5 ;  /* 0x000000d5d2d57211 */ /* 0x000fc400078f28d2 */
[----:B------:R-:W-:Y:S02]  /*18230*/  SHF.L.W.U32.HI R46, R227, 0x1, R227 ;  /* 0x00000001e32e7819 */ /* 0x000fe40000010ee3 */
[----:B------:R-:W-:Y:S01]  /*18240*/  LOP3.LUT R115, R230, R52, R223, 0x96, !PT ;  /* 0x00000034e6737212 */ /* 0x000fe200078e96df */
[----:B------:R-:W-:Y:S01]  /*18250*/  VIADD R227, R213, 0xca62c1d6 ;  /* 0xca62c1d6d5e37836 */ /* 0x000fe20000000000 */
[----:B------:R-:W-:Y:S02]  /*18260*/  LEA.HI R217, R228, R217, R228, 0x5 ;  /* 0x000000d9e4d97211 */ /* 0x000fe400078f28e4 */
[----:B------:R-:W-:Y:S02]  /*18270*/  LEA.HI R57, R232, R229, R232, 0x5 ;  /* 0x000000e5e8397211 */ /* 0x000fe400078f28e8 */
[----:B------:R-:W-:Y:S01]  /*18280*/  IADD3 R50, PT, PT, R115, R209, R46 ;  /* 0x000000d173327210 */ /* 0x000fe20007ffe02e */
[----:B------:R-:W-:Y:S01]  /*18290*/  VIADD R217, R217, 0xca62c1d6 ;  /* 0xca62c1d6d9d97836 */ /* 0x000fe20000000000 */
[----:B------:R-:W-:Y:S01]  /*182a0*/  SHF.L.W.U32.HI R209, R210, 0x1e, R210 ;  /* 0x0000001ed2d17819 */ /* 0x000fe20000010ed2 */
[----:B------:R-:W-:Y:S01]  /*182b0*/  VIADD R57, R57, 0xca62c1d6 ;  /* 0xca62c1d639397836 */ /* 0x000fe20000000000 */
[----:B------:R-:W-:-:S02]  /*182c0*/  SHF.L.W.U32.HI R214, R228, 0x1e, R228 ;  /* 0x0000001ee4d67819 */ /* 0x000fc40000010ee4 */
[----:B------:R-:W-:Y:S02]  /*182d0*/  SHF.L.W.U32.HI R115, R232, 0x1e, R232 ;  /* 0x0000001ee8737819 */ /* 0x000fe40000010ee8 */
[----:B------:R-:W-:Y:S02]  /*182e0*/  LOP3.LUT R232, R106, R67, R48, 0x96, !PT ;  /* 0x000000436ae87212 */ /* 0x000fe400078e9630 */
[----:B------:R-:W-:Y:S02]  /*182f0*/  LOP3.LUT R228, R227, R209, R220, 0x96, !PT ;  /* 0x000000d1e3e47212 */ /* 0x000fe400078e96dc */
[----:B------:R-:W-:Y:S02]  /*18300*/  SHF.L.W.U32.HI R210, R231, 0x1, R231 ;  /* 0x00000001e7d27819 */ /* 0x000fe40000010ee7 */
[----:B------:R-:W-:Y:S02]  /*18310*/  LOP3.LUT R213, R217, R214, R59, 0x96, !PT ;  /* 0x000000d6d9d57212 */ /* 0x000fe400078e963b */
[----:B------:R-:W-:-:S02]  /*18320*/  LOP3.LUT R229, R57, R115, R54, 0x96, !PT ;  /* 0x0000007339e57212 */ /* 0x000fc400078e9636 */
[----:B------:R-:W-:Y:S02]  /*18330*/  LOP3.LUT R232, R232, R49, RZ, 0x3c, !PT ;  /* 0x00000031e8e87212 */ /* 0x000fe400078e3cff */
[----:B------:R-:W-:Y:S02]  /*18340*/  IADD3 R48, PT, PT, R228, R211, R93 ;  /* 0x000000d3e4307210 */ /* 0x000fe40007ffe05d */
[----:B------:R-:W-:Y:S02]  /*18350*/  IADD3 R213, PT, PT, R213, R226, R212 ;  /* 0x000000e2d5d57210 */ /* 0x000fe40007ffe0d4 */
[----:B------:R-:W-:Y:S02]  /*18360*/  IADD3 R211, PT, PT, R229, R219, R210 ;  /* 0x000000dbe5d37210 */ /* 0x000fe40007ffe0d2 */
[----:B------:R-:W-:Y:S02]  /*18370*/  LOP3.LUT R229, R105, R66, R47, 0x96, !PT ;  /* 0x0000004269e57212 */ /* 0x000fe400078e962f */
        /* <DEDUP_REMOVED lines=8> */
[----:B------:R-:W-:Y:S02]  /*18400*/  SHF.L.W.U32.HI R47, R226, 0x1, R226 ;  /* 0x00000001e22f7819 */ /* 0x000fe40000010ee2 */
[----:B------:R-:W-:Y:S02]  /*18410*/  LEA.HI R83, R230, R225, R230, 0x5 ;  /* 0x000000e1e6537211 */ /* 0x000fe400078f28e6 */
[----:B------:R-:W-:Y:S02]  /*18420*/  SHF.L.W.U32.HI R61, R61, 0x1, R61 ;  /* 0x000000013d3d7819 */ /* 0x000fe40000010e3d */
[----:B------:R-:W-:Y:S01]  /*18430*/  LOP3.LUT R74, R74, R47, RZ, 0x3c, !PT ;  /* 0x0000002f4a4a7212 */ /* 0x000fe200078e3cff */
[----:B------:R-:W-:Y:S01]  /*18440*/  VIADD R83, R83, 0xca62c1d6 ;  /* 0xca62c1d653537836 */ /* 0x000fe20000000000 */
[----:B------:R-:W-:-:S02]  /*18450*/  LOP3.LUT R225, R68, R61, RZ, 0x3c, !PT ;  /* 0x0000003d44e17212 */ /* 0x000fc400078e3cff */
[----:B------:R-:W-:Y:S02]  /*18460*/  SHF.L.W.U32.HI R68, R230, 0x1e, R230 ;  /* 0x0000001ee6447819 */ /* 0x000fe40000010ee6 */
[----:B------:R-:W-:Y:S02]  /*18470*/  SHF.L.W.U32.HI R219, R74, 0x1, R74 ;  /* 0x000000014adb7819 */ /* 0x000fe40000010e4a */
[----:B------:R-:W-:Y:S02]  /*18480*/  LOP3.LUT R229, R229, R56, RZ, 0x3c, !PT ;  /* 0x00000038e5e57212 */ /* 0x000fe400078e3cff */
[----:B------:R-:W-:Y:S02]  /*18490*/  SHF.L.W.U32.HI R74, R225, 0x1, R225 ;  /* 0x00000001e14a7819 */ /* 0x000fe40000010ee1 */
[----:B------:R-:W-:Y:S02]  /*184a0*/  LOP3.LUT R225, R83, R68, R52, 0x96, !PT ;  /* 0x0000004453e17212 */ /* 0x000fe400078e9634 */
[----:B------:R-:W-:-:S02]  /*184b0*/  LOP3.LUT R226, R102, R71, R60, 0x96, !PT ;  /* 0x0000004766e27212 */ /* 0x000fc400078e963c */
[----:B------:R-:W-:Y:S02]  /*184c0*/  LOP3.LUT R60, R87, R80, R73, 0x96, !PT ;  /* 0x00000050573c7212 */ /* 0x000fe400078e9649 */
[----:B------:R-:W-:Y:S02]  /*184d0*/  SHF.L.W.U32.HI R229, R229, 0x1, R229 ;  /* 0x00000001e5e57819 */ /* 0x000fe40000010ee5 */
[----:B------:R-:W-:Y:S02]  /*184e0*/  IADD3 R223, PT, PT, R225, R223, R232 ;  /* 0x000000dfe1df7210 */ /* 0x000fe40007ffe0e8 */
[----:B------:R-:W-:Y:S02]  /*184f0*/  LOP3.LUT R225, R94, R73, R64, 0x96, !PT ;  /* 0x000000495ee17212 */ /* 0x000fe400078e9640 */
[----:B------:R-:W-:Y:S02]  /*18500*/  LOP3.LUT R60, R60, R229, RZ, 0x3c, !PT ;  /* 0x000000e53c3c7212 */ /* 0x000fe400078e3cff */
[----:B------:R-:W-:-:S02]  /*18510*/  LOP3.LUT R66, R92, R75, R66, 0x96, !PT ;  /* 0x0000004b5c427212 */ /* 0x000fc400078e9642 */
[----:B------:R-:W-:Y:S02]  /*18520*/  LOP3.LUT R75, R85, R82, R75, 0x96, !PT ;  /* 0x00000052554b7212 */ /* 0x000fe400078e964b */
[----:B------:R-:W-:Y:S02]  /*18530*/  LOP3.LUT R73, R222, R105, R82, 0x96, !PT ;  /* 0x00000069de497212 */ /* 0x000fe400078e9652 */
[----:B------:R-:W-:Y:S02]  /*18540*/  LOP3.LUT R225, R225, R222, RZ, 0x3c, !PT ;  /* 0x000000dee1e17212 */ /* 0x000fe400078e3cff */
[----:B------:R-:W-:Y:S02]  /*18550*/  LEA.HI R82, R227, R224, R227, 0x5 ;  /* 0x000000e0e3527211 */ /* 0x000fe400078f28e3 */
[----:B------:R-:W-:Y:S02]  /*18560*/  SHF.L.W.U32.HI R60, R60, 0x1, R60 ;  /* 0x000000013c3c7819 */ /* 0x000fe40000010e3c */
[----:B------:R-:W-:Y:S01]  /*18570*/  SHF.L.W.U32.HI R64, R225, 0x1, R225 ;  /* 0x00000001e1407819 */ /* 0x000fe20000010ee1 */
[----:B------:R-:W-:Y:S01]  /*18580*/  VIADD R82, R82, 0xca62c1d6 ;  /* 0xca62c1d652527836 */ /* 0x000fe20000000000 */
[----:B------:R-:W-:-:S02]  /*18590*/  LOP3.LUT R225, R73, R60, RZ, 0x3c, !PT ;  /* 0x0000003c49e17212 */ /* 0x000fc400078e3cff */
[----:B------:R-:W-:Y:S02]  /*185a0*/  SHF.L.W.U32.HI R73, R227, 0x1e, R227 ;  /* 0x0000001ee3497819 */ /* 0x000fe40000010ee3 */
[----:B------:R-:W-:Y:S02]  /*185b0*/  LOP3.LUT R226, R226, R55, RZ, 0x3c, !PT ;  /* 0x00000037e2e27212 */ /* 0x000fe400078e3cff */
[----:B------:R-:W-:Y:S02]  /*185c0*/  LOP3.LUT R224, R229, R92, R105, 0x96, !PT ;  /* 0x0000005ce5e07212 */ /* 0x000fe400078e9669 */
[----:B------:R-:W-:Y:S02]  /*185d0*/  LOP3.LUT R71, R91, R78, R71, 0x96, !PT ;  /* 0x0000004e5b477212 */ /* 0x000fe400078e9647 */
[----:B------:R-:W-:Y:S02]  /*185e0*/  SHF.L.W.U32.HI R105, R225, 0x1, R225 ;  /* 0x00000001e1697819 */ /* 0x000fe40000010ee1 */
[----:B------:R-:W-:-:S02]  /*185f0*/  LOP3.LUT R228, R95, R70, R65, 0x96, !PT ;  /* 0x000000465fe47212 */ /* 0x000fc400078e9641 */
[----:B------:R-:W-:Y:S02]  /*18600*/  LOP3.LUT R225, R82, R73, R209, 0x96, !PT ;  /* 0x0000004952e17212 */ /* 0x000fe400078e96d1 */
[----:B------:R-:W-:Y:S02]  /*18610*/  LOP3.LUT R65, R88, R79, R70, 0x96, !PT ;  /* 0x0000004f58417212 */ /* 0x000fe400078e9646 */
[----:B------:R-:W-:Y:S02]  /*18620*/  SHF.L.W.U32.HI R226, R226, 0x1, R226 ;  /* 0x00000001e2e27819 */ /* 0x000fe40000010ee2 */
[----:B------:R-:W-:Y:S02]  /*18630*/  LOP3.LUT R62, R104, R69, R62, 0x96, !PT ;  /* 0x00000045683e7212 */ /* 0x000fe400078e963e */
[----:B------:R-:W-:Y:S02]  /*18640*/  LOP3.LUT R71, R71, R212, RZ, 0x3c, !PT ;  /* 0x000000d447477212 */ /* 0x000fe400078e3cff */
[----:B------:R-:W-:-:S02]  /*18650*/  IADD3 R220, PT, PT, R225, R220, R229 ;  /* 0x000000dce1dc7210 */ /* 0x000fc40007ffe0e5 */
[----:B------:R-:W-:Y:S02]  /*18660*/  LOP3.LUT R228, R228, R53, RZ, 0x3c, !PT ;  /* 0x00000035e4e47212 */ /* 0x000fe400078e3cff */
[----:B------:R-:W-:Y:S02]  /*18670*/  LOP3.LUT R70, R65, R226, RZ, 0x3c, !PT ;  /* 0x000000e241467212 */ /* 0x000fe400078e3cff */
[----:B------:R-:W-:Y:S02]  /*18680*/  LOP3.LUT R225, R62, R43, RZ, 0x3c, !PT ;  /* 0x0000002b3ee17212 */ /* 0x000fe400078e3cff */
[----:B------:R-:W-:Y:S02]  /*18690*/  SHF.L.W.U32.HI R62, R71, 0x1, R71 ;  /* 0x00000001473e7819 */ /* 0x000fe40000010e47 */
[----:B------:R-:W-:Y:S02]  /*186a0*/  LOP3.LUT R78, R58, R113, R78, 0x96, !PT ;  /* 0x000000713a4e7212 */ /* 0x000fe400078e964e */
[----:B------:R-:W-:-:S02]  /*186b0*/  LEA.HI R71, R217, R216, R217, 0x5 ;  /* 0x000000d8d9477211 */ /* 0x000fc400078f28d9 */
[----:B------:R-:W-:Y:S02]  /*186c0*/  LOP3.LUT R113, R53, R102, R113, 0x96, !PT ;  /* 0x0000006635717212 */ /* 0x000fe400078e9671 */
[----:B------:R-:W-:Y:S01]  /*186d0*/  SHF.L.W.U32.HI R65, R228, 0x1, R228 ;  /* 0x00000001e4417819 */ /* 0x000fe20000010ee4 */
[----:B------:R-:W-:Y:S01]  /*186e0*/  VIADD R71, R71, 0xca62c1d6 ;  /* 0xca62c1d647477836 */ /* 0x000fe20000000000 */
[----:B------:R-:W-:Y:S02]  /*186f0*/  SHF.L.W.U32.HI R70, R70, 0x1, R70 ;  /* 0x0000000146467819 */ /* 0x000fe40000010e46 */
[----:B------:R-:W-:Y:S02]  /*18700*/  LOP3.LUT R78, R78, R65, RZ, 0x3c, !PT ;  /* 0x000000414e4e7212 */ /* 0x000fe400078e3cff */
[----:B------:R-:W-:Y:S02]  /*18710*/  LOP3.LUT R113, R113, R70, RZ, 0x3c, !PT ;  /* 0x0000004671717212 */ /* 0x000fe400078e3cff */
[----:B------:R-:W-:-:S02]  /*18720*/  SHF.L.W.U32.HI R217, R217, 0x1e, R217 ;  /* 0x0000001ed9d97819 */ /* 0x000fc40000010ed9 */
[----:B------:R-:W-:Y:S02]  /*18730*/  SHF.L.W.U32.HI R78, R78, 0x1, R78 ;  /* 0x000000014e4e7819 */ /* 0x000fe40000010e4e */
[----:B------:R-:W-:Y:S02]  /*18740*/  SHF.L.W.U32.HI R216, R113, 0x1, R113 ;  /* 0x0000000171d87819 */ /* 0x000fe40000010e71 */
[----:B------:R-:W-:Y:S02]  /*18750*/  LOP3.LUT R113, R71, R217, R214, 0x96, !PT ;  /* 0x000000d947717212 */ /* 0x000fe400078e96d6 */
[----:B------:R-:W-:Y:S02]  /*18760*/  LOP3.LUT R102, R226, R91, R102, 0x96, !PT ;  /* 0x0000005be2667212 */ /* 0x000fe400078e9666 */
[----:B------:R-:W-:Y:S02]  /*18770*/  LOP3.LUT R91, R62, R58, R91, 0x96, !PT ;  /* 0x0000003a3e5b7212 */ /* 0x000fe400078e965b */
[----:B------:R-:W-:-:S02]  /*18780*/  LOP3.LUT R58, R78, R53, R58, 0x96, !PT ;  /* 0x000000354e3a7212 */ /* 0x000fc400078e963a */
[----:B------:R-:W-:Y:S02]  /*18790*/  LOP3.LUT R53, R216, R226, R53, 0x96, !PT ;  /* 0x000000e2d8357212 */ /* 0x000fe400078e9635 */
[----:B------:R-:W-:Y:S02]  /*187a0*/  IADD3 R59, PT, PT, R113, R59, R226 ;  /* 0x0000003b713b7210 */ /* 0x000fe40007ffe0e2 */
[----:B------:R-:W-:Y:S02]  /*187b0*/  LOP3.LUT R226, R101, R72, R63, 0x96, !PT ;  /* 0x0000004865e27212 */ /* 0x000fe400078e963f */
[----:B------:R-:W-:Y:S02]  /*187c0*/  LOP3.LUT R72, R86, R81, R72, 0x96, !PT ;  /* 0x0000005156487212 */ /* 0x000fe400078e9648 */
[----:B------:R-:W-:Y:S02]  /*187d0*/  LOP3.LUT R226, R226, R51, RZ, 0x3c, !PT ;  /* 0x00000033e2e27212 */ /* 0x000fe400078e3cff */
[----:B------:R-:W-:-:S02]  /*187e0*/  SHF.L.W.U32.HI R225, R225, 0x1, R225 ;  /* 0x00000001e1e17819 */ /* 0x000fc40000010ee1 */
[----:B------:R-:W-:Y:S02]  /*187f0*/  LOP3.LUT R228, R44, R109, R76, 0x96, !PT ;  /* 0x0000006d2ce47212 */ /* 0x000fe400078e964c */
[----:B------:R-:W-:Y:S02]  /*18800*/  SHF.L.W.U32.HI R63, R226, 0x1, R226 ;  /* 0x00000001e23f7819 */ /* 0x000fe40000010ee2 */
[----:B------:R-:W-:Y:S02]  /*18810*/  LOP3.LUT R69, R89, R76, R69, 0x96, !PT ;  /* 0x0000004c59457212 */ /* 0x000fe400078e9645 */
[----:B------:R-:W-:Y:S02]  /*18820*/  LOP3.LUT R76, R72, R225, RZ, 0x3c, !PT ;  /* 0x000000e1484c7212 */ /* 0x000fe400078e3cff */
[----:B------:R-:W-:Y:S02]  /*18830*/  LEA.HI R84, R57, R84, R57, 0x5 ;  /* 0x0000005439547211 */ /* 0x000fe400078f2839 */
[----:B------:R-:W-:-:S02]  /*18840*/  LOP3.LUT R228, R228, R63, RZ, 0x3c, !PT ;  /* 0x0000003fe4e47212 */ /* 0x000fc400078e3cff */
[----:B------:R-:W-:Y:S01]  /*18850*/  LOP3.LUT R67, R67, R46, RZ, 0x3c, !PT ;  /* 0x0000002e43437212 */ /* 0x000fe200078e3cff */
[----:B------:R-:W-:Y:S01]  /*18860*/  VIADD R226, R84, 0xca62c1d6 ;  /* 0xca62c1d654e27836 */ /* 0x000fe20000000000 */
[----:B------:R-:W-:Y:S02]  /*18870*/  LOP3.LUT R72, R69, R210, RZ, 0x3c, !PT ;  /* 0x000000d245487212 */ /* 0x000fe400078e3cff */
[----:B------:R-:W-:Y:S02]  /*18880*/  LOP3.LUT R230, R51, R104, R109, 0x96, !PT ;  /* 0x0000006833e67212 */ /* 0x000fe400078e966d */
[----:B------:R-:W-:Y:S02]  /*18890*/  SHF.L.W.U32.HI R69, R76, 0x1, R76 ;  /* 0x000000014c457819 */ /* 0x000fe40000010e4c */
[----:B------:R-:W-:Y:S02]  /*188a0*/  SHF.L.W.U32.HI R76, R228, 0x1, R228 ;  /* 0x00000001e44c7819 */ /* 0x000fe40000010ee4 */
[----:B------:R-:W-:-:S02]  /*188b0*/  LEA.HI R50, R83, R50, R83, 0x5 ;  /* 0x0000003253327211 */ /* 0x000fc400078f2853 */
[----:B------:R-:W-:Y:S02]  /*188c0*/  SHF.L.W.U32.HI R67, R67, 0x1, R67 ;  /* 0x0000000143437819 */ /* 0x000fe40000010e43 */
[----:B------:R-:W-:Y:S02]  /*188d0*/  SHF.L.W.U32.HI R57, R57, 0x1e, R57 ;  /* 0x0000001e39397819 */ /* 0x000fe40000010e39 */
[----:B------:R-:W-:Y:S02]  /*188e0*/  LOP3.LUT R228, R49, R114, R77, 0x96, !PT ;  /* 0x0000007231e47212 */ /* 0x000fe400078e964d */
[----:B------:R-:W-:Y:S02]  /*188f0*/  LOP3.LUT R66, R66, R93, RZ, 0x3c, !PT ;  /* 0x0000005d42427212 */ /* 0x000fe400078e3cff */
[----:B------:R-:W-:Y:S02]  /*18900*/  LOP3.LUT R230, R230, R69, RZ, 0x3c, !PT ;  /* 0x00000045e6e67212 */ /* 0x000fe400078e3cff */
[----:B------:R-:W-:-:S02]  /*18910*/  LOP3.LUT R114, R46, R103, R114, 0x96, !PT ;  /* 0x000000672e727212 */ /* 0x000fc400078e9672 */
[----:B------:R-:W-:Y:S02]  /*18920*/  LOP3.LUT R75, R75, R64, RZ, 0x3c, !PT ;  /* 0x000000404b4b7212 */ /* 0x000fe400078e3cff */
[----:B------:R-:W-:Y:S01]  /*18930*/  LOP3.LUT R113, R56, R107, R80, 0x96, !PT ;  /* 0x0000006b38717212 */ /* 0x000fe200078e9650 */
[----:B------:R-:W-:Y:S01]  /*18940*/  VIADD R80, R50, 0xca62c1d6 ;  /* 0xca62c1d632507836 */ /* 0x000fe20000000000 */
[----:B------:R-:W-:Y:S02]  /*18950*/  LOP3.LUT R109, R226, R57, R115, 0x96, !PT ;  /* 0x00000039e26d7212 */ /* 0x000fe400078e9673 */
[----:B------:R-:W-:Y:S02]  /*18960*/  LOP3.LUT R228, R228, R67, RZ, 0x3c, !PT ;  /* 0x00000043e4e47212 */ /* 0x000fe400078e3cff */
[----:B------:R-:W-:Y:S02]  /*18970*/  SHF.L.W.U32.HI R66, R66, 0x1, R66 ;  /* 0x0000000142427819 */ /* 0x000fe40000010e42 */
[----:B------:R-:W-:-:S02]  /*18980*/  SHF.L.W.U32.HI R84, R230, 0x1, R230 ;  /* 0x00000001e6547819 */ /* 0x000fc40000010ee6 */
[----:B------:R-:W-:Y:S02]  /*18990*/  LOP3.LUT R114, R114, R219, RZ, 0x3c, !PT ;  /* 0x000000db72727212 */ /* 0x000fe400078e3cff */
[----:B------:R-:W-:Y:S02]  /*189a0*/  SHF.L.W.U32.HI R83, R83, 0x1e, R83 ;  /* 0x0000001e53537819 */ /* 0x000fe40000010e53 */
[----:B------:R-:W-:Y:S02]  /*189b0*/  LEA.HI R48, R82, R48, R82, 0x5 ;  /* 0x0000003052307211 */ /* 0x000fe400078f2852 */
[----:B------:R-:W-:Y:S02]  /*189c0*/  SHF.L.W.U32.HI R75, R75, 0x1, R75 ;  /* 0x000000014b4b7819 */ /* 0x000fe40000010e4b */
[----:B------:R-:W-:Y:S02]  /*189d0*/  LOP3.LUT R230, R93, R94, R107, 0x96, !PT ;  /* 0x0000005e5de67212 */ /* 0x000fe400078e966b */
[----:B------:R-:W-:-:S02]  /*189e0*/  IADD3 R54, PT, PT, R109, R54, R225 ;  /* 0x000000366d367210 */ /* 0x000fc40007ffe0e1 */
[----:B------:R-:W-:Y:S02]  /*189f0*/  SHF.L.W.U32.HI R77, R228, 0x1, R228 ;  /* 0x00000001e44d7819 */ /* 0x000fe40000010ee4 */
[----:B------:R-:W-:Y:S02]  /*18a00*/  SHF.L.W.U32.HI R50, R114, 0x1, R114 ;  /* 0x0000000172327819 */ /* 0x000fe40000010e72 */
[----:B------:R-:W-:Y:S02]  /*18a10*/  LOP3.LUT R109, R80, R83, R68, 0x96, !PT ;  /* 0x00000053506d7212 */ /* 0x000fe400078e9644 */
[----:B------:R-:W-:Y:S01]  /*18a20*/  LOP3.LUT R107, R113, R66, RZ, 0x3c, !PT ;  /* 0x00000042716b7212 */ /* 0x000fe200078e3cff */
[----:B------:R-:W-:Y:S01]  /*18a30*/  VIADD R113, R48, 0xca62c1d6 ;  /* 0xca62c1d630717836 */ /* 0x000fe20000000000 */
[----:B------:R-:W-:Y:S02]  /*18a40*/  LOP3.LUT R103, R47, R90, R103, 0x96, !PT ;  /* 0x0000005a2f677212 */ /* 0x000fe400078e9667 */
[----:B------:R-:W-:-:S02]  /*18a50*/  LOP3.LUT R230, R230, R75, RZ, 0x3c, !PT ;  /* 0x0000004be6e67212 */ /* 0x000fc400078e3cff */
[----:B------:R-:W-:Y:S02]  /*18a60*/  LOP3.LUT R90, R61, R49, R90, 0x96, !PT ;  /* 0x000000313d5a7212 */ /* 0x000fe400078e965a */
[----:B------:R-:W-:Y:S02]  /*18a70*/  SHF.L.W.U32.HI R82, R82, 0x1e, R82 ;  /* 0x0000001e52527819 */ /* 0x000fe40000010e52 */
[----:B------:R-:W-:Y:S02]  /*18a80*/  LOP3.LUT R49, R77, R46, R49, 0x96, !PT ;  /* 0x0000002e4d317212 */ /* 0x000fe400078e9631 */
[----:B------:R-:W-:Y:S02]  /*18a90*/  LOP3.LUT R46, R50, R47, R46, 0x96, !PT ;  /* 0x0000002f322e7212 */ /* 0x000fe400078e962e */
[----:B------:R-:W-:Y:S02]  /*18aa0*/  IADD3 R109, PT, PT, R109, R52, R47 ;  /* 0x000000346d6d7210 */ /* 0x000fe40007ffe02f */
        /* <DEDUP_REMOVED lines=15> */
[----:B------:R-:W-:Y:S02]  /*18ba0*/  LOP3.LUT R44, R76, R51, R44, 0x96, !PT ;  /* 0x000000334c2c7212 */ /* 0x000fe400078e962c */
[----:B------:R-:W-:Y:S02]  /*18bb0*/  LOP3.LUT R209, R212, R95, R112, 0x96, !PT ;  /* 0x0000005fd4d17212 */ /* 0x000fe400078e9670 */
[----:B------:R-:W-:Y:S02]  /*18bc0*/  LOP3.LUT R51, R84, R225, R51, 0x96, !PT ;  /* 0x000000e154337212 */ /* 0x000fe400078e9633 */
[----:B------:R-:W-:Y:S02]  /*18bd0*/  LOP3.LUT R81, R43, R108, R81, 0x96, !PT ;  /* 0x0000006c2b517212 */ /* 0x000fe400078e9651 */
[----:B------:R-:W-:Y:S01]  /*18be0*/  LOP3.LUT R225, R210, R101, R108, 0x96, !PT ;  /* 0x00000065d2e17212 */ /* 0x000fe200078e966c */
[----:B------:R-:W-:Y:S01]  /*18bf0*/  VIADD R108, R213, 0xca62c1d6 ;  /* 0xca62c1d6d56c7836 */ /* 0x000fe20000000000 */
[----:B------:R-:W-:-:S02]  /*18c00*/  LOP3.LUT R48, R79, R62, RZ, 0x3c, !PT ;  /* 0x0000003e4f307212 */ /* 0x000fc400078e3cff */
[----:B------:R-:W-:Y:S02]  /*18c10*/  LOP3.LUT R209, R209, R78, RZ, 0x3c, !PT ;  /* 0x0000004ed1d17212 */ /* 0x000fe400078e3cff */
[----:B------:R-:W-:Y:S02]  /*18c20*/  SHF.L.W.U32.HI R79, R71, 0x1e, R71 ;  /* 0x0000001e474f7819 */ /* 0x000fe40000010e47 */
[----:B------:R-:W-:Y:S02]  /*18c30*/  SHF.L.W.U32.HI R226, R226, 0x1e, R226 ;  /* 0x0000001ee2e27819 */ /* 0x000fe40000010ee2 */
[----:B------:R-:W-:Y:S02]  /*18c40*/  SHF.L.W.U32.HI R71, R48, 0x1, R48 ;  /* 0x0000000130477819 */ /* 0x000fe40000010e30 */
[----:B------:R-:W-:Y:S02]  /*18c50*/  SHF.L.W.U32.HI R48, R209, 0x1, R209 ;  /* 0x00000001d1307819 */ /* 0x000fe40000010ed1 */
[----:B------:R-:W-:-:S02]  /*18c60*/  LOP3.LUT R52, R108, R79, R217, 0x96, !PT ;  /* 0x0000004f6c347212 */ /* 0x000fc400078e96d9 */
[----:B------:R-:W-:Y:S02]  /*18c70*/  LOP3.LUT R112, R211, R226, R57, 0x96, !PT ;  /* 0x000000e2d3707212 */ /* 0x000fe400078e9639 */
[----:B------:R-:W-:Y:S02]  /*18c80*/  LEA.HI R220, R113, R220, R113, 0x5 ;  /* 0x000000dc71dc7211 */ /* 0x000fe400078f2871 */
[----:B------:R-:W-:Y:S02]  /*18c90*/  LOP3.LUT R95, R65, R88, R95, 0x96, !PT ;  /* 0x00000058415f7212 */ /* 0x000fe400078e965f */
[----:B------:R-:W-:Y:S02]  /*18ca0*/  LOP3.LUT R81, R81, R72, RZ, 0x3c, !PT ;  /* 0x0000004851517212 */ /* 0x000fe400078e3cff */
[----:B------:R-:W-:Y:S02]  /*18cb0*/  LOP3.LUT R88, R70, R55, R88, 0x96, !PT ;  /* 0x0000003746587212 */ /* 0x000fe400078e9658 */
[----:B------:R-:W-:-:S02]  /*18cc0*/  LOP3.LUT R55, R71, R212, R55, 0x96, !PT ;  /* 0x000000d447377212 */ /* 0x000fc400078e9637 */
[----:B------:R-:W-:Y:S02]  /*18cd0*/  LOP3.LUT R225, R225, R76, RZ, 0x3c, !PT ;  /* 0x0000004ce1e17212 */ /* 0x000fe400078e3cff */
[----:B------:R-:W-:Y:S02]  /*18ce0*/  LEA.HI R223, R80, R223, R80, 0x5 ;  /* 0x000000df50df7211 */ /* 0x000fe400078f2850 */
[----:B------:R-:W-:Y:S02]  /*18cf0*/  LOP3.LUT R212, R48, R65, R212, 0x96, !PT ;  /* 0x0000004130d47212 */ /* 0x000fe400078e96d4 */
[----:B------:R-:W-:Y:S02]  /*18d00*/  IADD3 R214, PT, PT, R52, R214, R65 ;  /* 0x000000d634d67210 */ /* 0x000fe40007ffe041 */
[----:B------:R-:W-:Y:S01]  /*18d10*/  IADD3 R209, PT, PT, R112, R115, R63 ;  /* 0x0000007370d17210 */ /* 0x000fe20007ffe03f */
[----:B------:R-:W-:Y:S01]  /*18d20*/  VIADD R115, R220, 0xca62c1d6 ;  /* 0xca62c1d6dc737836 */ /* 0x000fe20000000000 */
[----:B------:R-:W-:-:S02]  /*18d30*/  SHF.L.W.U32.HI R65, R81, 0x1, R81 ;  /* 0x0000000151417819 */ /* 0x000fc40000010e51 */
[----:B------:R-:W-:Y:S02]  /*18d40*/  SHF.L.W.U32.HI R113, R113, 0x1e, R113 ;  /* 0x0000001e71717819 */ /* 0x000fe40000010e71 */
[C-C-:B------:R-:W-:Y:S02]  /*18d50*/  LEA.HI R81, R108.reuse, R59, R108.reuse, 0x5 ;  /* 0x0000003b6c517211 */ /* 0x140fe400078f286c */
[----:B------:R-:W-:Y:S02]  /*18d60*/  LEA.HI R54, R211, R54, R211, 0x5 ;  /* 0x00000036d3367211 */ /* 0x000fe400078f28d3 */
[----:B------:R-:W-:Y:S01]  /*18d70*/  SHF.L.W.U32.HI R52, R225, 0x1, R225 ;  /* 0x00000001e1347819 */ /* 0x000fe20000010ee1 */
[----:B------:R-:W-:Y:S01]  /*18d80*/  VIADD R112, R81, 0xca62c1d6 ;  /* 0xca62c1d651707836 */ /* 0x000fe20000000000 */
[----:B------:R-:W-:Y:S01]  /*18d90*/  SHF.L.W.U32.HI R59, R108, 0x1e, R108 ;  /* 0x0000001e6c3b7819 */ /* 0x000fe20000010e6c */
[----:B------:R-:W-:Y:S01]  /*18da0*/  VIADD R108, R223, 0xca62c1d6 ;  /* 0xca62c1d6df6c7836 */ /* 0x000fe20000000000 */
[----:B------:R-:W-:Y:S01]  /*18db0*/  LOP3.LUT R101, R63, R86, R101, 0x96, !PT ;  /* 0x000000563f657212 */ /* 0x000fe200078e9665 */
[----:B------:R-:W-:Y:S01]  /*18dc0*/  VIADD R54, R54, 0xca62c1d6 ;  /* 0xca62c1d636367836 */ /* 0x000fe20000000000 */
[----:B------:R-:W-:-:S02]  /*18dd0*/  LOP3.LUT R86, R69, R43, R86, 0x96, !PT ;  /* 0x0000002b45567212 */ /* 0x000fc400078e9656 */
[----:B------:R-:W-:Y:S02]  /*18de0*/  LOP3.LUT R43, R65, R210, R43, 0x96, !PT ;  /* 0x000000d2412b7212 */ /* 0x000fe400078e962b */
[----:B------:R-:W-:Y:S02]  /*18df0*/  LOP3.LUT R114, R115, R113, R82, 0x96, !PT ;  /* 0x0000007173727212 */ /* 0x000fe400078e9652 */
[----:B------:R-:W-:Y:S02]  /*18e00*/  LOP3.LUT R210, R52, R63, R210, 0x96, !PT ;  /* 0x0000003f34d27212 */ /* 0x000fe400078e96d2 */
[----:B------:R-:W-:Y:S02]  /*18e10*/  SHF.L.W.U32.HI R80, R80, 0x1e, R80 ;  /* 0x0000001e50507819 */ /* 0x000fe40000010e50 */
[----:B------:R-:W-:Y:S02]  /*18e20*/  SHF.L.W.U32.HI R63, R211, 0x1e, R211 ;  /* 0x0000001ed33f7819 */ /* 0x000fe40000010ed3 */
[----:B------:R-:W-:-:S02]  /*18e30*/  LEA.HI R109, R108, R109, R108, 0x5 ;  /* 0x0000006d6c6d7211 */ /* 0x000fc400078f286c */
[----:B------:R-:W-:Y:S02]  /*18e40*/  LOP3.LUT R92, R66, R85, R92, 0x96, !PT ;  /* 0x00000055425c7212 */ /* 0x000fe400078e965c */
[----:B------:R-:W-:Y:S01]  /*18e50*/  IADD3 R73, PT, PT, R114, R73, R66 ;  /* 0x0000004972497210 */ /* 0x000fe20007ffe042 */
[----:B------:R-:W-:Y:S01]  /*18e60*/  VIADD R109, R109, 0xca62c1d6 ;  /* 0xca62c1d66d6d7836 */ /* 0x000fe20000000000 */
[----:B------:R-:W-:Y:S02]  /*18e70*/  LOP3.LUT R81, R108, R80, R83, 0x96, !PT ;  /* 0x000000506c517212 */ /* 0x000fe400078e9653 */
[----:B------:R-:W-:Y:S02]  /*18e80*/  LEA.HI R66, R115, R64, R115, 0x5 ;  /* 0x0000004073427211 */ /* 0x000fe400078f2873 */
[----:B------:R-:W-:Y:S02]  /*18e90*/  LOP3.LUT R211, R112, R59, R79, 0x96, !PT ;  /* 0x0000003b70d37212 */ /* 0x000fe400078e964f */
[----:B------:R-:W-:Y:S01]  /*18ea0*/  LOP3.LUT R213, R54, R63, R226, 0x96, !PT ;  /* 0x0000003f36d57212 */ /* 0x000fe200078e96e2 */
[----:B------:R-:W-:Y:S01]  /*18eb0*/  VIADD R66, R66, 0xca62c1d6 ;  /* 0xca62c1d642427836 */ /* 0x000fe20000000000 */
[----:B------:R-:W-:-:S02]  /*18ec0*/  LEA.HI R214, R112, R214, R112, 0x5 ;  /* 0x000000d670d67211 */ /* 0x000fc400078f2870 */
[----:B------:R-:W-:Y:S02]  /*18ed0*/  IADD3 R68, PT, PT, R81, R68, R67 ;  /* 0x0000004451447210 */ /* 0x000fe40007ffe043 */
[----:B------:R-:W-:Y:S01]  /*18ee0*/  LEA.HI R209, R54, R209, R54, 0x5 ;  /* 0x000000d136d17211 */ /* 0x000fe200078f2836 */
[----:B------:R-:W-:Y:S01]  /*18ef0*/  VIADD R214, R214, 0xca62c1d6 ;  /* 0xca62c1d6d6d67836 */ /* 0x000fe20000000000 */
[----:B------:R-:W-:Y:S02]  /*18f00*/  IADD3 R211, PT, PT, R211, R217, R62 ;  /* 0x000000d9d3d37210 */ /* 0x000fe40007ffe03e */
[----:B------:R-:W-:Y:S01]  /*18f10*/  IADD3 R72, PT, PT, R213, R57, R72 ;  /* 0x00000039d5487210 */ /* 0x000fe20007ffe048 */
[----:B------:R-:W-:Y:S01]  /*18f20*/  VIADD R209, R209, 0xca62c1d6 ;  /* 0xca62c1d6d1d17836 */ /* 0x000fe20000000000 */
[----:B------:R-:W-:Y:S02]  /*18f30*/  SHF.L.W.U32.HI R57, R108, 0x1e, R108 ;  /* 0x0000001e6c397819 */ /* 0x000fe40000010e6c */
[----:B------:R-:W-:-:S02]  /*18f40*/  SHF.L.W.U32.HI R62, R115, 0x1e, R115 ;  /* 0x0000001e733e7819 */ /* 0x000fc40000010e73 */
[----:B------:R-:W-:Y:S02]  /*18f50*/  LOP3.LUT R106, R232, R215, R106, 0x96, !PT ;  /* 0x000000d7e86a7212 */ /* 0x000fe400078e966a */
[----:B------:R-:W-:Y:S02]  /*18f60*/  LEA.HI R68, R109, R68, R109, 0x5 ;  /* 0x000000446d447211 */ /* 0x000fe400078f286d */
[----:B------:R-:W-:Y:S02]  /*18f70*/  LOP3.LUT R215, R67, R218, R215, 0x96, !PT ;  /* 0x000000da43d77212 */ /* 0x000fe400078e96d7 */
[----:B------:R-:W-:Y:S01]  /*18f80*/  SHF.L.W.U32.HI R64, R112, 0x1e, R112 ;  /* 0x0000001e70407819 */ /* 0x000fe20000010e70 */
[----:B------:R-:W-:Y:S01]  /*18f90*/  VIADD R68, R68, 0xca62c1d6 ;  /* 0xca62c1d644447836 */ /* 0x000fe20000000000 */
[----:B------:R-:W-:Y:S02]  /*18fa0*/  SHF.L.W.U32.HI R54, R54, 0x1e, R54 ;  /* 0x0000001e36367819 */ /* 0x000fe40000010e36 */
[----:B------:R-:W-:-:S02]  /*18fb0*/  LOP3.LUT R108, R109, R57, R80, 0x96, !PT ;  /* 0x000000396d6c7212 */ /* 0x000fc400078e9650 */
[----:B------:R-:W-:Y:S02]  /*18fc0*/  LOP3.LUT R67, R66, R62, R113, 0x96, !PT ;  /* 0x0000003e42437212 */ /* 0x000fe400078e9671 */
[C---:B------:R-:W-:Y:S02]  /*18fd0*/  LOP3.LUT R81, R214.reuse, R64, R59, 0x96, !PT ;  /* 0x00000040d6517212 */ /* 0x040fe400078e963b */
[----:B------:R-:W-:Y:S02]  /*18fe0*/  LEA.HI R211, R214, R211, R214, 0x5 ;  /* 0x000000d3d6d37211 */ /* 0x000fe400078f28d6 */
[----:B------:R-:W-:Y:S02]  /*18ff0*/  LOP3.LUT R112, R209, R54, R63, 0x96, !PT ;  /* 0x00000036d1707212 */ /* 0x000fe400078e963f */
[----:B------:R-:W-:Y:S01]  /*19000*/  IADD3 R83, PT, PT, R108, R83, R61 ;  /* 0x000000536c537210 */ /* 0x000fe20007ffe03d */
[----:B------:R-:W-:Y:S01]  /*19010*/  VIADD R211, R211, 0xca62c1d6 ;  /* 0xca62c1d6d3d37836 */ /* 0x000fe20000000000 */
[----:B------:R-:W-:-:S02]  /*19020*/  IADD3 R82, PT, PT, R67, R82, R60 ;  /* 0x0000005243527210 */ /* 0x000fc40007ffe03c */
[----:B------:R-:W-:Y:S02]  /*19030*/  LEA.HI R72, R209, R72, R209, 0x5 ;  /* 0x00000048d1487211 */ /* 0x000fe400078f28d1 */
[----:B------:R-:W-:Y:S02]  /*19040*/  SHF.L.W.U32.HI R60, R109, 0x1e, R109 ;  /* 0x0000001e6d3c7819 */ /* 0x000fe40000010e6d */
[----:B------:R-:W-:Y:S01]  /*19050*/  IADD3 R70, PT, PT, R81, R79, R70 ;  /* 0x0000004f51467210 */ /* 0x000fe20007ffe046 */
[----:B------:R-:W-:Y:S01]  /*19060*/  VIADD R72, R72, 0xca62c1d6 ;  /* 0xca62c1d648487836 */ /* 0x000fe20000000000 */
[----:B------:R-:W-:Y:S02]  /*19070*/  LEA.HI R73, R66, R73, R66, 0x5 ;  /* 0x0000004942497211 */ /* 0x000fe400078f2842 */
[----:B------:R-:W-:Y:S02]  /*19080*/  IADD3 R79, PT, PT, R112, R226, R69 ;  /* 0x000000e2704f7210 */ /* 0x000fe40007ffe045 */
[C---:B------:R-:W-:Y:S01]  /*19090*/  LEA.HI R83, R68.reuse, R83, R68, 0x5 ;  /* 0x0000005344537211 */ /* 0x040fe200078f2844 */
[----:B------:R-:W-:Y:S01]  /*190a0*/  VIADD R73, R73, 0xca62c1d6 ;  /* 0xca62c1d649497836 */ /* 0x000fe20000000000 */
[----:B------:R-:W-:-:S02]  /*190b0*/  LOP3.LUT R69, R68, R60, R57, 0x96, !PT ;  /* 0x0000003c44457212 */ /* 0x000fc400078e9639 */
[----:B------:R-:W-:Y:S01]  /*190c0*/  SHF.L.W.U32.HI R67, R209, 0x1e, R209 ;  /* 0x0000001ed1437819 */ /* 0x000fe20000010ed1 */
[----:B------:R-:W-:Y:S01]  /*190d0*/  VIADD R83, R83, 0xca62c1d6 ;  /* 0xca62c1d653537836 */ /* 0x000fe20000000000 */
[----:B------:R-:W-:Y:S02]  /*190e0*/  IADD3 R80, PT, PT, R69, R80, R219 ;  /* 0x0000005045507210 */ /* 0x000fe40007ffe0db */
[----:B------:R-:W-:Y:S02]  /*190f0*/  LEA.HI R70, R211, R70, R211, 0x5 ;  /* 0x00000046d3467211 */ /* 0x000fe400078f28d3 */
[----:B------:R-:W-:Y:S02]  /*19100*/  LOP3.LUT R109, R72, R67, R54, 0x96, !PT ;  /* 0x00000043486d7212 */ /* 0x000fe400078e9636 */
[----:B------:R-:W-:Y:S01]  /*19110*/  SHF.L.W.U32.HI R69, R68, 0x1e, R68 ;  /* 0x0000001e44457819 */ /* 0x000fe20000010e44 */
[----:B------:R-:W-:Y:S01]  /*19120*/  VIADD R70, R70, 0xca62c1d6 ;  /* 0xca62c1d646467836 */ /* 0x000fe20000000000 */
[----:B------:R-:W-:-:S02]  /*19130*/  SHF.L.W.U32.HI R66, R66, 0x1e, R66 ;  /* 0x0000001e42427819 */ /* 0x000fc40000010e42 */
[----:B------:R-:W-:Y:S02]  /*19140*/  LEA.HI R82, R73, R82, R73, 0x5 ;  /* 0x0000005249527211 */ /* 0x000fe400078f2849 */
[----:B------:R-:W-:Y:S02]  /*19150*/  SHF.L.W.U32.HI R61, R214, 0x1e, R214 ;  /* 0x0000001ed63d7819 */ /* 0x000fe40000010ed6 */
[----:B------:R-:W-:Y:S01]  /*19160*/  IADD3 R109, PT, PT, R109, R63, R76 ;  /* 0x0000003f6d6d7210 */ /* 0x000fe20007ffe04c */
[----:B------:R-:W-:Y:S01]  /*19170*/  VIADD R82, R82, 0xca62c1d6 ;  /* 0xca62c1d652527836 */ /* 0x000fe20000000000 */
[----:B------:R-:W-:Y:S02]  /*19180*/  LOP3.LUT R68, R83, R69, R60, 0x96, !PT ;  /* 0x0000004553447212 */ /* 0x000fe400078e963c */
[----:B------:R-:W-:Y:S02]  /*19190*/  LOP3.LUT R108, R73, R66, R62, 0x96, !PT ;  /* 0x00000042496c7212 */ /* 0x000fe400078e963e */
[----:B------:R-:W-:-:S02]  /*191a0*/  SHF.L.W.U32.HI R63, R211, 0x1e, R211 ;  /* 0x0000001ed33f7819 */ /* 0x000fc40000010ed3 */
[----:B------:R-:W-:Y:S02]  /*191b0*/  LOP3.LUT R106, R106, R77, RZ, 0x3c, !PT ;  /* 0x0000004d6a6a7212 */ /* 0x000fe400078e3cff */
[----:B------:R-:W-:Y:S02]  /*191c0*/  LOP3.LUT R85, R75, R222, R85, 0x96, !PT ;  /* 0x000000de4b557212 */ /* 0x000fe400078e9655 */
[----:B------:R-:W-:Y:S02]  /*191d0*/  LOP3.LUT R81, R211, R61, R64, 0x96, !PT ;  /* 0x0000003dd3517212 */ /* 0x000fe400078e9640 */
[----:B------:R-:W-:Y:S02]  /*191e0*/  IADD3 R77, PT, PT, R68, R57, R77 ;  /* 0x00000039444d7210 */ /* 0x000fe40007ffe04d */
[----:B------:R-:W-:Y:S02]  /*191f0*/  LEA.HI R79, R72, R79, R72, 0x5 ;  /* 0x0000004f484f7211 */ /* 0x000fe400078f2848 */
[----:B------:R-:W-:-:S02]  /*19200*/  IADD3 R75, PT, PT, R108, R113, R75 ;  /* 0x000000716c4b7210 */ /* 0x000fc40007ffe04b */
[----:B------:R-:W-:Y:S01]  /*19210*/  LOP3.LUT R57, R70, R63, R61, 0x96, !PT ;  /* 0x0000003f46397212 */ /* 0x000fe200078e963d */
[----:B------:R-:W-:Y:S01]  /*19220*/  VIADD R68, R79, 0xca62c1d6 ;  /* 0xca62c1d64f447836 */ /* 0x000fe20000000000 */
[----:B------:R-:W-:Y:S02]  /*19230*/  IADD3 R81, PT, PT, R81, R59, R78 ;  /* 0x0000003b51517210 */ /* 0x000fe40007ffe04e */
[----:B------:R-:W-:Y:S02]  /*19240*/  IADD3 R78, PT, PT, R57, R64, R71 ;  /* 0x00000040394e7210 */ /* 0x000fe40007ffe047 */
[----:B------:R-:W-:Y:S02]  /*19250*/  LEA.HI R75, R82, R75, R82, 0x5 ;  /* 0x0000004b524b7211 */ /* 0x000fe400078f2852 */
[----:B------:R-:W-:Y:S02]  /*19260*/  SHF.L.W.U32.HI R57, R72, 0x1e, R72 ;  /* 0x0000001e48397819 */ /* 0x000fe40000010e48 */
[----:B------:R-:W-:Y:S01]  /*19270*/  LOP3.LUT R102, R102, R71, RZ, 0x3c, !PT ;  /* 0x0000004766667212 */ /* 0x000fe200078e3cff */
[----:B------:R-:W-:Y:S01]  /*19280*/  VIADD R75, R75, 0xca62c1d6 ;  /* 0xca62c1d64b4b7836 */ /* 0x000fe20000000000 */
[----:B------:R-:W-:-:S02]  /*19290*/  LEA.HI R80, R83, R80, R83, 0x5 ;  /* 0x0000005053507211 */ /* 0x000fc400078f2853 */
[----:B------:R-:W-:Y:S02]  /*192a0*/  LOP3.LUT R71, R68, R57, R67, 0x96, !PT ;  /* 0x0000003944477212 */ /* 0x000fe400078e9643 */
[----:B------:R-:W-:Y:S01]  /*192b0*/  SHF.L.W.U32.HI R59, R73, 0x1e, R73 ;  /* 0x0000001e493b7819 */ /* 0x000fe20000010e49 */
[----:B------:R-:W-:Y:S01]  /*192c0*/  VIADD R80, R80, 0xca62c1d6 ;  /* 0xca62c1d650507836 */ /* 0x000fe20000000000 */
[----:B------:R-:W-:Y:S02]  /*192d0*/  SHF.L.W.U32.HI R64, R82, 0x1e, R82 ;  /* 0x0000001e52407819 */ /* 0x000fe40000010e52 */
[----:B------:R-:W-:Y:S02]  /*192e0*/  IADD3 R72, PT, PT, R71, R54, R65 ;  /* 0x0000003647487210 */ /* 0x000fe40007ffe041 */
[----:B------:R-:W-:Y:S02]  /*192f0*/  LEA.HI R81, R70, R81, R70, 0x5 ;  /* 0x0000005146517211 */ /* 0x000fe400078f2846 */
[----:B------:R-:W-:-:S02]  /*19300*/  LOP3.LUT R54, R75, R64, R59, 0x96, !PT ;  /* 0x000000404b367212 */ /* 0x000fc400078e963b */
[----:B------:R-:W-:Y:S01]  /*19310*/  LOP3.LUT R73, R82, R59, R66, 0x96, !PT ;  /* 0x0000003b52497212 */ /* 0x000fe200078e9642 */
[----:B------:R-:W-:Y:S01]  /*19320*/  VIADD R81, R81, 0xca62c1d6 ;  /* 0xca62c1d651517836 */ /* 0x000fe20000000000 */
[----:B------:R-:W-:Y:S02]  /*19330*/  LOP3.LUT R222, R105, R229, R222, 0x96, !PT ;  /* 0x000000e569de7212 */ /* 0x000fe400078e96de */
[----:B------:R-:W-:Y:S02]  /*19340*/  LOP3.LUT R94, R94, R105, RZ, 0x3c, !PT ;  /* 0x000000695e5e7212 */ /* 0x000fe400078e3cff */
[----:B------:R-:W-:Y:S02]  /*19350*/  IADD3 R105, PT, PT, R54, R66, R105 ;  /* 0x0000004236697210 */ /* 0x000fe40007ffe069 */
[----:B------:R-:W-:Y:S02]  /*19360*/  LEA.HI R77, R80, R77, R80, 0x5 ;  /* 0x0000004d504d7211 */ /* 0x000fe400078f2850 */
[----:B------:R-:W-:-:S02]  /*19370*/  IADD3 R76, PT, PT, R73, R62, R107 ;  /* 0x0000003e494c7210 */ /* 0x000fc40007ffe06b */
[----:B------:R-:W-:Y:S01]  /*19380*/  SHF.L.W.U32.HI R54, R70, 0x1e, R70 ;  /* 0x0000001e46367819 */ /* 0x000fe20000010e46 */
[----:B------:R-:W-:Y:S01]  /*19390*/  VIADD R77, R77, 0xca62c1d6 ;  /* 0xca62c1d64d4d7836 */ /* 0x000fe20000000000 */
[----:B------:R-:W-:Y:S02]  /*193a0*/  SHF.L.W.U32.HI R62, R83, 0x1e, R83 ;  /* 0x0000001e533e7819 */ /* 0x000fe40000010e53 */
[----:B------:R-:W-:Y:S02]  /*193b0*/  LEA.HI R109, R68, R109, R68, 0x5 ;  /* 0x0000006d446d7211 */ /* 0x000fe400078f2844 */
[----:B------:R-:W-:Y:S02]  /*193c0*/  LOP3.LUT R104, R104, R65, RZ, 0x3c, !PT ;  /* 0x0000004168687212 */ /* 0x000fe400078e3cff */
[----:B------:R-:W-:Y:S01]  /*193d0*/  LOP3.LUT R66, R81, R54, R63, 0x96, !PT ;  /* 0x0000003651427212 */ /* 0x000fe200078e963f */
[----:B------:R-:W-:Y:S01]  /*193e0*/  VIADD R109, R109, 0xca62c1d6 ;  /* 0xca62c1d66d6d7836 */ /* 0x000fe20000000000 */
[----:B------:R-:W-:-:S02]  /*193f0*/  LOP3.LUT R73, R80, R62, R69, 0x96, !PT ;  /* 0x0000003e50497212 */ /* 0x000fc400078e9645 */
[----:B------:R-:W-:Y:S02]  /*19400*/  SHF.L.W.U32.HI R65, R80, 0x1e, R80 ;  /* 0x0000001e50417819 */ /* 0x000fe40000010e50 */
[----:B------:R-:W-:Y:S02]  /*19410*/  LOP3.LUT R218, R219, R221, R218, 0x96, !PT ;  /* 0x000000dddbda7212 */ /* 0x000fe400078e96da */
[----:B------:R-:W-:Y:S02]  /*19420*/  LOP3.LUT R221, R74, R232, R221, 0x96, !PT ;  /* 0x000000e84add7212 */ /* 0x000fe400078e96dd */
[----:B------:R-:W-:Y:S02]  /*19430*/  LOP3.LUT R103, R103, R74, RZ, 0x3c, !PT ;  /* 0x0000004a67677212 */ /* 0x000fe400078e3cff */
[----:B------:R-:W-:Y:S02]  /*19440*/  IADD3 R71, PT, PT, R66, R61, R216 ;  /* 0x0000003d42477210 */ /* 0x000fe40007ffe0d8 */
[----:B------:R-:W-:-:S02]  /*19450*/  LEA.HI R76, R75, R76, R75, 0x5 ;  /* 0x0000004c4b4c7211 */ /* 0x000fc400078f284b */
[----:B------:R-:W-:Y:S02]  /*19460*/  IADD3 R74, PT, PT, R73, R60, R74 ;  /* 0x0000003c494a7210 */ /* 0x000fe40007ffe04a */
[----:B------:R-:W-:Y:S01]  /*19470*/  LOP3.LUT R61, R77, R65, R62, 0x96, !PT ;  /* 0x000000414d3d7212 */ /* 0x000fe200078e963e */
[----:B------:R-:W-:Y:S01]  /*19480*/  VIADD R76, R76, 0xca62c1d6 ;  /* 0xca62c1d64c4c7836 */ /* 0x000fe20000000000 */
[----:B------:R-:W-:Y:S02]  /*19490*/  LEA.HI R78, R81, R78, R81, 0x5 ;  /* 0x0000004e514e7211 */ /* 0x000fe400078f2851 */
[----:B------:R-:W-:Y:S02]  /*194a0*/  SHF.L.W.U32.HI R60, R68, 0x1e, R68 ;  /* 0x0000001e443c7819 */ /* 0x000fe40000010e44 */
[----:B------:R-:W-:Y:S01]  /*194b0*/  IADD3 R79, PT, PT, R61, R69, R50 ;  /* 0x000000453d4f7210 */ /* 0x000fe20007ffe032 */
[----:B------:R-:W-:Y:S01]  /*194c0*/  VIADD R78, R78, 0xca62c1d6 ;  /* 0xca62c1d64e4e7836 */ /* 0x000fe20000000000 */
[----:B------:R-:W-:-:S02]  /*194d0*/  LEA.HI R72, R109, R72, R109, 0x5 ;  /* 0x000000486d487211 */ /* 0x000fc400078f286d */
[----:B------:R-:W-:Y:S02]  /*194e0*/  LOP3.LUT R68, R109, R60, R57, 0x96, !PT ;  /* 0x0000003c6d447212 */ /* 0x000fe400078e9639 */
[----:B------:R-:W-:Y:S01]  /*194f0*/  SHF.L.W.U32.HI R69, R75, 0x1e, R75 ;  /* 0x0000001e4b457819 */ /* 0x000fe20000010e4b */
[----:B------:R-:W-:Y:S01]  /*19500*/  VIADD R72, R72, 0xca62c1d6 ;  /* 0xca62c1d648487836 */ /* 0x000fe20000000000 */
[----:B------:R-:W-:Y:S02]  /*19510*/  SHF.L.W.U32.HI R61, R81, 0x1e, R81 ;  /* 0x0000001e513d7819 */ /* 0x000fe40000010e51 */
[----:B------:R-:W-:Y:S02]  /*19520*/  LOP3.LUT R215, R215, R50, RZ, 0x3c, !PT ;  /* 0x00000032d7d77212 */ /* 0x000fe400078e3cff */
[----:B------:R-:W-:Y:S02]  /*19530*/  IADD3 R73, PT, PT, R68, R67, R84 ;  /* 0x0000004344497210 */ /* 0x000fe40007ffe054 */
[----:B------:R-:W-:-:S02]  /*19540*/  LOP3.LUT R50, R76, R69, R64, 0x96, !PT ;  /* 0x000000454c327212 */ /* 0x000fc400078e9640 */
[----:B------:R-:W-:Y:S02]  /*19550*/  LEA.HI R74, R77, R74, R77, 0x5 ;  /* 0x0000004a4d4a7211 */ /* 0x000fe400078f284d */
[----:B------:R-:W-:Y:S02]  /*19560*/  SHF.L.W.U32.HI R67, R109, 0x1e, R109 ;  /* 0x0000001e6d437819 */ /* 0x000fe40000010e6d */
[----:B------:R-:W-:Y:S01]  /*19570*/  LOP3.LUT R68, R78, R61, R54, 0x96, !PT ;  /* 0x0000003d4e447212 */ /* 0x000fe200078e9636 */
[----:B------:R-:W-:Y:S01]  /*19580*/  VIADD R74, R74, 0xca62c1d6 ;  /* 0xca62c1d64a4a7836 */ /* 0x000fe20000000000 */
[----:B------:R-:W-:Y:S02]  /*19590*/  LOP3.LUT R92, R92, R47, RZ, 0x3c, !PT ;  /* 0x0000002f5c5c7212 */ /* 0x000fe400078e3cff */
[----:B------:R-:W-:Y:S02]  /*195a0*/  IADD3 R66, PT, PT, R50, R59, R47 ;  /* 0x0000003b32427210 */ /* 0x000fe40007ffe02f */
[----:B------:R-:W-:-:S02]  /*195b0*/  LEA.HI R105, R76, R105, R76, 0x5 ;  /* 0x000000694c697211 */ /* 0x000fc400078f284c */
[----:B------:R-:W-:Y:S02]  /*195c0*/  LOP3.LUT R91, R91, R48, RZ, 0x3c, !PT ;  /* 0x000000305b5b7212 */ /* 0x000fe400078e3cff */
[----:B------:R-:W-:Y:S01]  /*195d0*/  LOP3.LUT R47, R72, R67, R60, 0x96, !PT ;  /* 0x00000043482f7212 */ /* 0x000fe200078e963c */
[----:B------:R-:W-:Y:S01]  /*195e0*/  VIADD R105, R105, 0xca62c1d6 ;  /* 0xca62c1d669697836 */ /* 0x000fe20000000000 */
[----:B------:R-:W-:Y:S02]  /*195f0*/  IADD3 R68, PT, PT, R68, R63, R48 ;  /* 0x0000003f44447210 */ /* 0x000fe40007ffe030 */
[----:B------:R-:W-:Y:S02]  /*19600*/  SHF.L.W.U32.HI R48, R77, 0x1e, R77 ;  /* 0x0000001e4d307819 */ /* 0x000fe40000010e4d */
[----:B------:R-:W-:Y:S02]  /*19610*/  LOP3.LUT R89, R89, R52, RZ, 0x3c, !PT ;  /* 0x0000003459597212 */ /* 0x000fe400078e3cff */
[----:B------:R-:W-:-:S02]  /*19620*/  IADD3 R70, PT, PT, R47, R57, R52 ;  /* 0x000000392f467210 */ /* 0x000fc40007ffe034 */
[----:B------:R-:W-:Y:S02]  /*19630*/  LEA.HI R73, R72, R73, R72, 0x5 ;  /* 0x0000004948497211 */ /* 0x000fe400078f2848 */
[----:B------:R-:W-:Y:S02]  /*19640*/  LOP3.LUT R224, R224, R107, RZ, 0x3c, !PT ;  /* 0x0000006be0e07212 */ /* 0x000fe400078e3cff */
[----:B------:R-:W-:Y:S01]  /*19650*/  SHF.L.W.U32.HI R47, R106, 0x1, R106 ;  /* 0x000000016a2f7819 */ /* 0x000fe20000010e6a */
[----:B------:R-:W-:Y:S01]  /*19660*/  VIADD R73, R73, 0xca62c1d6 ;  /* 0xca62c1d649497836 */ /* 0x000fe20000000000 */
[----:B------:R-:W-:Y:S02]  /*19670*/  SHF.L.W.U32.HI R50, R76, 0x1e, R76 ;  /* 0x0000001e4c327819 */ /* 0x000fe40000010e4c */
[----:B------:R-:W-:Y:S02]  /*19680*/  LOP3.LUT R52, R74, R48, R65, 0x96, !PT ;  /* 0x000000304a347212 */ /* 0x000fe400078e9641 */
[----:B------:R-:W-:-:S02]  /*19690*/  LEA.HI R71, R78, R71, R78, 0x5 ;  /* 0x000000474e477211 */ /* 0x000fc400078f284e */
[----:B------:R-:W-:Y:S02]  /*196a0*/  SHF.L.W.U32.HI R224, R224, 0x1, R224 ;  /* 0x00000001e0e07819 */ /* 0x000fe40000010ee0 */
[----:B------:R-:W-:Y:S01]  /*196b0*/  LOP3.LUT R57, R105, R50, R69, 0x96, !PT ;  /* 0x0000003269397212 */ /* 0x000fe200078e9645 */
[----:B------:R-:W-:Y:S01]  /*196c0*/  VIADD R71, R71, 0xca62c1d6 ;  /* 0xca62c1d647477836 */ /* 0x000fe20000000000 */
        /* <DEDUP_REMOVED lines=8> */
[----:B------:R-:W-:Y:S02]  /*19750*/  LOP3.LUT R90, R90, R47, RZ, 0x3c, !PT ;  /* 0x0000002f5a5a7212 */ /* 0x000fe400078e3cff */
[----:B------:R-:W-:Y:S02]  /*19760*/  LEA.HI R79, R74, R79, R74, 0x5 ;  /* 0x0000004f4a4f7211 */ /* 0x000fe400078f284a */
[----:B------:R-:W-:-:S02]  /*19770*/  SHF.L.W.U32.HI R47, R102, 0x1, R102 ;  /* 0x00000001662f7819 */ /* 0x000fc40000010e66 */
[----:B------:R-:W-:Y:S01]  /*19780*/  LOP3.LUT R59, R71, R52, R61, 0x96, !PT ;  /* 0x00000034473b7212 */ /* 0x000fe200078e963d */
[----:B------:R-:W-:Y:S01]  /*19790*/  VIADD R79, R79, 0xca62c1d6 ;  /* 0xca62c1d64f4f7836 */ /* 0x000fe20000000000 */
[----:B------:R-:W-:Y:S02]  /*197a0*/  LOP3.LUT R86, R86, R57, RZ, 0x3c, !PT ;  /* 0x0000003956567212 */ /* 0x000fe400078e3cff */
[----:B------:R-:W-:Y:S02]  /*197b0*/  IADD3 R64, PT, PT, R63, R60, R57 ;  /* 0x0000003c3f407210 */ /* 0x000fe40007ffe039 */
[----:B------:R-:W-:Y:S02]  /*197c0*/  SHF.L.W.U32.HI R57, R105, 0x1e, R105 ;  /* 0x0000001e69397819 */ /* 0x000fe40000010e69 */
[----:B------:R-:W-:Y:S02]  /*197d0*/  LOP3.LUT R88, R88, R47, RZ, 0x3c, !PT ;  /* 0x0000002f58587212 */ /* 0x000fe400078e3cff */
[----:B------:R-:W-:-:S02]  /*197e0*/  IADD3 R77, PT, PT, R59, R54, R47 ;  /* 0x000000363b4d7210 */ /* 0x000fc40007ffe02f */
[----:B------:R-:W-:Y:S02]  /*197f0*/  SHF.L.W.U32.HI R94, R94, 0x1, R94 ;  /* 0x000000015e5e7819 */ /* 0x000fe40000010e5e */
[----:B------:R-:W-:Y:S02]  /*19800*/  LEA.HI R68, R71, R68, R71, 0x5 ;  /* 0x0000004447447211 */ /* 0x000fe400078f2847 */
[----:B------:R-:W-:Y:S02]  /*19810*/  SHF.L.W.U32.HI R47, R74, 0x1e, R74 ;  /* 0x0000001e4a2f7819 */ /* 0x000fe40000010e4a */
[----:B------:R-:W-:Y:S01]  /*19820*/  LOP3.LUT R59, R66, R57, R50, 0x96, !PT ;  /* 0x00000039423b7212 */ /* 0x000fe200078e9632 */
[----:B------:R-:W-:Y:S01]  /*19830*/  VIADD R68, R68, 0xca62c1d6 ;  /* 0xca62c1d644447836 */ /* 0x000fe20000000000 */
[----:B------:R-:W-:Y:S02]  /*19840*/  LEA.HI R70, R73, R70, R73, 0x5 ;  /* 0x0000004649467211 */ /* 0x000fe400078f2849 */
[----:B------:R-:W-:-:S02]  /*19850*/  LOP3.LUT R85, R85, R94, RZ, 0x3c, !PT ;  /* 0x0000005e55557212 */ /* 0x000fc400078e3cff */
[----:B------:R-:W-:Y:S01]  /*19860*/  SHF.L.W.U32.HI R103, R103, 0x1, R103 ;  /* 0x0000000167677819 */ /* 0x000fe20000010e67 */
[----:B------:R-:W-:Y:S01]  /*19870*/  VIADD R63, R70, 0xca62c1d6 ;  /* 0xca62c1d6463f7836 */ /* 0x000fe20000000000 */
[----:B------:R-:W-:Y:S02]  /*19880*/  LOP3.LUT R54, R79, R47, R48, 0x96, !PT ;  /* 0x0000002f4f367212 */ /* 0x000fe400078e9630 */
[----:B------:R-:W-:Y:S02]  /*19890*/  IADD3 R94, PT, PT, R59, R69, R94 ;  /* 0x000000453b5e7210 */ /* 0x000fe40007ffe05e */
[----:B------:R-:W-:Y:S02]  /*198a0*/  LOP3.LUT R95, R95, R216, RZ, 0x3c, !PT ;  /* 0x000000d85f5f7212 */ /* 0x000fe400078e3cff */
[----:B------:R-:W-:Y:S02]  /*198b0*/  SHF.L.W.U32.HI R59, R71, 0x1e, R71 ;  /* 0x0000001e473b7819 */ /* 0x000fe40000010e47 */
[----:B------:R-:W-:-:S02]  /*198c0*/  LOP3.LUT R101, R101, R84, RZ, 0x3c, !PT ;  /* 0x0000005465657212 */ /* 0x000fc400078e3cff */
[----:B------:R-:W-:Y:S02]  /*198d0*/  IADD3 R65, PT, PT, R54, R65, R103 ;  /* 0x0000004136417210 */ /* 0x000fe40007ffe067 */
[----:B------:R-:W-:Y:S02]  /*198e0*/  SHF.L.W.U32.HI R73, R73, 0x1e, R73 ;  /* 0x0000001e49497819 */ /* 0x000fe40000010e49 */
[----:B------:R-:W-:Y:S02]  /*198f0*/  LEA.HI R76, R79, R76, R79, 0x5 ;  /* 0x0000004c4f4c7211 */ /* 0x000fe400078f284f */
[----:B------:R-:W-:Y:S02]  /*19900*/  SHF.L.W.U32.HI R95, R95, 0x1, R95 ;  /* 0x000000015f5f7819 */ /* 0x000fe40000010e5f */
[----:B------:R-:W-:Y:S01]  /*19910*/  LOP3.LUT R54, R68, R59, R52, 0x96, !PT ;  /* 0x0000003b44367212 */ /* 0x000fe200078e9634 */
[----:B------:R-:W-:Y:S01]  /*19920*/  VIADD R76, R76, 0xca62c1d6 ;  /* 0xca62c1d64c4c7836 */ /* 0x000fe20000000000 */
[----:B------:R-:W-:-:S02]  /*19930*/  SHF.L.W.U32.HI R101, R101, 0x1, R101 ;  /* 0x0000000165657819 */ /* 0x000fc40000010e65 */
[----:B------:R-:W-:Y:S02]  /*19940*/  LOP3.LUT R60, R63, R73, R62, 0x96, !PT ;  /* 0x000000493f3c7212 */ /* 0x000fe400078e963e */
[----:B------:R-:W-:Y:S02]  /*19950*/  LEA.HI R75, R66, R75, R66, 0x5 ;  /* 0x0000004b424b7211 */ /* 0x000fe400078f2842 */
[----:B------:R-:W-:Y:S02]  /*19960*/  IADD3 R70, PT, PT, R54, R61, R95 ;  /* 0x0000003d36467210 */ /* 0x000fe40007ffe05f */
[----:B------:R-:W-:Y:S01]  /*19970*/  SHF.L.W.U32.HI R54, R79, 0x1e, R79 ;  /* 0x0000001e4f367819 */ /* 0x000fe20000010e4f */
[----:B------:R-:W-:Y:S01]  /*19980*/  VIADD R75, R75, 0xca62c1d6 ;  /* 0xca62c1d64b4b7836 */ /* 0x000fe20000000000 */
[----:B------:R-:W-:Y:S02]  /*19990*/  IADD3 R67, PT, PT, R60, R67, R101 ;  /* 0x000000433c437210 */ /* 0x000fe40007ffe065 */
[----:B------:R-:W-:-:S02]  /*199a0*/  SHF.L.W.U32.HI R215, R215, 0x1, R215 ;  /* 0x00000001d7d77819 */ /* 0x000fc40000010ed7 */
[----:B------:R-:W-:Y:S02]  /*199b0*/  SHF.L.W.U32.HI R60, R66, 0x1e, R66 ;  /* 0x0000001e423c7819 */ /* 0x000fe40000010e42 */
[----:B------:R-:W-:Y:S02]  /*199c0*/  LEA.HI R77, R68, R77, R68, 0x5 ;  /* 0x0000004d444d7211 */ /* 0x000fe400078f2844 */
[----:B------:R-:W-:Y:S02]  /*199d0*/  LOP3.LUT R66, R76, R54, R47, 0x96, !PT ;  /* 0x000000364c427212 */ /* 0x000fe400078e962f */
[----:B------:R-:W-:Y:S01]  /*199e0*/  SHF.L.W.U32.HI R61, R92, 0x1, R92 ;  /* 0x000000015c3d7819 */ /* 0x000fe20000010e5c */
[----:B------:R-:W-:Y:S01]  /*199f0*/  VIADD R77, R77, 0xca62c1d6 ;  /* 0xca62c1d64d4d7836 */ /* 0x000fe20000000000 */
[----:B------:R-:W-:Y:S02]  /*19a00*/  LOP3.LUT R72, R49, R215, RZ, 0x3c, !PT ;  /* 0x000000d731487212 */ /* 0x000fe400078e3cff */
[----:B------:R-:W-:-:S02]  /*19a10*/  LOP3.LUT R49, R75, R60, R57, 0x96, !PT ;  /* 0x0000003c4b317212 */ /* 0x000fc400078e9639 */
[----:B------:R-:W-:Y:S02]  /*19a20*/  IADD3 R66, PT, PT, R66, R48, R215 ;  /* 0x0000003042427210 */ /* 0x000fe40007ffe0d7 */
[----:B------:R-:W-:Y:S02]  /*19a30*/  LEA.HI R64, R63, R64, R63, 0x5 ;  /* 0x000000403f407211 */ /* 0x000fe400078f283f */
[----:B------:R-:W-:Y:S02]  /*19a40*/  LEA.HI R65, R76, R65, R76, 0x5 ;  /* 0x000000414c417211 */ /* 0x000fe400078f284c */
[----:B------:R-:W-:Y:S01]  /*19a50*/  SHF.L.W.U32.HI R48, R68, 0x1e, R68 ;  /* 0x0000001e44307819 */ /* 0x000fe20000010e44 */
[----:B------:R-:W-:Y:S01]  /*19a60*/  VIADD R64, R64, 0xca62c1d6 ;  /* 0xca62c1d640407836 */ /* 0x000fe20000000000 */
[----:B------:R-:W-:Y:S01]  /*19a70*/  LOP3.LUT R74, R56, R61, RZ, 0x3c, !PT ;  /* 0x0000003d384a7212 */ /* 0x000fe200078e3cff */
[----:B------:R-:W-:Y:S01]  /*19a80*/  VIADD R65, R65, 0xca62c1d6 ;  /* 0xca62c1d641417836 */ /* 0x000fe20000000000 */
[----:B------:R-:W-:-:S02]  /*19a90*/  IADD3 R56, PT, PT, R49, R50, R61 ;  /* 0x0000003231387210 */ /* 0x000fc40007ffe03d */
[----:B------:R-:W-:Y:S02]  /*19aa0*/  SHF.L.W.U32.HI R91, R91, 0x1, R91 ;  /* 0x000000015b5b7819 */ /* 0x000fe40000010e5b */
[----:B------:R-:W-:Y:S02]  /*19ab0*/  LOP3.LUT R50, R77, R48, R59, 0x96, !PT ;  /* 0x000000304d327212 */ /* 0x000fe400078e963b */
[----:B------:R-:W-:Y:S02]  /*19ac0*/  SHF.L.W.U32.HI R89, R89, 0x1, R89 ;  /* 0x0000000159597819 */ /* 0x000fe40000010e59 */
[----:B------:R-:W-:Y:S02]  /*19ad0*/  LEA.HI R94, R75, R94, R75, 0x5 ;  /* 0x0000005e4b5e7211 */ /* 0x000fe400078f284b */
[----:B------:R-:W-:Y:S02]  /*19ae0*/  SHF.L.W.U32.HI R49, R63, 0x1e, R63 ;  /* 0x0000001e3f317819 */ /* 0x000fe40000010e3f */
[----:B------:R-:W-:-:S02]  /*19af0*/  SHF.L.W.U32.HI R61, R76, 0x1e, R76 ;  /* 0x0000001e4c3d7819 */ /* 0x000fc40000010e4c */
[----:B------:R-:W-:Y:S02]  /*19b00*/  LOP3.LUT R78, R55, R91, RZ, 0x3c, !PT ;  /* 0x0000005b374e7212 */ /* 0x000fe400078e3cff */
[----:B------:R-:W-:Y:S02]  /*19b10*/  IADD3 R52, PT, PT, R50, R52, R91 ;  /* 0x0000003432347210 */ /* 0x000fe40007ffe05b */
[----:B------:R-:W-:Y:S01]  /*19b20*/  LOP3.LUT R69, R43, R89, RZ, 0x3c, !PT ;  /* 0x000000592b457212 */ /* 0x000fe200078e3cff */
[----:B------:R-:W-:Y:S01]  /*19b30*/  VIADD R43, R94, 0xca62c1d6 ;  /* 0xca62c1d65e2b7836 */ /* 0x000fe20000000000 */
[----:B------:R-:W-:Y:S02]  /*19b40*/  LOP3.LUT R55, R64, R49, R73, 0x96, !PT ;  /* 0x0000003140377212 */ /* 0x000fe400078e9649 */
[----:B------:R-:W-:Y:S02]  /*19b50*/  SHF.L.W.U32.HI R90, R90, 0x1, R90 ;  /* 0x000000015a5a7819 */ /* 0x000fe40000010e5a */
[----:B------:R-:W-:-:S02]  /*19b60*/  LOP3.LUT R50, R65, R61, R54, 0x96, !PT ;  /* 0x0000003d41327212 */ /* 0x000fc400078e9636 */
[----:B------:R-:W-:Y:S02]  /*19b70*/  LEA.HI R70, R77, R70, R77, 0x5 ;  /* 0x000000464d467211 */ /* 0x000fe400078f284d */
[----:B------:R-:W-:Y:S02]  /*19b80*/  LOP3.LUT R87, R87, R224, RZ, 0x3c, !PT ;  /* 0x000000e057577212 */ /* 0x000fe400078e3cff */
[----:B------:R-:W-:Y:S02]  /*19b90*/  SHF.L.W.U32.HI R75, R75, 0x1e, R75 ;  /* 0x0000001e4b4b7819 */ /* 0x000fe40000010e4b */
[----:B------:R-:W-:Y:S02]  /*19ba0*/  IADD3 R55, PT, PT, R55, R62, R89 ;  /* 0x0000003e37377210 */ /* 0x000fe40007ffe059 */
[----:B------:R-:W-:Y:S01]  /*19bb0*/  IADD3 R63, PT, PT, R50, R47, R90 ;  /* 0x0000002f323f7210 */ /* 0x000fe20007ffe05a */
[----:B------:R-:W-:Y:S01]  /*19bc0*/  VIADD R47, R70, 0xca62c1d6 ;  /* 0xca62c1d6462f7836 */ /* 0x000fe20000000000 */
[----:B------:R-:W-:-:S02]  /*19bd0*/  LEA.HI R66, R65, R66, R65, 0x5 ;  /* 0x0000004241427211 */ /* 0x000fc400078f2841 */
[----:B------:R-:W-:Y:S02]  /*19be0*/  SHF.L.W.U32.HI R87, R87, 0x1, R87 ;  /* 0x0000000157577819 */ /* 0x000fe40000010e57 */
[----:B------:R-:W-:Y:S01]  /*19bf0*/  LOP3.LUT R62, R43, R75, R60, 0x96, !PT ;  /* 0x0000004b2b3e7212 */ /* 0x000fe200078e963c */
[----:B------:R-:W-:Y:S01]  /*19c00*/  VIADD R66, R66, 0xca62c1d6 ;  /* 0xca62c1d642427836 */ /* 0x000fe20000000000 */
[----:B------:R-:W-:Y:S02]  /*19c10*/  SHF.L.W.U32.HI R77, R77, 0x1e, R77 ;  /* 0x0000001e4d4d7819 */ /* 0x000fe40000010e4d */
[----:B------:R-:W-:Y:S02]  /*19c20*/  LEA.HI R67, R64, R67, R64, 0x5 ;  /* 0x0000004340437211 */ /* 0x000fe400078f2840 */
[----:B------:R-:W-:Y:S02]  /*19c30*/  SHF.L.W.U32.HI R86, R86, 0x1, R86 ;  /* 0x0000000156567819 */ /* 0x000fe40000010e56 */
[----:B------:R-:W-:Y:S01]  /*19c40*/  LOP3.LUT R218, R218, R103, RZ, 0x3c, !PT ;  /* 0x00000067dada7212 */ /* 0x000fe200078e3cff */
[----:B------:R-:W-:Y:S01]  /*19c50*/  VIADD R50, R67, 0xca62c1d6 ;  /* 0xca62c1d643327836 */ /* 0x000fe20000000000 */
[----:B------:R-:W-:-:S02]  /*19c60*/  IADD3 R57, PT, PT, R62, R57, R87 ;  /* 0x000000393e397210 */ /* 0x000fc40007ffe057 */
[----:B------:R-:W-:Y:S02]  /*19c70*/  SHF.L.W.U32.HI R88, R88, 0x1, R88 ;  /* 0x0000000158587819 */ /* 0x000fe40000010e58 */
[----:B------:R-:W-:Y:S02]  /*19c80*/  LOP3.LUT R62, R47, R77, R48, 0x96, !PT ;  /* 0x0000004d2f3e7212 */ /* 0x000fe400078e9630 */
[----:B------:R-:W-:Y:S02]  /*19c90*/  LOP3.LUT R70, R51, R86, RZ, 0x3c, !PT ;  /* 0x0000005633467212 */ /* 0x000fe400078e3cff */
[----:B------:R-:W-:Y:S02]  /*19ca0*/  SHF.L.W.U32.HI R51, R218, 0x1, R218 ;  /* 0x00000001da337819 */ /* 0x000fe40000010eda */
[----:B------:R-:W-:Y:S02]  /*19cb0*/  LOP3.LUT R44, R44, R101, RZ, 0x3c, !PT ;  /* 0x000000652c2c7212 */ /* 0x000fe400078e3cff */
[----:B------:R-:W-:-:S02]  /*19cc0*/  IADD3 R59, PT, PT, R62, R59, R88 ;  /* 0x0000003b3e3b7210 */ /* 0x000fc40007ffe058 */
[----:B------:R-:W-:Y:S02]  /*19cd0*/  LEA.HI R52, R47, R52, R47, 0x5 ;  /* 0x000000342f347211 */ /* 0x000fe400078f282f */
[----:B------:R-:W-:Y:S02]  /*19ce0*/  LEA.HI R63, R66, R63, R66, 0x5 ;  /* 0x0000003f423f7211 */ /* 0x000fe400078f2842 */
[----:B------:R-:W-:Y:S01]  /*19cf0*/  SHF.L.W.U32.HI R62, R65, 0x1e, R65 ;  /* 0x0000001e413e7819 */ /* 0x000fe20000010e41 */
[----:B------:R-:W-:Y:S01]  /*19d00*/  VIADD R52, R52, 0xca62c1d6 ;  /* 0xca62c1d634347836 */ /* 0x000fe20000000000 */
[----:B------:R-:W-:Y:S01]  /*19d10*/  SHF.L.W.U32.HI R64, R64, 0x1e, R64 ;  /* 0x0000001e40407819 */ /* 0x000fe20000010e40 */
[----:B------:R-:W-:Y:S01]  /*19d20*/  VIADD R63, R63, 0xca62c1d6 ;  /* 0xca62c1d63f3f7836 */ /* 0x000fe20000000000 */
[----:B------:R-:W-:Y:S02]  /*19d30*/  LOP3.LUT R76, R46, R51, RZ, 0x3c, !PT ;  /* 0x000000332e4c7212 */ /* 0x000fe400078e3cff */
[----:B------:R-:W-:-:S02]  /*19d40*/  LEA.HI R72, R72, R61, R72, 0x1 ;  /* 0x0000003d48487211 */ /* 0x000fc400078f0848 */
[----:B------:R-:W-:Y:S02]  /*19d50*/  SHF.L.W.U32.HI R46, R44, 0x1, R44 ;  /* 0x000000012c2e7819 */ /* 0x000fe40000010e2c */
[----:B------:R-:W-:Y:S02]  /*19d60*/  LEA.HI R55, R50, R55, R50, 0x5 ;  /* 0x0000003732377211 */ /* 0x000fe400078f2832 */
[----:B------:R-:W-:Y:S02]  /*19d70*/  LOP3.LUT R61, R66, R62, R61, 0x96, !PT ;  /* 0x0000003e423d7212 */ /* 0x000fe400078e963d */
[----:B------:R-:W-:Y:S01]  /*19d80*/  SHF.L.W.U32.HI R44, R47, 0x1e, R47 ;  /* 0x0000001e2f2c7819 */ /* 0x000fe20000010e2f */
[----:B------:R-:W-:Y:S01]  /*19d90*/  VIADD R55, R55, 0xca62c1d6 ;  /* 0xca62c1d637377836 */ /* 0x000fe20000000000 */
[----:B------:R-:W-:Y:S02]  /*19da0*/  LOP3.LUT R67, R50, R64, R49, 0x96, !PT ;  /* 0x0000004032437212 */ /* 0x000fe400078e9631 */
[----:B------:R-:W-:-:S02]  /*19db0*/  SHF.L.W.U32.HI R47, R66, 0x1e, R66 ;  /* 0x0000001e422f7819 */ /* 0x000fc40000010e42 */
[----:B------:R-:W-:Y:S02]  /*19dc0*/  LOP3.LUT R58, R58, R95, RZ, 0x3c, !PT ;  /* 0x0000005f3a3a7212 */ /* 0x000fe400078e3cff */
[----:B------:R-:W-:Y:S02]  /*19dd0*/  LOP3.LUT R79, R53, R88, RZ, 0x3c, !PT ;  /* 0x00000058354f7212 */ /* 0x000fe400078e3cff */
[----:B------:R-:W-:Y:S02]  /*19de0*/  LEA.HI R56, R43, R56, R43, 0x5 ;  /* 0x000000382b387211 */ /* 0x000fe400078f282b */
[----:B------:R-:W-:Y:S02]  /*19df0*/  IADD3 R54, PT, PT, R61, R54, R51 ;  /* 0x000000363d367210 */ /* 0x000fe40007ffe033 */
[----:B------:R-:W-:Y:S01]  /*19e00*/  IADD3 R86, PT, PT, R67, R73, R86 ;  /* 0x0000004943567210 */ /* 0x000fe20007ffe056 */
[----:B------:R-:W-:Y:S01]  /*19e10*/  VIADD R56, R56, 0xca62c1d6 ;  /* 0xca62c1d638387836 */ /* 0x000fe20000000000 */
[----:B------:R-:W-:-:S02]  /*19e20*/  SHF.L.W.U32.HI R68, R43, 0x1e, R43 ;  /* 0x0000001e2b447819 */ /* 0x000fc40000010e2b */
[----:B------:R-:W-:Y:S02]  /*19e30*/  LOP3.LUT R53, R63, R47, R62, 0x96, !PT ;  /* 0x0000002f3f357212 */ /* 0x000fe400078e963e */
[----:B------:R-:W-:Y:S02]  /*19e40*/  LEA.HI R59, R52, R59, R52, 0x5 ;  /* 0x0000003b343b7211 */ /* 0x000fe400078f2834 */
[----:B------:R-:W-:Y:S01]  /*19e50*/  LEA.HI R78, R78, R77, R78, 0x1 ;  /* 0x0000004d4e4e7211 */ /* 0x000fe200078f084e */
[----:B------:R-:W-:Y:S01]  /*19e60*/  IMAD.IADD R61, R72, 0x1, R53 ;  /* 0x00000001483d7824 */ /* 0x000fe200078e0235 */
[----:B------:R-:W-:Y:S01]  /*19e70*/  SHF.L.W.U32.HI R43, R50, 0x1e, R50 ;  /* 0x0000001e322b7819 */ /* 0x000fe20000010e32 */
[----:B------:R-:W-:Y:S01]  /*19e80*/  VIADD R59, R59, 0xca62c1d6 ;  /* 0xca62c1d63b3b7836 */ /* 0x000fe20000000000 */
[----:B------:R-:W-:Y:S02]  /*19e90*/  SHF.L.W.U32.HI R51, R58, 0x1, R58 ;  /* 0x000000013a337819 */ /* 0x000fe40000010e3a */
[----:B------:R-:W-:-:S02]  /*19ea0*/  LOP3.LUT R77, R52, R44, R77, 0x96, !PT ;  /* 0x0000002c344d7212 */ /* 0x000fc400078e964d */
[----:B------:R-:W-:Y:S02]  /*19eb0*/  LEA.HI R54, R63, R54, R63, 0x5 ;  /* 0x000000363f367211 */ /* 0x000fe400078f283f */
[----:B------:R-:W-:Y:S02]  /*19ec0*/  LEA.HI R69, R69, R64, R69, 0x1 ;  /* 0x0000004045457211 */ /* 0x000fe400078f0845 */
[C---:B------:R-:W-:Y:S01]  /*19ed0*/  LEA.HI R86, R55.reuse, R86, R55, 0x5 ;  /* 0x0000005637567211 */ /* 0x040fe200078f2837 */
[----:B------:R-:W-:Y:S01]  /*19ee0*/  VIADD R54, R54, 0xca62c1d6 ;  /* 0xca62c1d636367836 */ /* 0x000fe20000000000 */
[----:B------:R-:W-:Y:S02]  /*19ef0*/  LOP3.LUT R64, R55, R43, R64, 0x96, !PT ;  /* 0x0000002b37407212 */ /* 0x000fe400078e9640 */
[----:B------:R-:W-:Y:S01]  /*19f00*/  IADD3 R48, PT, PT, R77, R48, R51 ;  /* 0x000000304d307210 */ /* 0x000fe20007ffe033 */
[----:B------:R-:W-:Y:S01]  /*19f10*/  VIADD R86, R86, 0xca62c1d6 ;  /* 0xca62c1d656567836 */ /* 0x000fe20000000000 */
[----:B------:R-:W-:-:S02]  /*19f20*/  SHF.L.W.U32.HI R53, R52, 0x1e, R52 ;  /* 0x0000001e34357819 */ /* 0x000fc40000010e34 */
[----:B------:R-:W-:Y:S02]  /*19f30*/  LOP3.LUT R221, R221, R90, RZ, 0x3c, !PT ;  /* 0x0000005adddd7212 */ /* 0x000fe400078e3cff */
[----:B------:R-:W-:Y:S02]  /*19f40*/  LOP3.LUT R65, R210, R46, RZ, 0x3c, !PT ;  /* 0x0000002ed2417212 */ /* 0x000fe400078e3cff */
[----:B------:R-:W-:Y:S02]  /*19f50*/  IADD3 R49, PT, PT, R64, R49, R46 ;  /* 0x0000003140317210 */ /* 0x000fe40007ffe02e */
[----:B------:R-:W-:Y:S02]  /*19f60*/  LEA.HI R57, R56, R57, R56, 0x5 ;  /* 0x0000003938397211 */ /* 0x000fe400078f2838 */
[----:B------:R-:W-:Y:S02]  /*19f70*/  SHF.L.W.U32.HI R50, R63, 0x1e, R63 ;  /* 0x0000001e3f327819 */ /* 0x000fe40000010e3f */
[----:B------:R-:W-:Y:S01]  /*19f80*/  LEA.HI R74, R74, R75, R74, 0x1 ;  /* 0x0000004b4a4a7211 */ /* 0x000fe200078f084a */
[----:B------:R-:W-:Y:S01]  /*19f90*/  VIADD R57, R57, 0xca62c1d6 ;  /* 0xca62c1d639397836 */ /* 0x000fe20000000000 */
[----:B------:R-:W-:-:S02]  /*19fa0*/  SHF.L.W.U32.HI R46, R55, 0x1e, R55 ;  /* 0x0000001e372e7819 */ /* 0x000fc40000010e37 */
[C---:B------:R-:W-:Y:S02]  /*19fb0*/  LOP3.LUT R63, R59.reuse, R53, R44, 0x96, !PT ;  /* 0x000000353b3f7212 */ /* 0x040fe400078e962c */
[----:B------:R-:W-:Y:S02]  /*19fc0*/  LEA.HI R48, R59, R48, R59, 0x5 ;  /* 0x000000303b307211 */ /* 0x000fe400078f283b */
[----:B------:R-:W-:Y:S01]  /*19fd0*/  SHF.L.W.U32.HI R85, R85, 0x1, R85 ;  /* 0x0000000155557819 */ /* 0x000fe20000010e55 */
[----:B------:R-:W-:Y:S01]  /*19fe0*/  IMAD.IADD R63, R78, 0x1, R63 ;  /* 0x000000014e3f7824 */ /* 0x000fe200078e023f */
[----:B------:R-:W-:Y:S01]  /*19ff0*/  LOP3.LUT R75, R56, R68, R75, 0x96, !PT ;  /* 0x00000044384b7212 */ /* 0x000fe200078e964b */
[----:B------:R-:W-:Y:S01]  /*1a000*/  VIADD R48, R48, 0xca62c1d6 ;  /* 0xca62c1d630307836 */ /* 0x000fe20000000000 */
[----:B------:R-:W-:Y:S02]  /*1a010*/  LEA.HI R221, R221, R62, R221, 0x1 ;  /* 0x0000003edddd7211 */ /* 0x000fe400078f08dd */
[----:B------:R-:W-:-:S02]  /*1a020*/  LEA.HI R79, R79, R44, R79, 0x1 ;  /* 0x0000002c4f4f7211 */ /* 0x000fc400078f084f */
[----:B------:R-:W-:Y:S02]  /*1a030*/  LOP3.LUT R52, R54, R50, R47, 0x96, !PT ;  /* 0x0000003236347212 */ /* 0x000fe400078e962f */
[----:B------:R-:W-:Y:S02]  /*1a040*/  LOP3.LUT R212, R212, R51, RZ, 0x3c, !PT ;  /* 0x00000033d4d47212 */ /* 0x000fe400078e3cff */
[C---:B------:R-:W-:Y:S01]  /*1a050*/  LOP3.LUT R44, R86.reuse, R46, R43, 0x96, !PT ;  /* 0x0000002e562c7212 */ /* 0x040fe200078e962b */
[----:B------:R-:W-:Y:S01]  /*1a060*/  IMAD.IADD R58, R221, 0x1, R52 ;  /* 0x00000001dd3a7824 */ /* 0x000fe200078e0234 */
[----:B------:R-:W-:Y:S02]  /*1a070*/  LEA.HI R49, R86, R49, R86, 0x5 ;  /* 0x0000003156317211 */ /* 0x000fe400078f2856 */
[----:B------:R-:W-:Y:S01]  /*1a080*/  LEA.HI R61, R54, R61, R54, 0x5 ;  /* 0x0000003d363d7211 */ /* 0x000fe200078f2836 */
[----:B------:R-:W-:Y:S01]  /*1a090*/  IMAD.IADD R44, R69, 0x1, R44 ;  /* 0x00000001452c7824 */ /* 0x000fe200078e022c */
[----:B------:R-:W-:Y:S01]  /*1a0a0*/  IADD3 R60, PT, PT, R75, R60, R85 ;  /* 0x0000003c4b3c7210 */ /* 0x000fe20007ffe055 */
[----:B------:R-:W-:Y:S01]  /*1a0b0*/  VIADD R49, R49, 0xca62c1d6 ;  /* 0xca62c1d631317836 */ /* 0x000fe20000000000 */
[----:B------:R-:W-:Y:S01]  /*1a0c0*/  SHF.L.W.U32.HI R51, R56, 0x1e, R56 ;  /* 0x0000001e38337819 */ /* 0x000fe20000010e38 */
[----:B------:R-:W-:Y:S01]  /*1a0d0*/  VIADD R61, R61, 0xca62c1d6 ;  /* 0xca62c1d63d3d7836 */ /* 0x000fe20000000000 */
[----:B------:R-:W-:-:S02]  /*1a0e0*/  SHF.L.W.U32.HI R56, R59, 0x1e, R59 ;  /* 0x0000001e3b387819 */ /* 0x000fc40000010e3b */
[C---:B------:R-:W-:Y:S02]  /*1a0f0*/  LOP3.LUT R55, R57.reuse, R51, R68, 0x96, !PT ;  /* 0x0000003339377212 */ /* 0x040fe400078e9644 */
[C-C-:B------:R-:W-:Y:S02]  /*1a100*/  LEA.HI R60, R57.reuse, R60, R57.reuse, 0x5 ;  /* 0x0000003c393c7211 */ /* 0x140fe400078f2839 */
[----:B------:R-:W-:Y:S01]  /*1a110*/  SHF.L.W.U32.HI R52, R57, 0x1e, R57 ;  /* 0x0000001e39347819 */ /* 0x000fe20000010e39 */
[----:B------:R-:W-:Y:S01]  /*1a120*/  IMAD.IADD R55, R74, 0x1, R55 ;  /* 0x000000014a377824 */ /* 0x000fe200078e0237 */
[----:B------:R-:W-:Y:S01]  /*1a130*/  LEA.HI R70, R70, R43, R70, 0x1 ;  /* 0x0000002b46467211 */ /* 0x000fe200078f0846 */
[----:B------:R-:W-:Y:S01]  /*1a140*/  VIADD R60, R60, 0xca62c1d6 ;  /* 0xca62c1d63c3c7836 */ /* 0x000fe20000000000 */
[----:B------:R-:W-:Y:S02]  /*1a150*/  SHF.L.W.U32.HI R57, R54, 0x1e, R54 ;  /* 0x0000001e36397819 */ /* 0x000fe40000010e36 */
[----:B------:R-:W-:-:S02]  /*1a160*/  LOP3.LUT R62, R48, R56, R53, 0x96, !PT ;  /* 0x00000038303e7212 */ /* 0x000fc400078e9635 */
[----:B------:R-:W-:Y:S02]  /*1a170*/  LEA.HI R63, R48, R63, R48, 0x5 ;  /* 0x0000003f303f7211 */ /* 0x000fe400078f2830 */
[----:B------:R-:W-:Y:S01]  /*1a180*/  SHF.L.W.U32.HI R43, R86, 0x1e, R86 ;  /* 0x0000001e562b7819 */ /* 0x000fe20000010e56 */
[----:B------:R-:W-:Y:S01]  /*1a190*/  IMAD.IADD R62, R79, 0x1, R62 ;  /* 0x000000014f3e7824 */ /* 0x000fe200078e023e */
[----:B------:R-:W-:Y:S01]  /*1a1a0*/  LEA.HI R76, R76, R47, R76, 0x1 ;  /* 0x0000002f4c4c7211 */ /* 0x000fe200078f084c */
[----:B------:R-:W-:Y:S01]  /*1a1b0*/  VIADD R63, R63, 0xca62c1d6 ;  /* 0xca62c1d63f3f7836 */ /* 0x000fe20000000000 */
[C---:B------:R-:W-:Y:S02]  /*1a1c0*/  LOP3.LUT R57, R61.reuse, R57, R50, 0x96, !PT ;  /* 0x000000393d397212 */ /* 0x040fe400078e9632 */
[----:B------:R-:W-:Y:S02]  /*1a1d0*/  LEA.HI R58, R61, R58, R61, 0x5 ;  /* 0x0000003a3d3a7211 */ /* 0x000fe400078f283d */
[----:B------:R-:W-:Y:S01]  /*1a1e0*/  LEA.HI R44, R49, R44, R49, 0x5 ;  /* 0x0000002c312c7211 */ /* 0x000fe200078f2831 */
[----:B------:R-:W-:Y:S01]  /*1a1f0*/  IMAD.IADD R76, R76, 0x1, R57 ;  /* 0x000000014c4c7824 */ /* 0x000fe200078e0239 */
[----:B------:R-:W-:-:S02]  /*1a200*/  LOP3.LUT R71, R222, R87, RZ, 0x3c, !PT ;  /* 0x00000057de477212 */ /* 0x000fc400078e3cff */
[----:B------:R-:W-:Y:S01]  /*1a210*/  LOP3.LUT R80, R93, R85, RZ, 0x3c, !PT ;  /* 0x000000555d507212 */ /* 0x000fe200078e3cff */
[----:B------:R-:W-:Y:S01]  /*1a220*/  VIADD R44, R44, 0xca62c1d6 ;  /* 0xca62c1d62c2c7836 */ /* 0x000fe20000000000 */
[----:B------:R-:W-:Y:S02]  /*1a230*/  LOP3.LUT R47, R49, R43, R46, 0x96, !PT ;  /* 0x0000002b312f7212 */ /* 0x000fe400078e962e */
[----:B------:R-:W-:Y:S02]  /*1a240*/  SHF.L.W.U32.HI R48, R48, 0x1e, R48 ;  /* 0x0000001e30307819 */ /* 0x000fe40000010e30 */
[----:B------:R-:W-:Y:S01]  /*1a250*/  LEA.HI R65, R65, R46, R65, 0x1 ;  /* 0x0000002e41417211 */ /* 0x000fe200078f0841 */
[----:B------:R-:W-:Y:S01]  /*1a260*/  IMAD.IADD R47, R70, 0x1, R47 ;  /* 0x00000001462f7824 */ /* 0x000fe200078e022f */
[----:B------:R-:W-:Y:S01]  /*1a270*/  SHF.L.W.U32.HI R46, R49, 0x1e, R49 ;  /* 0x0000001e312e7819 */ /* 0x000fe20000010e31 */
[----:B------:R-:W-:Y:S01]  /*1a280*/  VIADD R49, R58, 0xca62c1d6 ;  /* 0xca62c1d63a317836 */ /* 0x000fe20000000000 */
[----:B------:R-:W-:-:S02]  /*1a290*/  LEA.HI R71, R71, R68, R71, 0x1 ;  /* 0x0000004447477211 */ /* 0x000fc400078f0847 */
[----:B------:R-:W-:Y:S02]  /*1a2a0*/  LEA.HI R80, R80, R51, R80, 0x1 ;  /* 0x0000003350507211 */ /* 0x000fe400078f0850 */
[C---:B------:R-:W-:Y:S02]  /*1a2b0*/  LOP3.LUT R54, R60.reuse, R52, R51, 0x96, !PT ;  /* 0x000000343c367212 */ /* 0x040fe400078e9633 */
[----:B------:R-:W-:Y:S02]  /*1a2c0*/  LEA.HI R55, R60, R55, R60, 0x5 ;  /* 0x000000373c377211 */ /* 0x000fe400078f283c */
[----:B------:R-:W-:Y:S01]  /*1a2d0*/  LEA.HI R212, R212, R53, R212, 0x1 ;  /* 0x00000035d4d47211 */ /* 0x000fe200078f08d4 */
[----:B------:R-:W-:Y:S01]  /*1a2e0*/  IMAD.IADD R54, R71, 0x1, R54 ;  /* 0x0000000147367824 */ /* 0x000fe200078e0236 */
[----:B------:R-:W-:Y:S01]  /*1a2f0*/  LOP3.LUT R51, R63, R48, R56, 0x96, !PT ;  /* 0x000000303f337212 */ /* 0x000fe200078e9638 */
[----:B------:R-:W-:Y:S01]  /*1a300*/  VIADD R55, R55, 0xca62c1d6 ;  /* 0xca62c1d637377836 */ /* 0x000fe20000000000 */
[----:B------:R-:W-:-:S02]  /*1a310*/  LEA.HI R62, R63, R62, R63, 0x5 ;  /* 0x0000003e3f3e7211 */ /* 0x000fc400078f283f */
[----:B------:R-:W-:Y:S01]  /*1a320*/  LEA.HI R76, R49, R76, R49, 0x5 ;  /* 0x0000004c314c7211 */ /* 0x000fe200078f2831 */
[----:B------:R-:W-:Y:S01]  /*1a330*/  IMAD.IADD R212, R212, 0x1, R51 ;  /* 0x00000001d4d47824 */ /* 0x000fe200078e0233 */
[----:B------:R-:W-:Y:S01]  /*1a340*/  LOP3.LUT R46, R44, R46, R43, 0x96, !PT ;  /* 0x0000002e2c2e7212 */ /* 0x000fe200078e962b */
[----:B------:R-:W-:Y:S01]  /*1a350*/  VIADD R43, R62, 0xca62c1d6 ;  /* 0xca62c1d63e2b7836 */ /* 0x000fe20000000000 */
[----:B------:R-:W-:Y:S02]  /*1a360*/  SHF.L.W.U32.HI R60, R60, 0x1e, R60 ;  /* 0x0000001e3c3c7819 */ /* 0x000fe40000010e3c */
[----:B------:R-:W-:Y:S01]  /*1a370*/  LEA.HI R47, R44, R47, R44, 0x5 ;  /* 0x0000002f2c2f7211 */ /* 0x000fe200078f282c */
[----:B------:R-:W-:Y:S01]  /*1a380*/  IMAD.IADD R65, R65, 0x1, R46 ;  /* 0x0000000141417824 */ /* 0x000fe200078e022e */
[----:B------:R-:W-:Y:S02]  /*1a390*/  IADD3 R76, PT, PT, R76, -0x359d3e2a, R45 ;  /* 0xca62c1d64c4c7810 */ /* 0x000fe40007ffe02d */
[----:B------:R-:W-:Y:S01]  /*1a3a0*/  LOP3.LUT R45, R55, R60, R52, 0x96, !PT ;  /* 0x0000003c372d7212 */ /* 0x000fe200078e9634 */
[----:B------:R-:W-:Y:S01]  /*1a3b0*/  VIADD R44, R47, 0xca62c1d6 ;  /* 0xca62c1d62f2c7836 */ /* 0x000fe20000000000 */
[----:B------:R-:W-:Y:S01]  /*1a3c0*/  LEA.HI R54, R55, R54, R55, 0x5 ;  /* 0x0000003637367211 */ /* 0x000fe200078f2837 */
[----:B------:R-:W0:Y:S01]  /*1a3d0*/  FLO.U32 R48, R76 ;  /* 0x0000004c00307300 */ /* 0x000e2200000e0000 */
[----:B------:R-:W-:Y:S01]  /*1a3e0*/  LEA.HI R51, R43, R212, R43, 0x5 ;  /* 0x000000d42b337211 */ /* 0x000fe200078f282b */
[----:B------:R-:W-:-:S02]  /*1a3f0*/  IMAD.IADD R45, R80, 0x1, R45 ;  /* 0x00000001502d7824 */ /* 0x000fc400078e022d */
[----:B------:R-:W-:Y:S01]  /*1a400*/  VIADD R54, R54, 0xca62c1d6 ;  /* 0xca62c1d636367836 */ /* 0x000fe20000000000 */
[----:B------:R-:W-:Y:S02]  /*1a410*/  IADD3 R51, PT, PT, R51, -0x359d3e2a, R40 ;  /* 0xca62c1d633337810 */ /* 0x000fe40007ffe028 */
[----:B------:R-:W-:Y:S02]  /*1a420*/  LEA.HI R40, R44, R65, R44, 0x5 ;  /* 0x000000412c287211 */ /* 0x000fe400078f282c */
[----:B------:R-:W-:Y:S01]  /*1a430*/  LEA.HI R45, R54, R45, R54, 0x5 ;  /* 0x0000002d362d7211 */ /* 0x000fe200078f2836 */
[----:B------:R-:W1:Y:S01]  /*1a440*/  FLO.U32 R46, R51 ;  /* 0x00000033002e7300 */ /* 0x000e6200000e0000 */
[----:B------:R-:W-:Y:S02]  /*1a450*/  IADD3 R40, PT, PT, R40, -0x359d3e2a, R41 ;  /* 0xca62c1d628287810 */ /* 0x000fe40007ffe029 */
[----:B------:R-:W-:Y:S02]  /*1a460*/  IADD3 R45, PT, PT, R45, -0x359d3e2a, R42 ;  /* 0xca62c1d62d2d7810 */ /* 0x000fe40007ffe02a */
[----:B0-----:R-:W-:-:S03]  /*1a470*/  IADD3 R48, PT, PT, -R48, 0x1f, RZ ;  /* 0x0000001f30307810 */ /* 0x001fc60007ffe1ff */
[----:B------:R-:W0:Y:S01]  /*1a480*/  FLO.U32 R47, R40 ;  /* 0x00000028002f7300 */ /* 0x000e2200000e0000 */
[----:B-1----:R-:W-:-:S07]  /*1a490*/  IADD3 R46, PT, PT, -R46, 0x1f, RZ ;  /* 0x0000001f2e2e7810 */ /* 0x002fce0007ffe1ff */
[----:B------:R-:W1:Y:S01]  /*1a4a0*/  FLO.U32 R41, R45 ;  /* 0x0000002d00297300 */ /* 0x000e6200000e0000 */
[----:B0-----:R-:W-:-:S04]  /*1a4b0*/  IADD3 R47, PT, PT, -R47, 0x1f, RZ ;  /* 0x0000001f2f2f7810 */ /* 0x001fc80007ffe1ff */
[----:B------:R-:W-:Y:S02]  /*1a4c0*/  VIMNMX.U32 R42, PT, PT, R46, R47, !PT ;  /* 0x0000002f2e2a7248 */ /* 0x000fe40007fe0000 */
[----:B-1----:R-:W-:-:S04]  /*1a4d0*/  IADD3 R41, PT, PT, -R41, 0x1f, RZ ;  /* 0x0000001f29297810 */ /* 0x002fc80007ffe1ff */
[----:B------:R-:W-:-:S04]  /*1a4e0*/  VIMNMX3.U32 R42, R48, R41, R42, !PT ;  /* 0x00000029302a720f */ /* 0x000fc8000780002a */
[----:B------:R-:W-:-:S13]  /*1a4f0*/  ISETP.GE.U32.AND P0, PT, R42, UR9, PT ;  /* 0x000000092a007c0c */ /* 0x000fda000bf06070 */
[----:B------:R-:W-:Y:S05]  /*1a500*/  @!P0 BRA `(.L_x_68) ;  /* 0x00000000005c8947 */ /* 0x000fea0003800000 */
[----:B------:R-:W-:Y:S01]  /*1a510*/  IMAD.IADD R39, R39, 0x1, R44 ;  /* 0x0000000127277824 */ /* 0x000fe200078e022c */
[----:B------:R-:W-:Y:S01]  /*1a520*/  ISETP.NE.AND P3, PT, R40, RZ, PT ;  /* 0x000000ff2800720c */ /* 0x000fe20003f65270 */
[----:B------:R-:W-:Y:S01]  /*1a530*/  IMAD.IADD R36, R36, 0x1, R49 ;  /* 0x0000000124247824 */ /* 0x000fe200078e0231 */
[----:B------:R-:W-:Y:S01]  /*1a540*/  ISETP.NE.AND P0, PT, R76, RZ, PT ;  /* 0x000000ff4c00720c */ /* 0x000fe20003f05270 */
[----:B------:R-:W-:Y:S01]  /*1a550*/  IMAD.IADD R37, R37, 0x1, R54 ;  /* 0x0000000125257824 */ /* 0x000fe200078e0236 */
[----:B------:R-:W-:Y:S01]  /*1a560*/  ISETP.NE.AND P1, PT, R45, RZ, PT ;  /* 0x000000ff2d00720c */ /* 0x000fe20003f25270 */
[----:B------:R-:W-:Y:S01]  /*1a570*/  IMAD.IADD R38, R38, 0x1, R43 ;  /* 0x0000000126267824 */ /* 0x000fe200078e022b */
[----:B------:R-:W0:Y:S01]  /*1a580*/  FLO.U32 R39, R39 ;  /* 0x0000002700277300 */ /* 0x000e2200000e0000 */
[----:B------:R-:W-:-:S07]  /*1a590*/  ISETP.NE.AND P2, PT, R51, RZ, PT ;  /* 0x000000ff3300720c */ /* 0x000fce0003f45270 */
[----:B------:R-:W1:Y:S01]  /*1a5a0*/  FLO.U32 R36, R36 ;  /* 0x0000002400247300 */ /* 0x000e6200000e0000 */
[----:B0-----:R-:W-:-:S07]  /*1a5b0*/  @!P3 IADD3 R47, PT, PT, -R39, 0x3f, RZ ;  /* 0x0000003f272fb810 */ /* 0x001fce0007ffe1ff */
[----:B------:R-:W0:Y:S01]  /*1a5c0*/  FLO.U32 R37, R37 ;  /* 0x0000002500257300 */ /* 0x000e2200000e0000 */
[----:B-1----:R-:W-:-:S07]  /*1a5d0*/  @!P0 IADD3 R48, PT, PT, -R36, 0x3f, RZ ;  /* 0x0000003f24308810 */ /* 0x002fce0007ffe1ff */
[----:B------:R-:W1:Y:S01]  /*1a5e0*/  FLO.U32 R38, R38 ;  /* 0x0000002600267300 */ /* 0x000e6200000e0000 */
[----:B------:R-:W-:-:S04]  /*1a5f0*/  ISETP.GE.U32.AND P0, PT, R47, UR20, PT ;  /* 0x000000142f007c0c */ /* 0x000fc8000bf06070 */
[----:B------:R-:W-:Y:S02]  /*1a600*/  SEL R161, R161, 0x1, !P0 ;  /* 0x00000001a1a17807 */ /* 0x000fe40004000000 */
[----:B0-----:R-:W-:-:S04]  /*1a610*/  @!P1 IADD3 R41, PT, PT, -R37, 0x3f, RZ ;  /* 0x0000003f25299810 */ /* 0x001fc80007ffe1ff */
[----:B------:R-:W-:Y:S02]  /*1a620*/  VIMNMX.U32 R41, PT, PT, R48, R41, !PT ;  /* 0x0000002930297248 */ /* 0x000fe40007fe0000 */
[----:B-1----:R-:W-:Y:S02]  /*1a630*/  @!P2 IADD3 R46, PT, PT, -R38, 0x3f, RZ ;  /* 0x0000003f262ea810 */ /* 0x002fe40007ffe1ff */
[----:B------:R-:W-:Y:S02]  /*1a640*/  ISETP.GE.U32.AND P0, PT, R41, UR20, PT ;  /* 0x0000001429007c0c */ /* 0x000fe4000bf06070 */
[----:B------:R-:W-:-:S04]  /*1a650*/  ISETP.GE.U32.AND P1, PT, R46, UR20, PT ;  /* 0x000000142e007c0c */ /* 0x000fc8000bf26070 */
[----:B------:R-:W-:-:S04]  /*1a660*/  SEL R161, R161, 0x1, !P1 ;  /* 0x00000001a1a17807 */ /* 0x000fc80004800000 */
[----:B------:R-:W-:-:S07]  /*1a670*/  SEL R161, R161, 0x1, !P0 ;  /* 0x00000001a1a17807 */ /* 0x000fce0004000000 */
.L_x_68:
[----:B------:R-:W-:Y:S05]  /*1a680*/  BSYNC.RECONVERGENT B0 ;  /* 0x0000000000007941 */ /* 0x000fea0003800200 */
.L_x_67:
[----:B------:R-:W-:Y:S01]  /*1a690*/  BSSY.RECONVERGENT B0, `(.L_x_69) ;  /* 0x000000d000007945 */ /* 0x000fe20003800200 */
[----:B------:R-:W-:-:S07]  /*1a6a0*/  IMAD.MOV.U32 R37, RZ, RZ, R165 ;  /* 0x000000ffff257224 */ /* 0x000fce00078e00a5 */
.L_x_70:
[----:B0-----:R-:W-:-:S05]  /*1a6b0*/  LOP3.LUT R36, R37, 0x3, RZ, 0x3c, !PT ;  /* 0x0000000325247812 */ /* 0x001fca00078e3cff */
[----:B------:R-:W-:-:S05]  /*1a6c0*/  IMAD.IADD R39, R1, 0x1, R36 ;  /* 0x0000000101277824 */ /* 0x000fca00078e0224 */
[----:B------:R-:W2:Y:S01]  /*1a6d0*/  LDL.U8 R40, [R39+0x80] ;  /* 0x0000800027287983 */ /* 0x000ea20000100000 */
[----:B------:R-:W-:Y:S01]  /*1a6e0*/  IMAD.MOV.U32 R38, RZ, RZ, 0x30 ;  /* 0x00000030ff267424 */ /* 0x000fe200078e00ff */
[C---:B--2---:R-:W-:Y:S02]  /*1a6f0*/  ISETP.NE.AND P0, PT, R40.reuse, 0x39, PT ;  /* 0x000000392800780c */ /* 0x044fe40003f05270 */
[----:B------:R-:W-:-:S11]  /*1a700*/  ISETP.NE.AND P1, PT, R40, 0x39, PT ;  /* 0x000000392800780c */ /* 0x000fd60003f25270 */
[----:B------:R-:W-:Y:S01]  /*1a710*/  @P0 VIADD R36, R40, 0x1 ;  /* 0x0000000128240836 */ /* 0x000fe20000000000 */
[----:B------:R0:W-:Y:S01]  /*1a720*/  @!P0 STL.U8 [R39+0x80], R38 ;  /* 0x0000802627008387 */ /* 0x0001e20000100000 */
[----:B------:R-:W-:-:S03]  /*1a730*/  @!P0 VIADD R37, R37, 0xffffffff ;  /* 0xffffffff25258836 */ /* 0x000fc60000000000 */
[----:B------:R0:W-:Y:S01]  /*1a740*/  @P0 STL.U8 [R39+0x80], R36 ;  /* 0x0000802427000387 */ /* 0x0001e20000100000 */
[----:B------:R-:W-:Y:S05]  /*1a750*/  @!P1 BRA `(.L_x_70) ;  /* 0xfffffffc00d49947 */ /* 0x000fea000383ffff */
[----:B------:R-:W-:Y:S05]  /*1a760*/  BSYNC.RECONVERGENT B0 ;  /* 0x0000000000007941 */ /* 0x000fea0003800200 */
.L_x_69:
[----:B------:R-:W-:Y:S01]  /*1a770*/  BSSY.RECONVERGENT B0, `(.L_x_71) ;  /* 0x000000d000007945 */ /* 0x000fe20003800200 */
[----:B------:R-:W-:-:S07]  /*1a780*/  IMAD.MOV.U32 R37, RZ, RZ, R167 ;  /* 0x000000ffff257224 */ /* 0x000fce00078e00a7 */
.L_x_72:
[----:B01----:R-:W-:-:S05]  /*1a790*/  LOP3.LUT R36, R37, 0x3, RZ, 0x3c, !PT ;  /* 0x0000000325247812 */ /* 0x003fca00078e3cff */
        /* <DEDUP_REMOVED lines=11> */
.L_x_71:
[----:B------:R-:W-:Y:S01]  /*1a850*/  BSSY.RECONVERGENT B0, `(.L_x_73) ;  /* 0x000000d000007945 */ /* 0x000fe20003800200 */
[----:B------:R-:W-:-:S07]  /*1a860*/  IMAD.MOV.U32 R37, RZ, RZ, R168 ;  /* 0x000000ffff257224 */ /* 0x000fce00078e00a8 */
.L_x_74:
        /* <DEDUP_REMOVED lines=12> */
.L_x_73:
[----:B------:R-:W-:Y:S01]  /*1a930*/  BSSY.RECONVERGENT B0, `(.L_x_75) ;  /* 0x000000d000007945 */ /* 0x000fe20003800200 */
[----:B------:R-:W-:-:S07]  /*1a940*/  IMAD.MOV.U32 R37, RZ, RZ, R169 ;  /* 0x000000ffff257224 */ /* 0x000fce00078e00a9 */
.L_x_76:
        /* <DEDUP_REMOVED lines=12> */
.L_x_75:
[----:B------:R-:W-:Y:S05]  /*1aa10*/  BRA.U UP0, `(.L_x_77) ;  /* 0xfffffed500187547 */ /* 0x000fea000b83ffff */
.L_x_61:
[----:B------:R-:W3:Y:S02]  /*1aa20*/  LDCU.64 UR22, c[0x0][0x3a0] ;  /* 0x00007400ff1677ac */ /* 0x000ee40008000a00 */
[----:B---3--:R-:W-:-:S04]  /*1aa30*/  IADD3 R4, P0, PT, R0, UR22, RZ ;  /* 0x0000001600047c10 */ /* 0x008fc8000ff1e0ff */
[----:B-12---:R-:W-:-:S05]  /*1aa40*/  IADD3.X R5, PT, PT, R2, UR23, RZ, P0, !PT ;  /* 0x0000001702057c10 */ /* 0x006fca00087fe4ff */
[----:B------:R-:W-:Y:S01]  /*1aa50*/  STG.E.U8 desc[UR10][R4.64], R161 ;  /* 0x000000a104007986 */ /* 0x000fe2000c10110a */
[----:B------:R-:W-:Y:S05]  /*1aa60*/  EXIT ;  /* 0x000000000000794d */ /* 0x000fea0003800000 */
.L_x_78:
[----:B------:R-:W-:-:S00]  /*1aa70*/  BRA `(.L_x_78) ;  /* 0xfffffffc00fc7947 */ /* 0x000fc0000383ffff */
[----:B------:R-:W-:-:S00]  /*1aa80*/  NOP ;  /* 0x0000000000007918 */ /* 0x000fc00000000000 */
[----:B------:R-:W-:-:S00]  /*1aa90*/  NOP ;  /* 0x0000000000007918 */ /* 0x000fc00000000000 */
[----:B------:R-:W-:-:S00]  /*1aaa0*/  NOP ;  /* 0x0000000000007918 */ /* 0x000fc00000000000 */
[----:B------:R-:W-:-:S00]  /*1aab0*/  NOP ;  /* 0x0000000000007918 */ /* 0x000fc00000000000 */
[----:B------:R-:W-:-:S00]  /*1aac0*/  NOP ;  /* 0x0000000000007918 */ /* 0x000fc00000000000 */
[----:B------:R-:W-:-:S00]  /*1aad0*/  NOP ;  /* 0x0000000000007918 */ /* 0x000fc00000000000 */
[----:B------:R-:W-:-:S00]  /*1aae0*/  NOP ;  /* 0x0000000000007918 */ /* 0x000fc00000000000 */
[----:B------:R-:W-:-:S00]  /*1aaf0*/  NOP ;  /* 0x0000000000007918 */ /* 0x000fc00000000000 */
.L_x_158:


//--------------------- .text._Z20TeamSpeakHasher_cudayjhPKhjPh --------------------------
	.section	.text._Z20TeamSpeakHasher_cudayjhPKhjPh,"ax",@progbits
	.align	128
        .global         _Z20TeamSpeakHasher_cudayjhPKhjPh
        .type           _Z20TeamSpeakHasher_cudayjhPKhjPh,@function
        .size           _Z20TeamSpeakHasher_cudayjhPKhjPh,(.L_x_159 - _Z20TeamSpeakHasher_cudayjhPKhjPh)
        .other          _Z20TeamSpeakHasher_cudayjhPKhjPh,@"STO_CUDA_ENTRY STV_DEFAULT"
_Z20TeamSpeakHasher_cudayjhPKhjPh:
.text._Z20TeamSpeakHasher_cudayjhPKhjPh:
[----:B------:R-:W0:Y:S08]  /*0000*/  LDC R1, c[0x0][0x37c] ;  /* 0x0000df00ff017b82 */ /* 0x000e300000000800 */
[----:B------:R-:W1:Y:S01]  /*0010*/  LDC.64 R2, c[0x0][0x390] ;  /* 0x0000e400ff027b82 */ /* 0x000e620000000a00 */
[----:B------:R-:W1:Y:S01]  /*0020*/  LDCU.64 UR8, c[0x0][0x358] ;  /* 0x00006b00ff0877ac */ /* 0x000e620008000a00 */
[----:B0-----:R-:W-:Y:S01]  /*0030*/  VIADD R1, R1, 0xfffffdc0 ;  /* 0xfffffdc001017836 */ /* 0x001fe20000000000 */
[----:B-1----:R-:W2:Y:S04]  /*0040*/  LDG.E.U8.CONSTANT R28, desc[UR8][R2.64+0x7] ;  /* 0x00000708021c7981 */ /* 0x002ea8000c1e9100 */
        /* <DEDUP_REMOVED lines=62> */
[----:B------:R0:W5:Y:S01]  /*0430*/  LDG.E.U8.CONSTANT R7, desc[UR8][R2.64+0x3c] ;  /* 0x00003c0802077981 */ /* 0x000162000c1e9100 */
[----:B------:R-:W-:-:S02]  /*0440*/  IMAD.MOV.U32 R69, RZ, RZ, -0x10325477 ;  /* 0xefcdab89ff457424 */ /* 0x000fc400078e00ff */
[----:B------:R-:W-:-:S05]  /*0450*/  IMAD.MOV.U32 R66, RZ, RZ, 0x10325476 ;  /* 0x10325476ff427424 */ /* 0x000fca00078e00ff */
[----:B------:R-:W-:Y:S01]  /*0460*/  LOP3.LUT R69, R69, 0x98badcfe, R66, 0xca, !PT ;  /* 0x98badcfe45457812 */ /* 0x000fe200078eca42 */
[----:B------:R-:W-:Y:S01]  /*0470*/  IMAD.MOV.U32 R66, RZ, RZ, -0x67452302 ;  /* 0x98badcfeff427424 */ /* 0x000fe200078e00ff */
[----:B--2---:R-:W-:Y:S01]  /*0480*/  PRMT R28, R29, 0x3340, R28 ;  /* 0x000033401d1c7816 */ /* 0x004fe2000000001c */
[----:B------:R-:W-:Y:S01]  /*0490*/  IMAD.MOV.U32 R29, RZ, RZ, 0x67452301 ;  /* 0x67452301ff1d7424 */ /* 0x000fe200078e00ff */
[----:B---3--:R-:W-:-:S04]  /*04a0*/  PRMT R31, R31, 0x3340, R30 ;  /* 0x000033401f1f7816 */ /* 0x008fc8000000001e */
[----:B------:R-:W-:Y:S02]  /*04b0*/  LOP3.LUT R30, R29, 0x7bf36ae2, R66, 0xca, !PT ;  /* 0x7bf36ae21d1e7812 */ /* 0x000fe400078eca42 */
[----:B----4-:R-:W-:Y:S02]  /*04c0*/  PRMT R32, R33, 0x3340, R32 ;  /* 0x0000334021207816 */ /* 0x010fe40000000020 */
[----:B------:R-:W-:Y:S02]  /*04d0*/  PRMT R33, R31, 0x5410, R28 ;  /* 0x000054101f217816 */ /* 0x000fe4000000001c */
[----:B-----5:R-:W-:Y:S02]  /*04e0*/  PRMT R35, R35, 0x3340, R34 ;  /* 0x0000334023237816 */ /* 0x020fe40000000022 */
[----:B------:R-:W-:Y:S02]  /*04f0*/  PRMT R29, R33, 0x123, RZ ;  /* 0x00000123211d7816 */ /* 0x000fe400000000ff */
[----:B------:R-:W-:-:S02]  /*0500*/  PRMT R32, R35, 0x5410, R32 ;  /* 0x0000541023207816 */ /* 0x000fc40000000020 */
[----:B------:R-:W-:Y:S02]  /*0510*/  PRMT R24, R25, 0x3340, R24 ;  /* 0x0000334019187816 */ /* 0x000fe40000000018 */
[----:B------:R-:W-:Y:S01]  /*0520*/  PRMT R28, R32, 0x123, RZ ;  /* 0x00000123201c7816 */ /* 0x000fe200000000ff */
[----:B0-----:R-:W-:Y:S01]  /*0530*/  IMAD.IADD R2, R29, 0x1, R30 ;  /* 0x000000011d027824 */ /* 0x001fe200078e021e */
[----:B------:R-:W-:Y:S02]  /*0540*/  PRMT R27, R27, 0x3340, R26 ;  /* 0x000033401b1b7816 */ /* 0x000fe4000000001a */
[----:B------:R-:W-:Y:S02]  /*0550*/  IADD3 R69, PT, PT, R28, 0x6f9bbb5, R69 ;  /* 0x06f9bbb51c457810 */ /* 0x000fe40007ffe045 */
[----:B------:R-:W-:Y:S02]  /*0560*/  PRMT R34, R27, 0x5410, R24 ;  /* 0x000054101b227816 */ /* 0x000fe40000000018 */
[----:B------:R-:W-:Y:S01]  /*0570*/  PRMT R23, R23, 0x3340, R22 ;  /* 0x0000334017177816 */ /* 0x000fe20000000016 */
[----:B------:R-:W-:Y:S01]  /*0580*/  IMAD.MOV.U32 R22, RZ, RZ, 0x7bf36ae2 ;  /* 0x7bf36ae2ff167424 */ /* 0x000fe200078e00ff */
[----:B------:R-:W-:-:S02]  /*0590*/  PRMT R30, R34, 0x123, RZ ;  /* 0x00000123221e7816 */ /* 0x000fc400000000ff */
[C---:B------:R-:W-:Y:S02]  /*05a0*/  LEA.HI R2, R69.reuse, R2, R69, 0x5 ;  /* 0x0000000245027211 */ /* 0x040fe400078f2845 */
[----:B------:R-:W-:Y:S02]  /*05b0*/  LOP3.LUT R3, R69, 0x59d148c0, R22, 0xca, !PT ;  /* 0x59d148c045037812 */ /* 0x000fe400078eca16 */
[----:B------:R-:W-:Y:S01]  /*05c0*/  PRMT R20, R21, 0x3340, R20 ;  /* 0x0000334015147816 */ /* 0x000fe20000000014 */
[----:B------:R-:W-:Y:S02]  /*05d0*/  VIADD R2, R2, 0x6ab4ce0f ;  /* 0x6ab4ce0f02027836 */ /* 0x000fe40000000000 */
[----:B------:R-:W-:Y:S01]  /*05e0*/  IMAD.IADD R3, R30, 0x1, R3 ;  /* 0x000000011e037824 */ /* 0x000fe200078e0203 */
[----:B------:R-:W-:Y:S02]  /*05f0*/  PRMT R35, R23, 0x5410, R20 ;  /* 0x0000541017237816 */ /* 0x000fe40000000014 */
[----:B------:R-:W-:-:S02]  /*0600*/  SHF.L.W.U32.HI R22, R69, 0x1e, R69 ;  /* 0x0000001e45167819 */ /* 0x000fc40000010e45 */
[C---:B------:R-:W-:Y:S02]  /*0610*/  LEA.HI R3, R2.reuse, R3, R2, 0x5 ;  /* 0x0000000302037211 */ /* 0x040fe400078f2802 */
[----:B------:R-:W-:Y:S02]  /*0620*/  PRMT R31, R35, 0x123, RZ ;  /* 0x00000123231f7816 */ /* 0x000fe400000000ff */
[----:B------:R-:W-:Y:S01]  /*0630*/  LOP3.LUT R20, R2, 0x59d148c0, R22, 0xac, !PT ;  /* 0x59d148c002147812 */ /* 0x000fe200078eac16 */
[----:B------:R-:W-:Y:S01]  /*0640*/  VIADD R3, R3, 0xf33d5697 ;  /* 0xf33d569703037836 */ /* 0x000fe20000000000 */
[----:B------:R-:W-:Y:S02]  /*0650*/  PRMT R24, R65, 0x3340, R62 ;  /* 0x0000334041187816 */ /* 0x000fe4000000003e */
[----:B------:R-:W-:Y:S02]  /*0660*/  PRMT R67, R67, 0x3340, R64 ;  /* 0x0000334043437816 */ /* 0x000fe40000000040 */
[----:B------:R-:W-:-:S02]  /*0670*/  IADD3 R26, PT, PT, R20, 0x7bf36ae2, R31 ;  /* 0x7bf36ae2141a7810 */ /* 0x000fc40007ffe01f */
[----:B------:R-:W-:Y:S02]  /*0680*/  PRMT R24, R67, 0x5410, R24 ;  /* 0x0000541043187816 */ /* 0x000fe40000000018 */
[----:B------:R-:W-:Y:S02]  /*0690*/  SHF.L.W.U32.HI R23, R2, 0x1e, R2 ;  /* 0x0000001e02177819 */ /* 0x000fe40000010e02 */
[C---:B------:R-:W-:Y:S02]  /*06a0*/  LEA.HI R26, R3.reuse, R26, R3, 0x5 ;  /* 0x0000001a031a7211 */ /* 0x040fe400078f2803 */
[----:B------:R-:W-:Y:S02]  /*06b0*/  PRMT R20, R24, 0x123, RZ ;  /* 0x0000012318147816 */ /* 0x000fe400000000ff */
[----:B------:R-:W-:Y:S01]  /*06c0*/  LOP3.LUT R21, R3, R23, R22, 0xca, !PT ;  /* 0x0000001703157212 */ /* 0x000fe200078eca16 */
[----:B------:R-:W-:Y:S01]  /*06d0*/  VIADD R2, R26, 0x5a827999 ;  /* 0x5a8279991a027836 */ /* 0x000fe20000000000 */
[----:B------:R-:W-:-:S02]  /*06e0*/  PRMT R27, R53, 0x3340, R50 ;  /* 0x00003340351b7816 */ /* 0x000fc40000000032 */
[----:B------:R-:W-:Y:S02]  /*06f0*/  PRMT R25, R61, 0x3340, R58 ;  /* 0x000033403d197816 */ /* 0x000fe4000000003a */
[----:B------:R-:W-:Y:S02]  /*0700*/  SHF.L.W.U32.HI R50, R3, 0x1e, R3 ;  /* 0x0000001e03327819 */ /* 0x000fe40000010e03 */
[----:B------:R-:W-:Y:S02]  /*0710*/  IADD3 R3, PT, PT, R21, 0x59d148c0, R20 ;  /* 0x59d148c015037810 */ /* 0x000fe40007ffe014 */
[----:B------:R-:W-:Y:S02]  /*0720*/  PRMT R60, R63, 0x3340, R60 ;  /* 0x000033403f3c7816 */ /* 0x000fe4000000003c */
[----:B------:R-:W-:Y:S02]  /*0730*/  LEA.HI R3, R2, R3, R2, 0x5 ;  /* 0x0000000302037211 */ /* 0x000fe400078f2802 */
[----:B------:R-:W-:-:S02]  /*0740*/  PRMT R25, R60, 0x5410, R25 ;  /* 0x000054103c197816 */ /* 0x000fc40000000019 */
[C---:B------:R-:W-:Y:S02]  /*0750*/  LOP3.LUT R53, R2.reuse, R50, R23, 0xca, !PT ;  /* 0x0000003202357212 */ /* 0x040fe400078eca17 */
[----:B------:R-:W-:Y:S01]  /*0760*/  PRMT R21, R25, 0x123, RZ ;  /* 0x0000012319157816 */ /* 0x000fe200000000ff */
[----:B------:R-:W-:Y:S01]  /*0770*/  VIADD R3, R3, 0x5a827999 ;  /* 0x5a82799903037836 */ /* 0x000fe20000000000 */
[----:B------:R-:W-:Y:S02]  /*0780*/  PRMT R26, R57, 0x3340, R54 ;  /* 0x00003340391a7816 */ /* 0x000fe40000000036 */
[----:B------:R-:W-:Y:S02]  /*0790*/  IADD3 R22, PT, PT, R53, R21, R22 ;  /* 0x0000001535167210 */ /* 0x000fe40007ffe016 */
[----:B------:R-:W-:Y:S02]  /*07a0*/  PRMT R59, R59, 0x3340, R56 ;  /* 0x000033403b3b7816 */ /* 0x000fe40000000038 */
[----:B------:R-:W-:-:S02]  /*07b0*/  SHF.L.W.U32.HI R53, R2, 0x1e, R2 ;  /* 0x0000001e02357819 */ /* 0x000fc40000010e02 */
[----:B------:R-:W-:Y:S02]  /*07c0*/  PRMT R26, R59, 0x5410, R26 ;  /* 0x000054103b1a7816 */ /* 0x000fe4000000001a */
[----:B------:R-:W-:Y:S02]  /*07d0*/  PRMT R52, R55, 0x3340, R52 ;  /* 0x0000334037347816 */ /* 0x000fe40000000034 */
[C---:B------:R-:W-:Y:S02]  /*07e0*/  LEA.HI R2, R3.reuse, R22, R3, 0x5 ;  /* 0x0000001603027211 */ /* 0x040fe400078f2803 */
[----:B------:R-:W-:Y:S02]  /*07f0*/  PRMT R27, R52, 0x5410, R27 ;  /* 0x00005410341b7816 */ /* 0x000fe4000000001b */
[----:B------:R-:W-:Y:S02]  /*0800*/  PRMT R22, R26, 0x123, RZ ;  /* 0x000001231a167816 */ /* 0x000fe400000000ff */
[C---:B------:R-:W-:Y:S01]  /*0810*/  LOP3.LUT R52, R3.reuse, R53, R50, 0xca, !PT ;  /* 0x0000003503347212 */ /* 0x040fe200078eca32 */
[----:B------:R-:W-:Y:S01]  /*0820*/  VIADD R2, R2, 0x5a827999 ;  /* 0x5a82799902027836 */ /* 0x000fe20000000000 */
[----:B------:R-:W-:-:S02]  /*0830*/  SHF.L.W.U32.HI R54, R3, 0x1e, R3 ;  /* 0x0000001e03367819 */ /* 0x000fc40000010e03 */
[----:B------:R-:W-:Y:S02]  /*0840*/  IADD3 R3, PT, PT, R52, R22, R23 ;  /* 0x0000001634037210 */ /* 0x000fe40007ffe017 */
[----:B------:R-:W-:Y:S02]  /*0850*/  PRMT R23, R27, 0x123, RZ ;  /* 0x000001231b177816 */ /* 0x000fe400000000ff */
[C---:B------:R-:W-:Y:S02]  /*0860*/  LEA.HI R3, R2.reuse, R3, R2, 0x5 ;  /* 0x0000000302037211 */ /* 0x040fe400078f2802 */
[----:B------:R-:W-:Y:S02]  /*0870*/  LOP3.LUT R52, R2, R54, R53, 0xca, !PT ;  /* 0x0000003602347212 */ /* 0x000fe400078eca35 */
[----:B------:R-:W-:Y:S02]  /*0880*/  PRMT R48, R48, 0x3340, R51 ;  /* 0x0000334030307816 */ /* 0x000fe40000000033 */
[----:B------:R-:W-:Y:S01]  /*0890*/  PRMT R49, R49, 0x3340, R46 ;  /* 0x0000334031317816 */ /* 0x000fe2000000002e */
[----:B------:R-:W-:Y:S01]  /*08a0*/  VIADD R3, R3, 0x5a827999 ;  /* 0x5a82799903037836 */ /* 0x000fe20000000000 */
[----:B------:R-:W-:-:S02]  /*08b0*/  IADD3 R52, PT, PT, R52, R23, R50 ;  /* 0x0000001734347210 */ /* 0x000fc40007ffe032 */
[----:B------:R-:W-:Y:S02]  /*08c0*/  PRMT R47, R47, 0x3340, R16 ;  /* 0x000033402f2f7816 */ /* 0x000fe40000000010 */
[----:B------:R-:W-:Y:S02]  /*08d0*/  PRMT R16, R49, 0x5410, R48 ;  /* 0x0000541031107816 */ /* 0x000fe40000000030 */
[----:B------:R-:W-:Y:S02]  /*08e0*/  SHF.L.W.U32.HI R49, R2, 0x1e, R2 ;  /* 0x0000001e02317819 */ /* 0x000fe40000010e02 */
[----:B------:R-:W-:Y:S02]  /*08f0*/  LEA.HI R52, R3, R52, R3, 0x5 ;  /* 0x0000003403347211 */ /* 0x000fe400078f2803 */
[----:B------:R-:W-:Y:S02]  /*0900*/  PRMT R2, R17, 0x3340, R12 ;  /* 0x0000334011027816 */ /* 0x000fe4000000000c */
[----:B------:R-:W-:-:S02]  /*0910*/  PRMT R12, R16, 0x123, RZ ;  /* 0x00000123100c7816 */ /* 0x000fc400000000ff */
[C---:B------:R-:W-:Y:S01]  /*0920*/  LOP3.LUT R46, R3.reuse, R49, R54, 0xca, !PT ;  /* 0x00000031032e7212 */ /* 0x040fe200078eca36 */
[----:B------:R-:W-:Y:S01]  /*0930*/  VIADD R52, R52, 0x5a827999 ;  /* 0x5a82799934347836 */ /* 0x000fe20000000000 */
[----:B------:R-:W-:Y:S02]  /*0940*/  PRMT R17, R2, 0x5410, R47 ;  /* 0x0000541002117816 */ /* 0x000fe4000000002f */
[----:B------:R-:W-:Y:S02]  /*0950*/  IADD3 R53, PT, PT, R46, R12, R53 ;  /* 0x0000000c2e357210 */ /* 0x000fe40007ffe035 */
[----:B------:R-:W-:Y:S02]  /*0960*/  SHF.L.W.U32.HI R2, R3, 0x1e, R3 ;  /* 0x0000001e03027819 */ /* 0x000fe40000010e03 */
[----:B------:R-:W-:Y:S02]  /*0970*/  LEA.HI R53, R52, R53, R52, 0x5 ;  /* 0x0000003534357211 */ /* 0x000fe400078f2834 */
[----:B------:R-:W-:-:S02]  /*0980*/  PRMT R44, R44, 0x3340, R13 ;  /* 0x000033402c2c7816 */ /* 0x000fc4000000000d */
        /* <DEDUP_REMOVED lines=8> */
[----:B------:R-:W-:Y:S02]  /*0a10*/  PRMT R45, R45, 0x3340, R42 ;  /* 0x000033402d2d7816 */ /* 0x000fe4000000002a */
[C-C-:B------:R-:W-:Y:S02]  /*0a20*/  LEA.HI R54, R53.reuse, R54, R53.reuse, 0x5 ;  /* 0x0000003635367211 */ /* 0x140fe400078f2835 */
[C---:B------:R-:W-:Y:S02]  /*0a30*/  SHF.L.W.U32.HI R42, R53.reuse, 0x1e, R53 ;  /* 0x0000001e352a7819 */ /* 0x040fe40000010e35 */
[----:B------:R-:W-:Y:S02]  /*0a40*/  PRMT R14, R18, 0x123, RZ ;  /* 0x00000123120e7816 */ /* 0x000fe400000000ff */
[----:B------:R-:W-:Y:S01]  /*0a50*/  LOP3.LUT R53, R53, R3, R2, 0xca, !PT ;  /* 0x0000000335357212 */ /* 0x000fe200078eca02 */
[----:B------:R-:W-:Y:S01]  /*0a60*/  VIADD R54, R54, 0x5a827999 ;  /* 0x5a82799936367836 */ /* 0x000fe20000000000 */
[----:B------:R-:W-:-:S02]  /*0a70*/  PRMT R19, R45, 0x5410, R44 ;  /* 0x000054102d137816 */ /* 0x000fc4000000002c */
        /* <DEDUP_REMOVED lines=11> */
[----:B------:R-:W-:Y:S02]  /*0b30*/  PRMT R4, R9, 0x3340, R4 ;  /* 0x0000334009047816 */ /* 0x000fe40000000004 */
[----:B------:R-:W-:Y:S02]  /*0b40*/  LEA.HI R44, R53, R44, R53, 0x5 ;  /* 0x0000002c352c7211 */ /* 0x000fe400078f2835 */
[----:B------:R-:W-:-:S02]  /*0b50*/  PRMT R9, R4, 0x5410, R39 ;  /* 0x0000541004097816 */ /* 0x000fc40000000027 */
[----:B------:R-:W-:Y:S02]  /*0b60*/  PRMT R4, R8, 0x123, RZ ;  /* 0x0000012308047816 */ /* 0x000fe400000000ff */
[C---:B------:R-:W-:Y:S01]  /*0b70*/  LOP3.LUT R2, R53.reuse, R41, R42, 0xca, !PT ;  /* 0x0000002935027212 */ /* 0x040fe200078eca2a */
[----:B------:R-:W-:Y:S01]  /*0b80*/  VIADD R44, R44, 0x5a827999 ;  /* 0x5a8279992c2c7836 */ /* 0x000fe20000000000 */
[----:B------:R-:W-:Y:S02]  /*0b90*/  SHF.L.W.U32.HI R38, R53, 0x1e, R53 ;  /* 0x0000001e35267819 */ /* 0x000fe40000010e35 */
[----:B------:R-:W-:Y:S02]  /*0ba0*/  IADD3 R3, PT, PT, R2, R4, R3 ;  /* 0x0000000402037210 */ /* 0x000fe40007ffe003 */
[----:B------:R-:W-:Y:S02]  /*0bb0*/  PRMT R36, R36, 0x3340, R5 ;  /* 0x0000334024247816 */ /* 0x000fe40000000005 */
[----:B------:R-:W-:-:S02]  /*0bc0*/  LEA.HI R3, R44, R3, R44, 0x5 ;  /* 0x000000032c037211 */ /* 0x000fc400078f282c */
[----:B------:R-:W-:Y:S02]  /*0bd0*/  PRMT R5, R9, 0x123, RZ ;  /* 0x0000012309057816 */ /* 0x000fe400000000ff */
[----:B------:R-:W-:Y:S01]  /*0be0*/  LOP3.LUT R2, R44, R38, R41, 0xca, !PT ;  /* 0x000000262c027212 */ /* 0x000fe200078eca29 */
[----:B------:R-:W-:Y:S01]  /*0bf0*/  VIADD R3, R3, 0x5a827999 ;  /* 0x5a82799903037836 */ /* 0x000fe20000000000 */
[----:B------:R-:W-:Y:S02]  /*0c00*/  PRMT R37, R10, 0x3340, R37 ;  /* 0x000033400a257816 */ /* 0x000fe40000000025 */
[----:B------:R-:W-:Y:S02]  /*0c10*/  IADD3 R2, PT, PT, R2, R5, R42 ;  /* 0x0000000502027210 */ /* 0x000fe40007ffe02a */
[----:B------:R-:W-:Y:S02]  /*0c20*/  PRMT R10, R37, 0x5410, R36 ;  /* 0x00005410250a7816 */ /* 0x000fe40000000024 */
[----:B------:R-:W-:-:S02]  /*0c30*/  SHF.L.W.U32.HI R44, R44, 0x1e, R44 ;  /* 0x0000001e2c2c7819 */ /* 0x000fc40000010e2c */
[----:B------:R-:W-:Y:S02]  /*0c40*/  LEA.HI R2, R3, R2, R3, 0x5 ;  /* 0x0000000203027211 */ /* 0x000fe400078f2803 */
[----:B------:R-:W-:Y:S02]  /*0c50*/  PRMT R11, R11, 0x3340, R6 ;  /* 0x000033400b0b7816 */ /* 0x000fe40000000006 */
[----:B------:R-:W-:Y:S02]  /*0c60*/  PRMT R0, R7, 0x3340, R0 ;  /* 0x0000334007007816 */ /* 0x000fe40000000000 */
[----:B------:R-:W-:Y:S02]  /*0c70*/  PRMT R6, R10, 0x123, RZ ;  /* 0x000001230a067816 */ /* 0x000fe400000000ff */
[----:B------:R-:W-:Y:S01]  /*0c80*/  LOP3.LUT R7, R3, R44, R38, 0xca, !PT ;  /* 0x0000002c03077212 */ /* 0x000fe200078eca26 */
[----:B------:R-:W-:Y:S01]  /*0c90*/  VIADD R2, R2, 0x5a827999 ;  /* 0x5a82799902027836 */ /* 0x000fe20000000000 */
[----:B------:R-:W-:-:S02]  /*0ca0*/  PRMT R11, R0, 0x5410, R11 ;  /* 0x00005410000b7816 */ /* 0x000fc4000000000b */
[----:B------:R-:W-:Y:S02]  /*0cb0*/  IADD3 R41, PT, PT, R7, R6, R41 ;  /* 0x0000000607297210 */ /* 0x000fe40007ffe029 */
[----:B------:R-:W-:Y:S02]  /*0cc0*/  SHF.L.W.U32.HI R37, R3, 0x1e, R3 ;  /* 0x0000001e03257819 */ /* 0x000fe40000010e03 */
[C---:B------:R-:W-:Y:S02]  /*0cd0*/  LEA.HI R41, R2.reuse, R41, R2, 0x5 ;  /* 0x0000002902297211 */ /* 0x040fe400078f2802 */
[----:B------:R-:W-:Y:S02]  /*0ce0*/  PRMT R7, R11, 0x123, RZ ;  /* 0x000001230b077816 */ /* 0x000fe400000000ff */
[----:B------:R-:W-:Y:S02]  /*0cf0*/  LOP3.LUT R0, R2, R37, R44, 0xca, !PT ;  /* 0x0000002502007212 */ /* 0x000fe400078eca2c */
[----:B------:R-:W-:Y:S01]  /*0d00*/  LOP3.LUT R36, R12, R30, R28, 0x96, !PT ;  /* 0x0000001e0c247212 */ /* 0x000fe200078e961c */
[----:B------:R-:W-:Y:S01]  /*0d10*/  VIADD R41, R41, 0x5a827999 ;  /* 0x5a82799929297836 */ /* 0x000fe20000000000 */
        /* <DEDUP_REMOVED lines=25> */
[----:B------:R-:W-:Y:S02]  /*0eb0*/  LOP3.LUT R44, R44, R3, RZ, 0x3c, !PT ;  /* 0x000000032c2c7212 */ /* 0x000fe400078e3cff */
[----:B------:R-:W-:Y:S02]  /*0ec0*/  IADD3 R39, PT, PT, R2, R36, R37 ;  /* 0x0000002402277210 */ /* 0x000fe40007ffe025 */
[----:B------:R-:W-:Y:S02]  /*0ed0*/  SHF.L.W.U32.HI R2, R44, 0x1, R44 ;  /* 0x000000012c027819 */ /* 0x000fe40000010e2c */
[----:B------:R-:W-:-:S02]  /*0ee0*/  LOP3.LUT R36, R38, R43, R40, 0xca, !PT ;  /* 0x0000002b26247212 */ /* 0x000fc400078eca28 */
[----:B------:R-:W-:Y:S02]  /*0ef0*/  LEA.HI R39, R38, R39, R38, 0x5 ;  /* 0x0000002726277211 */ /* 0x000fe400078f2826 */
[----:B------:R-:W-:Y:S02]  /*0f00*/  LOP3.LUT R45, R4, R22, R20, 0x96, !PT ;  /* 0x00000016042d7212 */ /* 0x000fe400078e9614 */
[----:B------:R-:W-:Y:S01]  /*0f10*/  IADD3 R41, PT, PT, R36, R41, R2 ;  /* 0x0000002924297210 */ /* 0x000fe20007ffe002 */
[----:B------:R-:W-:Y:S01]  /*0f20*/  VIADD R36, R39, 0x5a827999 ;  /* 0x5a82799927247836 */ /* 0x000fe20000000000 */
[----:B------:R-:W-:Y:S02]  /*0f30*/  LOP3.LUT R45, R45, R0, RZ, 0x3c, !PT ;  /* 0x000000002d2d7212 */ /* 0x000fe400078e3cff */
[----:B------:R-:W-:Y:S02]  /*0f40*/  SHF.L.W.U32.HI R42, R38, 0x1e, R38 ;  /* 0x0000001e262a7819 */ /* 0x000fe40000010e26 */
[----:B------:R-:W-:-:S02]  /*0f50*/  LEA.HI R41, R36, R41, R36, 0x5 ;  /* 0x0000002924297211 */ /* 0x000fc400078f2824 */
[----:B------:R-:W-:Y:S02]  /*0f60*/  LOP3.LUT R44, R5, R23, R21, 0x96, !PT ;  /* 0x00000017052c7212 */ /* 0x000fe400078e9615 */
[----:B------:R-:W-:Y:S02]  /*0f70*/  SHF.L.W.U32.HI R39, R45, 0x1, R45 ;  /* 0x000000012d277819 */ /* 0x000fe40000010e2d */
[----:B------:R-:W-:Y:S01]  /*0f80*/  LOP3.LUT R38, R36, R42, R43, 0x96, !PT ;  /* 0x0000002a24267212 */ /* 0x000fe200078e962b */
[----:B------:R-:W-:Y:S01]  /*0f90*/  VIADD R41, R41, 0x5a827999 ;  /* 0x5a82799929297836 */ /* 0x000fe20000000000 */
[----:B------:R-:W-:Y:S02]  /*0fa0*/  LOP3.LUT R45, R44, R37, RZ, 0x3c, !PT ;  /* 0x000000252c2d7212 */ /* 0x000fe400078e3cff */
[----:B------:R-:W-:Y:S02]  /*0fb0*/  SHF.L.W.U32.HI R44, R36, 0x1e, R36 ;  /* 0x0000001e242c7819 */ /* 0x000fe40000010e24 */
[----:B------:R-:W-:-:S02]  /*0fc0*/  IADD3 R38, PT, PT, R38, R40, R39 ;  /* 0x0000002826267210 */ /* 0x000fc40007ffe027 */
[----:B------:R-:W-:Y:S02]  /*0fd0*/  SHF.L.W.U32.HI R36, R45, 0x1, R45 ;  /* 0x000000012d247819 */ /* 0x000fe40000010e2d */
[C---:B------:R-:W-:Y:S02]  /*0fe0*/  LOP3.LUT R40, R41.reuse, R44, R42, 0x96, !PT ;  /* 0x0000002c29287212 */ /* 0x040fe400078e962a */
[----:B------:R-:W-:Y:S02]  /*0ff0*/  LEA.HI R38, R41, R38, R41, 0x5 ;  /* 0x0000002629267211 */ /* 0x000fe400078f2829 */
[----:B------:R-:W-:Y:S02]  /*1000*/  LOP3.LUT R47, R6, R12, R22, 0x96, !PT ;  /* 0x0000000c062f7212 */ /* 0x000fe400078e9616 */
[----:B------:R-:W-:Y:S01]  /*1010*/  IADD3 R43, PT, PT, R40, R43, R36 ;  /* 0x0000002b282b7210 */ /* 0x000fe20007ffe024 */
[----:B------:R-:W-:Y:S01]  /*1020*/  VIADD R40, R38, 0x6ed9eba1 ;  /* 0x6ed9eba126287836 */ /* 0x000fe20000000000 */
[----:B------:R-:W-:-:S02]  /*1030*/  LOP3.LUT R47, R47, R2, RZ, 0x3c, !PT ;  /* 0x000000022f2f7212 */ /* 0x000fc400078e3cff */
[----:B------:R-:W-:Y:S02]  /*1040*/  SHF.L.W.U32.HI R45, R41, 0x1e, R41 ;  /* 0x0000001e292d7819 */ /* 0x000fe40000010e29 */
[C---:B------:R-:W-:Y:S02]  /*1050*/  LEA.HI R43, R40.reuse, R43, R40, 0x5 ;  /* 0x0000002b282b7211 */ /* 0x040fe400078f2828 */
[----:B------:R-:W-:Y:S02]  /*1060*/  SHF.L.W.U32.HI R38, R47, 0x1, R47 ;  /* 0x000000012f267819 */ /* 0x000fe40000010e2f */
[----:B------:R-:W-:Y:S02]  /*1070*/  LOP3.LUT R41, R40, R45, R44, 0x96, !PT ;  /* 0x0000002d28297212 */ /* 0x000fe400078e962c */
[----:B------:R-:W-:Y:S01]  /*1080*/  LOP3.LUT R46, R7, R13, R23, 0x96, !PT ;  /* 0x0000000d072e7212 */ /* 0x000fe200078e9617 */
[----:B------:R-:W-:Y:S01]  /*1090*/  VIADD R43, R43, 0x6ed9eba1 ;  /* 0x6ed9eba12b2b7836 */ /* 0x000fe20000000000 */
[----:B------:R-:W-:-:S02]  /*10a0*/  IADD3 R42, PT, PT, R41, R42, R38 ;  /* 0x0000002a292a7210 */ /* 0x000fc40007ffe026 */
[----:B------:R-:W-:Y:S02]  /*10b0*/  LOP3.LUT R47, R46, R39, RZ, 0x3c, !PT ;  /* 0x000000272e2f7212 */ /* 0x000fe400078e3cff */
[----:B------:R-:W-:Y:S02]  /*10c0*/  SHF.L.W.U32.HI R46, R40, 0x1e, R40 ;  /* 0x0000001e282e7819 */ /* 0x000fe40000010e28 */
[----:B------:R-:W-:Y:S02]  /*10d0*/  LEA.HI R42, R43, R42, R43, 0x5 ;  /* 0x0000002a2b2a7211 */ /* 0x000fe400078f282b */
        /* <DEDUP_REMOVED lines=13> */
[----:B------:R-:W-:Y:S02]  /*11b0*/  LOP3.LUT R51, R51, R38, RZ, 0x3c, !PT ;  /* 0x0000002633337212 */ /* 0x000fe400078e3cff */
[----:B------:R-:W-:Y:S02]  /*11c0*/  IADD3 R42, PT, PT, R43, R45, R40 ;  /* 0x0000002d2b2a7210 */ /* 0x000fe40007ffe028 */
[----:B------:R-:W-:Y:S02]  /*11d0*/  SHF.L.W.U32.HI R43, R51, 0x1, R51 ;  /* 0x00000001332b7819 */ /* 0x000fe40000010e33 */
[C---:B------:R-:W-:Y:S02]  /*11e0*/  LOP3.LUT R44, R47.reuse, R48, R49, 0x96, !PT ;  /* 0x000000302f2c7212 */ /* 0x040fe400078e9631 */
[----:B------:R-:W-:Y:S02]  /*11f0*/  LEA.HI R42, R47, R42, R47, 0x5 ;  /* 0x0000002a2f2a7211 */ /* 0x000fe400078f282f */
[----:B------:R-:W-:-:S02]  /*1200*/  LOP3.LUT R50, R37, R4, R14, 0x96, !PT ;  /* 0x0000000425327212 */ /* 0x000fc400078e960e */
[----:B------:R-:W-:Y:S01]  /*1210*/  IADD3 R45, PT, PT, R44, R46, R43 ;  /* 0x0000002e2c2d7210 */ /* 0x000fe20007ffe02b */
[----:B------:R-:W-:Y:S01]  /*1220*/  VIADD R44, R42, 0x6ed9eba1 ;  /* 0x6ed9eba12a2c7836 */ /* 0x000fe20000000000 */
[----:B------:R-:W-:Y:S02]  /*1230*/  LOP3.LUT R50, R50, R41, RZ, 0x3c, !PT ;  /* 0x0000002932327212 */ /* 0x000fe400078e3cff */
[----:B------:R-:W-:Y:S02]  /*1240*/  SHF.L.W.U32.HI R51, R47, 0x1e, R47 ;  /* 0x0000001e2f337819 */ /* 0x000fe40000010e2f */
[----:B------:R-:W-:Y:S02]  /*1250*/  LEA.HI R45, R44, R45, R44, 0x5 ;  /* 0x0000002d2c2d7211 */ /* 0x000fe400078f282c */
[----:B------:R-:W-:Y:S02]  /*1260*/  SHF.L.W.U32.HI R42, R50, 0x1, R50 ;  /* 0x00000001322a7819 */ /* 0x000fe40000010e32 */
[----:B------:R-:W-:-:S02]  /*1270*/  LOP3.LUT R46, R44, R51, R48, 0x96, !PT ;  /* 0x000000332c2e7212 */ /* 0x000fc400078e9630 */
[----:B------:R-:W-:Y:S02]  /*1280*/  LOP3.LUT R47, R2, R5, R15, 0x96, !PT ;  /* 0x00000005022f7212 */ /* 0x000fe400078e960f */
[----:B------:R-:W-:Y:S01]  /*1290*/  SHF.L.W.U32.HI R50, R44, 0x1e, R44 ;  /* 0x0000001e2c327819 */ /* 0x000fe20000010e2c */
[----:B------:R-:W-:Y:S01]  /*12a0*/  VIADD R44, R45, 0x6ed9eba1 ;  /* 0x6ed9eba12d2c7836 */ /* 0x000fe20000000000 */
        /* <DEDUP_REMOVED lines=12> */
[----:B------:R-:W-:Y:S02]  /*1370*/  LOP3.LUT R44, R49, R48, R50, 0x96, !PT ;  /* 0x00000030312c7212 */ /* 0x000fe400078e9632 */
[----:B------:R-:W-:Y:S01]  /*1380*/  LOP3.LUT R53, R36, R7, R5, 0x96, !PT ;  /* 0x0000000724357212 */ /* 0x000fe200078e9605 */
[----:B------:R-:W-:Y:S01]  /*1390*/  VIADD R46, R46, 0x6ed9eba1 ;  /* 0x6ed9eba12e2e7836 */ /* 0x000fe20000000000 */
        /* <DEDUP_REMOVED lines=16> */
[----:B------:R-:W-:-:S02]  /*14a0*/  SHF.L.W.U32.HI R55, R51, 0x1e, R51 ;  /* 0x0000001e33377819 */ /* 0x000fc40000010e33 */
[----:B------:R-:W-:Y:S02]  /*14b0*/  IADD3 R51, PT, PT, R46, R48, R49 ;  /* 0x000000302e337210 */ /* 0x000fe40007ffe031 */
[----:B------:R-:W-:Y:S02]  /*14c0*/  LOP3.LUT R56, R56, R47, RZ, 0x3c, !PT ;  /* 0x0000002f38387212 */ /* 0x000fe400078e3cff */
        /* <DEDUP_REMOVED lines=24> */
[----:B------:R-:W-:Y:S02]  /*1650*/  LOP3.LUT R54, R45, R36, R2, 0x96, !PT ;  /* 0x000000242d367212 */ /* 0x000fe400078e9602 */
[----:B------:R-:W-:Y:S02]  /*1660*/  LEA.HI R52, R51, R52, R51, 0x5 ;  /* 0x0000003433347211 */ /* 0x000fe400078f2833 */
[----:B------:R-:W-:Y:S02]  /*1670*/  SHF.L.W.U32.HI R2, R57, 0x1, R57 ;  /* 0x0000000139027819 */ /* 0x000fe40000010e39 */
[----:B------:R-:W-:Y:S01]  /*1680*/  LOP3.LUT R37, R51, R48, R53, 0x96, !PT ;  /* 0x0000003033257212 */ /* 0x000fe200078e9635 */
[----:B------:R-:W-:Y:S01]  /*1690*/  VIADD R52, R52, 0x6ed9eba1 ;  /* 0x6ed9eba134347836 */ /* 0x000fe20000000000 */
[----:B------:R-:W-:-:S02]  /*16a0*/  LOP3.LUT R55, R54, R3, RZ, 0x3c, !PT ;  /* 0x0000000336377212 */ /* 0x000fc400078e3cff */
[----:B------:R-:W-:Y:S02]  /*16b0*/  SHF.L.W.U32.HI R54, R51, 0x1e, R51 ;  /* 0x0000001e33367819 */ /* 0x000fe40000010e33 */
[----:B------:R-:W-:Y:S02]  /*16c0*/  IADD3 R51, PT, PT, R37, R50, R2 ;  /* 0x0000003225337210 */ /* 0x000fe40007ffe002 */
[----:B------:R-:W-:Y:S02]  /*16d0*/  SHF.L.W.U32.HI R37, R55, 0x1, R55 ;  /* 0x0000000137257819 */ /* 0x000fe40000010e37 */
[C---:B------:R-:W-:Y:S02]  /*16e0*/  LEA.HI R51, R52.reuse, R51, R52, 0x5 ;  /* 0x0000003334337211 */ /* 0x040fe400078f2834 */
[----:B------:R-:W-:Y:S02]  /*16f0*/  LOP3.LUT R50, R52, R54, R48, 0x96, !PT ;  /* 0x0000003634327212 */ /* 0x000fe400078e9630 */
[----:B------:R-:W-:Y:S01]  /*1700*/  LOP3.LUT R39, R47, R38, R39, 0x96, !PT ;  /* 0x000000262f277212 */ /* 0x000fe200078e9627 */
[----:B------:R-:W-:Y:S01]  /*1710*/  VIADD R51, R51, 0x6ed9eba1 ;  /* 0x6ed9eba133337836 */ /* 0x000fe20000000000 */
[----:B------:R-:W-:-:S02]  /*1720*/  IADD3 R50, PT, PT, R50, R53, R37 ;  /* 0x0000003532327210 */ /* 0x000fc40007ffe025 */
[----:B------:R-:W-:Y:S02]  /*1730*/  LOP3.LUT R39, R39, R0, RZ, 0x3c, !PT ;  /* 0x0000000027277212 */ /* 0x000fe400078e3cff */
[----:B------:R-:W-:Y:S02]  /*1740*/  SHF.L.W.U32.HI R53, R52, 0x1e, R52 ;  /* 0x0000001e34357819 */ /* 0x000fe40000010e34 */
[----:B------:R-:W-:Y:S02]  /*1750*/  LOP3.LUT R55, R44, R41, R36, 0x96, !PT ;  /* 0x000000292c377212 */ /* 0x000fe400078e9624 */
[----:B------:R-:W-:Y:S02]  /*1760*/  LEA.HI R50, R51, R50, R51, 0x5 ;  /* 0x0000003233327211 */ /* 0x000fe400078f2833 */
[----:B------:R-:W-:Y:S02]  /*1770*/  SHF.L.W.U32.HI R36, R39, 0x1, R39 ;  /* 0x0000000127247819 */ /* 0x000fe40000010e27 */
[C---:B------:R-:W-:Y:S01]  /*1780*/  LOP3.LUT R39, R51.reuse, R53, R54, 0x96, !PT ;  /* 0x0000003533277212 */ /* 0x040fe200078e9636 */
[----:B------:R-:W-:Y:S01]  /*1790*/  VIADD R50, R50, 0x6ed9eba1 ;  /* 0x6ed9eba132327836 */ /* 0x000fe20000000000 */
[----:B------:R-:W-:-:S02]  /*17a0*/  SHF.L.W.U32.HI R52, R51, 0x1e, R51 ;  /* 0x0000001e33347819 */ /* 0x000fc40000010e33 */
[----:B------:R-:W-:Y:S02]  /*17b0*/  IADD3 R51, PT, PT, R39, R48, R36 ;  /* 0x0000003027337210 */ /* 0x000fe40007ffe024 */
[----:B------:R-:W-:Y:S02]  /*17c0*/  LOP3.LUT R55, R55, R2, RZ, 0x3c, !PT ;  /* 0x0000000237377212 */ /* 0x000fe400078e3cff */
[C---:B------:R-:W-:Y:S02]  /*17d0*/  LEA.HI R51, R50.reuse, R51, R50, 0x5 ;  /* 0x0000003332337211 */ /* 0x040fe400078f2832 */
[----:B------:R-:W-:Y:S02]  /*17e0*/  LOP3.LUT R48, R49, R40, R38, 0x96, !PT ;  /* 0x0000002831307212 */ /* 0x000fe400078e9626 */
[----:B------:R-:W-:Y:S02]  /*17f0*/  SHF.L.W.U32.HI R39, R55, 0x1, R55 ;  /* 0x0000000137277819 */ /* 0x000fe40000010e37 */
[----:B------:R-:W-:Y:S01]  /*1800*/  LOP3.LUT R38, R50, R52, R53, 0x96, !PT ;  /* 0x0000003432267212 */ /* 0x000fe200078e9635 */
[----:B------:R-:W-:Y:S01]  /*1810*/  VIADD R51, R51, 0x6ed9eba1 ;  /* 0x6ed9eba133337836 */ /* 0x000fe20000000000 */
[----:B------:R-:W-:-:S02]  /*1820*/  LOP3.LUT R48, R48, R37, RZ, 0x3c, !PT ;  /* 0x0000002530307212 */ /* 0x000fc400078e3cff */
[----:B------:R-:W-:Y:S02]  /*1830*/  IADD3 R54, PT, PT, R38, R54, R39 ;  /* 0x0000003626367210 */ /* 0x000fe40007ffe027 */
[----:B------:R-:W-:Y:S02]  /*1840*/  SHF.L.W.U32.HI R50, R50, 0x1e, R50 ;  /* 0x0000001e32327819 */ /* 0x000fe40000010e32 */
        /* <DEDUP_REMOVED lines=17> */
[C---:B------:R-:W-:Y:S02]  /*1960*/  LEA.HI R40, R53.reuse, R40, R53, 0x5 ;  /* 0x0000002835287211 */ /* 0x040fe400078f2835 */
[----:B------:R-:W-:Y:S02]  /*1970*/  SHF.L.W.U32.HI R43, R48, 0x1, R48 ;  /* 0x00000001302b7819 */ /* 0x000fe40000010e30 */
[----:B------:R-:W-:Y:S01]  /*1980*/  LOP3.LUT R52, R53, R54, R51, 0xe8, !PT ;  /* 0x0000003635347212 */ /* 0x000fe200078ee833 */
[----:B------:R-:W-:Y:S01]  /*1990*/  VIADD R48, R40, 0x6ed9eba1 ;  /* 0x6ed9eba128307836 */ /* 0x000fe20000000000 */
[----:B------:R-:W-:-:S02]  /*19a0*/  LOP3.LUT R56, R55, R38, RZ, 0x3c, !PT ;  /* 0x0000002637387212 */ /* 0x000fc400078e3cff */
[----:B------:R-:W-:Y:S02]  /*19b0*/  SHF.L.W.U32.HI R55, R53, 0x1e, R53 ;  /* 0x0000001e35377819 */ /* 0x000fe40000010e35 */
[----:B------:R-:W-:Y:S02]  /*19c0*/  IADD3 R53, PT, PT, R52, R50, R43 ;  /* 0x0000003234357210 */ /* 0x000fe40007ffe02b */
[----:B------:R-:W-:Y:S02]  /*19d0*/  LOP3.LUT R50, R2, R47, R42, 0x96, !PT ;  /* 0x0000002f02327212 */ /* 0x000fe400078e962a */
[----:B------:R-:W-:Y:S02]  /*19e0*/  LEA.HI R53, R48, R53, R48, 0x5 ;  /* 0x0000003530357211 */ /* 0x000fe400078f2830 */
        /* <DEDUP_REMOVED lines=9> */
[----:B------:R-:W-:-:S02]  /*1a80*/  LOP3.LUT R51, R53, R50, R55, 0xe8, !PT ;  /* 0x0000003235337212 */ /* 0x000fc400078ee837 */
[----:B------:R-:W-:Y:S01]  /*1a90*/  LOP3.LUT R52, R48, R43, RZ, 0x3c, !PT ;  /* 0x0000002b30347212 */ /* 0x000fe200078e3cff */
[----:B------:R-:W-:Y:S01]  /*1aa0*/  VIADD R48, R42, 0x8f1bbcdc ;  /* 0x8f1bbcdc2a307836 */ /* 0x000fe20000000000 */
[----:B------:R-:W-:Y:S02]  /*1ab0*/  IADD3 R51, PT, PT, R51, R54, R45 ;  /* 0x0000003633337210 */ /* 0x000fe40007ffe02d */
[----:B------:R-:W-:Y:S02]  /*1ac0*/  SHF.L.W.U32.HI R53, R53, 0x1e, R53 ;  /* 0x0000001e35357819 */ /* 0x000fe40000010e35 */
[----:B------:R-:W-:Y:S02]  /*1ad0*/  LEA.HI R51, R48, R51, R48, 0x5 ;  /* 0x0000003330337211 */ /* 0x000fe400078f2830 */
[----:B------:R-:W-:Y:S02]  /*1ae0*/  LOP3.LUT R57, R36, R49, R47, 0x96, !PT ;  /* 0x0000003124397212 */ /* 0x000fe400078e962f */
[----:B------:R-:W-:-:S02]  /*1af0*/  SHF.L.W.U32.HI R42, R52, 0x1, R52 ;  /* 0x00000001342a7819 */ /* 0x000fc40000010e34 */
[C---:B------:R-:W-:Y:S01]  /*1b00*/  LOP3.LUT R47, R48.reuse, R53, R50, 0xe8, !PT ;  /* 0x00000035302f7212 */ /* 0x040fe200078ee832 */
[----:B------:R-:W-:Y:S01]  /*1b10*/  VIADD R51, R51, 0x8f1bbcdc ;  /* 0x8f1bbcdc33337836 */ /* 0x000fe20000000000 */
[----:B------:R-:W-:Y:S02]  /*1b20*/  LOP3.LUT R57, R57, R40, RZ, 0x3c, !PT ;  /* 0x0000002839397212 */ /* 0x000fe400078e3cff */
[----:B------:R-:W-:Y:S02]  /*1b30*/  IADD3 R52, PT, PT, R47, R55, R42 ;  /* 0x000000372f347210 */ /* 0x000fe40007ffe02a */
[----:B------:R-:W-:Y:S02]  /*1b40*/  SHF.L.W.U32.HI R48, R48, 0x1e, R48 ;  /* 0x0000001e30307819 */ /* 0x000fe40000010e30 */
[----:B------:R-:W-:Y:S02]  /*1b50*/  LOP3.LUT R54, R39, R46, R44, 0x96, !PT ;  /* 0x0000002e27367212 */ /* 0x000fe400078e962c */
[----:B------:R-:W-:-:S02]  /*1b60*/  LEA.HI R52, R51, R52, R51, 0x5 ;  /* 0x0000003433347211 */ /* 0x000fc400078f2833 */
[----:B------:R-:W-:Y:S02]  /*1b70*/  SHF.L.W.U32.HI R47, R57, 0x1, R57 ;  /* 0x00000001392f7819 */ /* 0x000fe40000010e39 */
[C---:B------:R-:W-:Y:S01]  /*1b80*/  LOP3.LUT R44, R51.reuse, R48, R53, 0xe8, !PT ;  /* 0x00000030332c7212 */ /* 0x040fe200078ee835 */
[----:B------:R-:W-:Y:S01]  /*1b90*/  VIADD R52, R52, 0x8f1bbcdc ;  /* 0x8f1bbcdc34347836 */ /* 0x000fe20000000000 */
[----:B------:R-:W-:Y:S02]  /*1ba0*/  LOP3.LUT R55, R54, R45, RZ, 0x3c, !PT ;  /* 0x0000002d36377212 */ /* 0x000fe400078e3cff */
[----:B------:R-:W-:Y:S02]  /*1bb0*/  SHF.L.W.U32.HI R54, R51, 0x1e, R51 ;  /* 0x0000001e33367819 */ /* 0x000fe40000010e33 */
[----:B------:R-:W-:Y:S02]  /*1bc0*/  IADD3 R51, PT, PT, R44, R50, R47 ;  /* 0x000000322c337210 */ /* 0x000fe40007ffe02f */
[----:B------:R-:W-:-:S02]  /*1bd0*/  LOP3.LUT R57, R38, R3, R49, 0x96, !PT ;  /* 0x0000000326397212 */ /* 0x000fc400078e9631 */
[C---:B------:R-:W-:Y:S02]  /*1be0*/  LEA.HI R51, R52.reuse, R51, R52, 0x5 ;  /* 0x0000003334337211 */ /* 0x040fe400078f2834 */
[----:B------:R-:W-:Y:S02]  /*1bf0*/  SHF.L.W.U32.HI R44, R55, 0x1, R55 ;  /* 0x00000001372c7819 */ /* 0x000fe40000010e37 */
[C---:B------:R-:W-:Y:S01]  /*1c00*/  LOP3.LUT R49, R52.reuse, R54, R48, 0xe8, !PT ;  /* 0x0000003634317212 */ /* 0x040fe200078ee830 */
[----:B------:R-:W-:Y:S01]  /*1c10*/  VIADD R51, R51, 0x8f1bbcdc ;  /* 0x8f1bbcdc33337836 */ /* 0x000fe20000000000 */
[----:B------:R-:W-:Y:S02]  /*1c20*/  LOP3.LUT R57, R57, R42, RZ, 0x3c, !PT ;  /* 0x0000002a39397212 */ /* 0x000fe400078e3cff */
[----:B------:R-:W-:Y:S02]  /*1c30*/  IADD3 R50, PT, PT, R49, R53, R44 ;  /* 0x0000003531327210 */ /* 0x000fe40007ffe02c */
[----:B------:R-:W-:-:S02]  /*1c40*/  SHF.L.W.U32.HI R49, R52, 0x1e, R52 ;  /* 0x0000001e34317819 */ /* 0x000fc40000010e34 */
[----:B------:R-:W-:Y:S02]  /*1c50*/  LEA.HI R50, R51, R50, R51, 0x5 ;  /* 0x0000003233327211 */ /* 0x000fe400078f2833 */
[----:B------:R-:W-:Y:S02]  /*1c60*/  LOP3.LUT R52, R41, R0, R46, 0x96, !PT ;  /* 0x0000000029347212 */ /* 0x000fe400078e962e */
[----:B------:R-:W-:Y:S02]  /*1c70*/  SHF.L.W.U32.HI R46, R57, 0x1, R57 ;  /* 0x00000001392e7819 */ /* 0x000fe40000010e39 */
[----:B------:R-:W-:Y:S01]  /*1c80*/  LOP3.LUT R53, R51, R49, R54, 0xe8, !PT ;  /* 0x0000003133357212 */ /* 0x000fe200078ee836 */
[----:B------:R-:W-:Y:S01]  /*1c90*/  VIADD R50, R50, 0x8f1bbcdc ;  /* 0x8f1bbcdc32327836 */ /* 0x000fe20000000000 */
[----:B------:R-:W-:Y:S02]  /*1ca0*/  LOP3.LUT R55, R52, R47, RZ, 0x3c, !PT ;  /* 0x0000002f34377212 */ /* 0x000fe400078e3cff */
[----:B------:R-:W-:-:S02]  /*1cb0*/  IADD3 R53, PT, PT, R53, R48, R46 ;  /* 0x0000003035357210 */ /* 0x000fc40007ffe02e */
        /* <DEDUP_REMOVED lines=78> */
[----:B------:R-:W-:Y:S02]  /*21a0*/  SHF.L.W.U32.HI R55, R51, 0x1e, R51 ;  /* 0x0000001e33377819 */ /* 0x000fe40000010e33 */
[----:B------:R-:W-:Y:S02]  /*21b0*/  IADD3 R51, PT, PT, R38, R50, R43 ;  /* 0x0000003226337210 */ /* 0x000fe40007ffe02b */
[----:B------:R-:W-:Y:S02]  /*21c0*/  LOP3.LUT R40, R40, R41, RZ, 0x3c, !PT ;  /* 0x0000002928287212 */ /* 0x000fe400078e3cff */
        /* <DEDUP_REMOVED lines=8> */
[----:B------:R-:W-:Y:S02]  /*2250*/  LOP3.LUT R42, R37, R44, R42, 0x96, !PT ;  /* 0x0000002c252a7212 */ /* 0x000fe400078e962a */
[----:B------:R-:W-:-:S02]  /*2260*/  LEA.HI R40, R51, R40, R51, 0x5 ;  /* 0x0000002833287211 */ /* 0x000fc400078f2833 */
[----:B------:R-:W-:Y:S02]  /*2270*/  SHF.L.W.U32.HI R38, R57, 0x1, R57 ;  /* 0x0000000139267819 */ /* 0x000fe40000010e39 */
[----:B------:R-:W-:Y:S02]  /*2280*/  LOP3.LUT R53, R51, R52, R55, 0xe8, !PT ;  /* 0x0000003433357212 */ /* 0x000fe400078ee837 */
[----:B------:R-:W-:Y:S01]  /*2290*/  LOP3.LUT R50, R42, R43, RZ, 0x3c, !PT ;  /* 0x0000002b2a327212 */ /* 0x000fe200078e3cff */
[----:B------:R-:W-:Y:S01]  /*22a0*/  VIADD R42, R40, 0x8f1bbcdc ;  /* 0x8f1bbcdc282a7836 */ /* 0x000fe20000000000 */
[----:B------:R-:W-:Y:S02]  /*22b0*/  IADD3 R53, PT, PT, R53, R54, R38 ;  /* 0x0000003635357210 */ /* 0x000fe40007ffe026 */
[----:B------:R-:W-:Y:S02]  /*22c0*/  SHF.L.W.U32.HI R51, R51, 0x1e, R51 ;  /* 0x0000001e33337819 */ /* 0x000fe40000010e33 */
[----:B------:R-:W-:-:S02]  /*22d0*/  LEA.HI R53, R42, R53, R42, 0x5 ;  /* 0x000000352a357211 */ /* 0x000fc400078f282a */
[----:B------:R-:W-:Y:S02]  /*22e0*/  LOP3.LUT R54, R39, R46, R47, 0x96, !PT ;  /* 0x0000002e27367212 */ /* 0x000fe400078e962f */
[----:B------:R-:W-:Y:S02]  /*22f0*/  SHF.L.W.U32.HI R40, R50, 0x1, R50 ;  /* 0x0000000132287819 */ /* 0x000fe40000010e32 */
[----:B------:R-:W-:Y:S01]  /*2300*/  LOP3.LUT R47, R42, R51, R52, 0xe8, !PT ;  /* 0x000000332a2f7212 */ /* 0x000fe200078ee834 */
[----:B------:R-:W-:Y:S01]  /*2310*/  VIADD R53, R53, 0x8f1bbcdc ;  /* 0x8f1bbcdc35357836 */ /* 0x000fe20000000000 */
[----:B------:R-:W-:Y:S02]  /*2320*/  LOP3.LUT R56, R54, R45, RZ, 0x3c, !PT ;  /* 0x0000002d36387212 */ /* 0x000fe400078e3cff */
[----:B------:R-:W-:Y:S02]  /*2330*/  IADD3 R50, PT, PT, R47, R55, R40 ;  /* 0x000000372f327210 */ /* 0x000fe40007ffe028 */
[----:B------:R-:W-:-:S02]  /*2340*/  SHF.L.W.U32.HI R54, R42, 0x1e, R42 ;  /* 0x0000001e2a367819 */ /* 0x000fc40000010e2a */
[----:B------:R-:W-:Y:S02]  /*2350*/  LOP3.LUT R55, R36, R3, R44, 0x96, !PT ;  /* 0x0000000324377212 */ /* 0x000fe400078e962c */
[C---:B------:R-:W-:Y:S02]  /*2360*/  LEA.HI R50, R53.reuse, R50, R53, 0x5 ;  /* 0x0000003235327211 */ /* 0x040fe400078f2835 */
[----:B------:R-:W-:Y:S02]  /*2370*/  SHF.L.W.U32.HI R42, R56, 0x1, R56 ;  /* 0x00000001382a7819 */ /* 0x000fe40000010e38 */
[----:B------:R-:W-:Y:S01]  /*2380*/  LOP3.LUT R47, R53, R54, R51, 0x96, !PT ;  /* 0x00000036352f7212 */ /* 0x000fe200078e9633 */
[----:B------:R-:W-:Y:S01]  /*2390*/  VIADD R50, R50, 0x8f1bbcdc ;  /* 0x8f1bbcdc32327836 */ /* 0x000fe20000000000 */
[----:B------:R-:W-:Y:S02]  /*23a0*/  LOP3.LUT R44, R55, R38, RZ, 0x3c, !PT ;  /* 0x00000026372c7212 */ /* 0x000fe400078e3cff */
[----:B------:R-:W-:-:S02]  /*23b0*/  SHF.L.W.U32.HI R55, R53, 0x1e, R53 ;  /* 0x0000001e35377819 */ /* 0x000fc40000010e35 */
        /* <DEDUP_REMOVED lines=12> */
[----:B------:R-:W-:-:S02]  /*2480*/  LOP3.LUT R46, R53, R50, R55, 0x96, !PT ;  /* 0x00000032352e7212 */ /* 0x000fc400078e9637 */
[----:B------:R-:W-:Y:S01]  /*2490*/  LOP3.LUT R52, R3, R42, RZ, 0x3c, !PT ;  /* 0x0000002a03347212 */ /* 0x000fe200078e3cff */
[----:B------:R-:W-:Y:S01]  /*24a0*/  VIADD R3, R44, 0xca62c1d6 ;  /* 0xca62c1d62c037836 */ /* 0x000fe20000000000 */
[----:B------:R-:W-:Y:S02]  /*24b0*/  SHF.L.W.U32.HI R53, R53, 0x1e, R53 ;  /* 0x0000001e35357819 */ /* 0x000fe40000010e35 */
[----:B------:R-:W-:Y:S02]  /*24c0*/  IADD3 R46, PT, PT, R46, R54, R51 ;  /* 0x000000362e2e7210 */ /* 0x000fe40007ffe033 */
[----:B------:R-:W-:Y:S02]  /*24d0*/  LOP3.LUT R54, R43, R2, R0, 0x96, !PT ;  /* 0x000000022b367212 */ /* 0x000fe400078e9600 */
[----:B------:R-:W-:Y:S02]  /*24e0*/  SHF.L.W.U32.HI R44, R52, 0x1, R52 ;  /* 0x00000001342c7819 */ /* 0x000fe40000010e34 */
[----:B------:R-:W-:-:S02]  /*24f0*/  LOP3.LUT R0, R3, R53, R50, 0x96, !PT ;  /* 0x0000003503007212 */ /* 0x000fc400078e9632 */
[----:B------:R-:W-:Y:S02]  /*2500*/  LEA.HI R46, R3, R46, R3, 0x5 ;  /* 0x0000002e032e7211 */ /* 0x000fe400078f2803 */
[----:B------:R-:W-:-:S03]  /*2510*/  IADD3 R55, PT, PT, R0, R55, R44 ;  /* 0x0000003700377210 */ /* 0x000fc60007ffe02c */
[----:B------:R-:W-:Y:S01]  /*2520*/  VIADD R0, R46, 0xca62c1d6 ;  /* 0xca62c1d62e007836 */ /* 0x000fe20000000000 */
        /* <DEDUP_REMOVED lines=33> */
[----:B------:R-:W-:Y:S01]  /*2740*/  SHF.L.W.U32.HI R37, R53, 0x1e, R53 ;  /* 0x0000001e35257819 */ /* 0x000fe20000010e35 */
[----:B------:R0:W-:Y:S01]  /*2750*/  STL.128 [R1], R32 ;  /* 0x0000002001007387 */ /* 0x0001e20000100c00 */
[----:B------:R-:W-:Y:S02]  /*2760*/  LEA.HI R3, R0, R3, R0, 0x5 ;  /* 0x0000000300037211 */ /* 0x000fe400078f2800 */
[----:B------:R-:W-:Y:S02]  /*2770*/  SHF.L.W.U32.HI R2, R2, 0x1, R2 ;  /* 0x0000000102027819 */ /* 0x000fe40000010e02 */
[----:B------:R-:W-:-:S04]  /*2780*/  LOP3.LUT R36, R47, R48, R36, 0x96, !PT ;  /* 0x000000302f247212 */ /* 0x000fc800078e9624 */
[----:B------:R-:W-:Y:S02]  /*2790*/  LOP3.LUT R36, R36, R59, RZ, 0x3c, !PT ;  /* 0x0000003b24247212 */ /* 0x000fe400078e3cff */
[C---:B0-----:R-:W-:Y:S01]  /*27a0*/  LOP3.LUT R32, R0.reuse, R37, R50, 0x96, !PT ;  /* 0x0000002500207212 */ /* 0x041fe200078e9632 */
[----:B------:R-:W-:Y:S01]  /*27b0*/  VIADD R34, R3, 0xca62c1d6 ;  /* 0xca62c1d603227836 */ /* 0x000fe20000000000 */
[----:B------:R-:W-:Y:S02]  /*27c0*/  SHF.L.W.U32.HI R35, R0, 0x1e, R0 ;  /* 0x0000001e00237819 */ /* 0x000fe40000010e00 */
[----:B------:R-:W-:Y:S02]  /*27d0*/  IADD3 R0, PT, PT, R32, R55, R2 ;  /* 0x0000003720007210 */ /* 0x000fe40007ffe002 */
[----:B------:R-:W-:Y:S02]  /*27e0*/  SHF.L.W.U32.HI R36, R36, 0x1, R36 ;  /* 0x0000000124247819 */ /* 0x000fe40000010e24 */
[----:B------:R-:W-:-:S02]  /*27f0*/  LEA.HI R0, R34, R0, R34, 0x5 ;  /* 0x0000000022007211 */ /* 0x000fc400078f2822 */
[----:B------:R-:W-:Y:S02]  /*2800*/  LOP3.LUT R3, R34, R35, R37, 0x96, !PT ;  /* 0x0000002322037212 */ /* 0x000fe400078e9625 */
[----:B------:R-:W-:Y:S01]  /*2810*/  LOP3.LUT R32, R51, R43, R41, 0x96, !PT ;  /* 0x0000002b33207212 */ /* 0x000fe200078e9629 */
[----:B------:R-:W-:Y:S01]  /*2820*/  VIADD R0, R0, 0xca62c1d6 ;  /* 0xca62c1d600007836 */ /* 0x000fe20000000000 */
[----:B------:R-:W-:Y:S01]  /*2830*/  IADD3 R3, PT, PT, R3, R50, R36 ;  /* 0x0000003203037210 */ /* 0x000fe20007ffe024 */
[----:B------:R0:W-:Y:S01]  /*2840*/  STL.128 [R1], R28 ;  /* 0x0000001c01007387 */ /* 0x0001e20000100c00 */
[----:B------:R-:W-:Y:S02]  /*2850*/  LOP3.LUT R32, R32, R52, RZ, 0x3c, !PT ;  /* 0x0000003420207212 */ /* 0x000fe400078e3cff */
[----:B------:R-:W-:Y:S01]  /*2860*/  LEA.HI R3, R0, R3, R0, 0x5 ;  /* 0x0000000300037211 */ /* 0x000fe200078f2800 */
[----:B------:R1:W-:Y:S01]  /*2870*/  STL.128 [R1+0x10], R24 ;  /* 0x0000101801007387 */ /* 0x0003e20000100c00 */
[----:B------:R-:W-:-:S02]  /*2880*/  SHF.L.W.U32.HI R32, R32, 0x1, R32 ;  /* 0x0000000120207819 */ /* 0x000fc40000010e20 */
[----:B------:R-:W-:Y:S02]  /*2890*/  LOP3.LUT R33, R44, R45, R48, 0x96, !PT ;  /* 0x0000002d2c217212 */ /* 0x000fe400078e9630 */
[----:B0-----:R-:W-:-:S04]  /*28a0*/  SHF.L.W.U32.HI R29, R34, 0x1e, R34 ;  /* 0x0000001e221d7819 */ /* 0x001fc80000010e22 */
[C---:B-1----:R-:W-:Y:S01]  /*28b0*/  LOP3.LUT R25, R0.reuse, R29, R35, 0x96, !PT ;  /* 0x0000001d00197212 */ /* 0x042fe200078e9623 */
[----:B------:R-:W-:Y:S01]  /*28c0*/  VIADD R24, R3, 0xca62c1d6 ;  /* 0xca62c1d603187836 */ /* 0x000fe20000000000 */
[----:B------:R-:W-:Y:S02]  /*28d0*/  LOP3.LUT R33, R33, R2, RZ, 0x3c, !PT ;  /* 0x0000000221217212 */ /* 0x000fe400078e3cff */
[----:B------:R-:W-:Y:S02]  /*28e0*/  IADD3 R37, PT, PT, R25, R37, R32 ;  /* 0x0000002519257210 */ /* 0x000fe40007ffe020 */
[----:B------:R-:W-:Y:S02]  /*28f0*/  SHF.L.W.U32.HI R26, R0, 0x1e, R0 ;  /* 0x0000001e001a7819 */ /* 0x000fe40000010e00 */
[----:B------:R-:W-:Y:S02]  /*2900*/  LEA.HI R37, R24, R37, R24, 0x5 ;  /* 0x0000002518257211 */ /* 0x000fe400078f2818 */
[----:B------:R-:W-:-:S02]  /*2910*/  SHF.L.W.U32.HI R33, R33, 0x1, R33 ;  /* 0x0000000121217819 */ /* 0x000fc40000010e21 */
[----:B------:R-:W-:Y:S02]  /*2920*/  LOP3.LUT R0, R24, R26, R29, 0x96, !PT ;  /* 0x0000001a18007212 */ /* 0x000fe400078e961d */
[----:B------:R-:W-:Y:S01]  /*2930*/  LOP3.LUT R3, R46, R38, R43, 0x96, !PT ;  /* 0x000000262e037212 */ /* 0x000fe200078e962b */
[----:B------:R-:W-:Y:S01]  /*2940*/  VIADD R37, R37, 0xca62c1d6 ;  /* 0xca62c1d625257836 */ /* 0x000fe20000000000 */
[----:B------:R-:W-:Y:S01]  /*2950*/  IADD3 R0, PT, PT, R0, R35, R33 ;  /* 0x0000002300007210 */ /* 0x000fe20007ffe021 */
[----:B------:R0:W-:Y:S01]  /*2960*/  STL.128 [R1+0x10], R20 ;  /* 0x0000101401007387 */ /* 0x0001e20000100c00 */
[----:B------:R-:W-:Y:S02]  /*2970*/  LOP3.LUT R3, R3, R36, RZ, 0x3c, !PT ;  /* 0x0000002403037212 */ /* 0x000fe400078e3cff */
[----:B------:R-:W-:Y:S01]  /*2980*/  LEA.HI R0, R37, R0, R37, 0x5 ;  /* 0x0000000025007211 */ /* 0x000fe200078f2825 */
[----:B------:R1:W-:Y:S01]  /*2990*/  STL.128 [R1+0x20], R16 ;  /* 0x0000201001007387 */ /* 0x0003e20000100c00 */
[----:B------:R-:W-:-:S02]  /*29a0*/  LOP3.LUT R25, R49, R40, R45, 0x96, !PT ;  /* 0x0000002831197212 */ /* 0x000fc400078e962d */
[----:B0-----:R-:W-:Y:S02]  /*29b0*/  SHF.L.W.U32.HI R20, R24, 0x1e, R24 ;  /* 0x0000001e18147819 */ /* 0x001fe40000010e18 */
[----:B------:R-:W-:Y:S02]  /*29c0*/  SHF.L.W.U32.HI R22, R3, 0x1, R3 ;  /* 0x0000000103167819 */ /* 0x000fe40000010e03 */
[----:B------:R-:W-:Y:S01]  /*29d0*/  LOP3.LUT R3, R37, R20, R26, 0x96, !PT ;  /* 0x0000001425037212 */ /* 0x000fe200078e961a */
[----:B-1----:R-:W-:Y:S01]  /*29e0*/  VIADD R18, R0, 0xca62c1d6 ;  /* 0xca62c1d600127836 */ /* 0x002fe20000000000 */
[----:B------:R-:W-:Y:S02]  /*29f0*/  LOP3.LUT R25, R25, R32, RZ, 0x3c, !PT ;  /* 0x0000002019197212 */ /* 0x000fe400078e3cff */
[----:B------:R-:W-:Y:S02]  /*2a00*/  IADD3 R3, PT, PT, R3, R29, R22 ;  /* 0x0000001d03037210 */ /* 0x000fe40007ffe016 */
[----:B------:R-:W-:-:S02]  /*2a10*/  SHF.L.W.U32.HI R37, R37, 0x1e, R37 ;  /* 0x0000001e25257819 */ /* 0x000fc40000010e25 */
[----:B------:R-:W-:Y:S01]  /*2a20*/  LOP3.LUT R16, R59, R42, R38, 0x96, !PT ;  /* 0x0000002a3b107212 */ /* 0x000fe200078e9626 */
[----:B------:R0:W-:Y:S01]  /*2a30*/  STL.128 [R1+0x20], R12 ;  /* 0x0000200c01007387 */ /* 0x0001e20000100c00 */
[C---:B------:R-:W-:Y:S01]  /*2a40*/  LEA.HI R3, R18.reuse, R3, R18, 0x5 ;  /* 0x0000000312037211 */ /* 0x040fe200078f2812 */
[----:B------:R-:W1:Y:S01]  /*2a50*/  LDC R29, c[0x0][0x398] ;  /* 0x0000e600ff1d7b82 */ /* 0x000e620000000800 */
[----:B------:R-:W-:Y:S02]  /*2a60*/  SHF.L.W.U32.HI R25, R25, 0x1, R25 ;  /* 0x0000000119197819 */ /* 0x000fe40000010e19 */
[----:B------:R-:W-:Y:S01]  /*2a70*/  LOP3.LUT R0, R18, R37, R20, 0x96, !PT ;  /* 0x0000002512007212 */ /* 0x000fe200078e9614 */
[----:B------:R-:W-:Y:S01]  /*2a80*/  VIADD R3, R3, 0xca62c1d6 ;  /* 0xca62c1d603037836 */ /* 0x000fe20000000000 */
[----:B------:R-:W-:Y:S02]  /*2a90*/  LOP3.LUT R17, R16, R33, RZ, 0x3c, !PT ;  /* 0x0000002110117212 */ /* 0x000fe400078e3cff */
[----:B------:R-:W-:-:S02]  /*2aa0*/  IADD3 R0, PT, PT, R0, R26, R25 ;  /* 0x0000001a00007210 */ /* 0x000fc40007ffe019 */
[----:B------:R-:W-:Y:S02]  /*2ab0*/  SHF.L.W.U32.HI R16, R18, 0x1e, R18 ;  /* 0x0000001e12107819 */ /* 0x000fe40000010e12 */
[----:B------:R-:W-:Y:S02]  /*2ac0*/  LEA.HI R0, R3, R0, R3, 0x5 ;  /* 0x0000000003007211 */ /* 0x000fe400078f2803 */
[----:B------:R-:W-:Y:S02]  /*2ad0*/  SHF.L.W.U32.HI R17, R17, 0x1, R17 ;  /* 0x0000000111117819 */ /* 0x000fe40000010e11 */
[----:B0-----:R-:W-:Y:S02]  /*2ae0*/  LOP3.LUT R13, R52, R47, R40, 0x96, !PT ;  /* 0x0000002f340d7212 */ /* 0x001fe400078e9628 */
[----:B------:R-:W-:Y:S01]  /*2af0*/  LOP3.LUT R12, R3, R16, R37, 0x96, !PT ;  /* 0x00000010030c7212 */ /* 0x000fe200078e9625 */
[----:B------:R0:W-:Y:S01]  /*2b00*/  STL.128 [R1+0x30], R8 ;  /* 0x0000300801007387 */ /* 0x0001e20000100c00 */
[----:B------:R-:W-:Y:S01]  /*2b10*/  VIADD R0, R0, 0xca62c1d6 ;  /* 0xca62c1d600007836 */ /* 0x000fe20000000000 */
[----:B------:R-:W-:-:S02]  /*2b20*/  LOP3.LUT R13, R13, R22, RZ, 0x3c, !PT ;  /* 0x000000160d0d7212 */ /* 0x000fc400078e3cff */
[----:B------:R-:W-:Y:S02]  /*2b30*/  SHF.L.W.U32.HI R3, R3, 0x1e, R3 ;  /* 0x0000001e03037819 */ /* 0x000fe40000010e03 */
[----:B------:R-:W-:Y:S02]  /*2b40*/  LOP3.LUT R42, R2, R51, R42, 0x96, !PT ;  /* 0x00000033022a7212 */ /* 0x000fe400078e962a */
[----:B------:R-:W-:Y:S02]  /*2b50*/  LOP3.LUT R2, R0, R3, R16, 0x96, !PT ;  /* 0x0000000300027212 */ /* 0x000fe400078e9610 */
[----:B0-----:R-:W-:Y:S02]  /*2b60*/  IADD3 R9, PT, PT, R12, R20, R17 ;  /* 0x000000140c097210 */ /* 0x001fe40007ffe011 */
[----:B------:R-:W-:Y:S02]  /*2b70*/  SHF.L.W.U32.HI R8, R13, 0x1, R13 ;  /* 0x000000010d087819 */ /* 0x000fe40000010e0d */
[----:B------:R-:W-:-:S02]  /*2b80*/  LEA.HI R9, R0, R9, R0, 0x5 ;  /* 0x0000000900097211 */ /* 0x000fc400078f2800 */
[----:B------:R-:W-:-:S03]  /*2b90*/  IADD3 R37, PT, PT, R2, R37, R8 ;  /* 0x0000002502257210 */ /* 0x000fc60007ffe008 */
[----:B------:R-:W-:Y:S01]  /*2ba0*/  VIADD R2, R9, 0xca62c1d6 ;  /* 0xca62c1d609027836 */ /* 0x000fe20000000000 */
        /* <DEDUP_REMOVED lines=8> */
[----:B------:R-:W-:Y:S02]  /*2c30*/  SHF.L.W.U32.HI R12, R2, 0x1e, R2 ;  /* 0x0000001e020c7819 */ /* 0x000fe40000010e02 */
[----:B------:R-:W-:Y:S02]  /*2c40*/  IADD3 R16, PT, PT, R9, R16, R42 ;  /* 0x0000001009107210 */ /* 0x000fe40007ffe02a */
[----:B------:R-:W-:Y:S02]  /*2c50*/  LEA.HI R9, R36, R3, R36, 0x1 ;  /* 0x0000000324097211 */ /* 0x000fe400078f0824 */
[C---:B------:R-:W-:Y:S02]  /*2c60*/  LOP3.LUT R14, R37.reuse, R12, R10, 0x96, !PT ;  /* 0x0000000c250e7212 */ /* 0x040fe400078e960a */
[----:B------:R-:W-:Y:S02]  /*2c70*/  LEA.HI R0, R37, R16, R37, 0x5 ;  /* 0x0000001025007211 */ /* 0x000fe400078f2825 */
[----:B------:R-:W-:Y:S01]  /*2c80*/  LOP3.LUT R51, R32, R46, R51, 0x96, !PT ;  /* 0x0000002e20337212 */ /* 0x000fe200078e9633 */
[----:B------:R-:W-:-:S02]  /*2c90*/  IMAD.IADD R9, R9, 0x1, R14 ;  /* 0x0000000109097824 */ /* 0x000fc400078e020e */
[----:B------:R-:W-:Y:S01]  /*2ca0*/  VIADD R0, R0, 0xca62c1d6 ;  /* 0xca62c1d600007836 */ /* 0x000fe20000000000 */
[----:B------:R-:W-:Y:S02]  /*2cb0*/  LOP3.LUT R2, R51, R8, RZ, 0x3c, !PT ;  /* 0x0000000833027212 */ /* 0x000fe400078e3cff */
[----:B------:R-:W-:Y:S02]  /*2cc0*/  SHF.L.W.U32.HI R3, R37, 0x1e, R37 ;  /* 0x0000001e25037819 */ /* 0x000fe40000010e25 */
[----:B------:R-:W-:Y:S02]  /*2cd0*/  LEA.HI R9, R0, R9, R0, 0x5 ;  /* 0x0000000900097211 */ /* 0x000fe400078f2800 */
[----:B------:R-:W-:Y:S02]  /*2ce0*/  LEA.HI R2, R2, R10, R2, 0x1 ;  /* 0x0000000a02027211 */ /* 0x000fe400078f0802 */
[C---:B------:R-:W-:Y:S02]  /*2cf0*/  LOP3.LUT R11, R0.reuse, R3, R12, 0x96, !PT ;  /* 0x00000003000b7212 */ /* 0x040fe400078e960c */
[----:B------:R-:W-:Y:S01]  /*2d00*/  LOP3.LUT R33, R33, R49, R44, 0x96, !PT ;  /* 0x0000003121217212 */ /* 0x000fe200078e962c */
[----:B------:R1:W-:Y:S01]  /*2d10*/  STL.128 [R1+0x30], R4 ;  /* 0x0000300401007387 */ /* 0x0003e20000100c00 */
[----:B------:R-:W-:Y:S01]  /*2d20*/  VIADD R9, R9, 0xca62c1d6 ;  /* 0xca62c1d609097836 */ /* 0x000fe20000000000 */
[----:B------:R-:W-:Y:S01]  /*2d30*/  SHF.L.W.U32.HI R0, R0, 0x1e, R0 ;  /* 0x0000001e00007819 */ /* 0x000fe20000010e00 */
[----:B------:R-:W-:Y:S01]  /*2d40*/  IMAD.IADD R2, R2, 0x1, R11 ;  /* 0x0000000102027824 */ /* 0x000fe200078e020b */
[----:B------:R-:W-:-:S04]  /*2d50*/  LOP3.LUT R33, R33, R42, RZ, 0x3c, !PT ;  /* 0x0000002a21217212 */ /* 0x000fc800078e3cff */
[----:B------:R-:W-:Y:S02]  /*2d60*/  LEA.HI R12, R33, R12, R33, 0x1 ;  /* 0x0000000c210c7211 */ /* 0x000fe400078f0821 */
[----:B------:R-:W-:Y:S01]  /*2d70*/  LEA.HI R2, R9, R2, R9, 0x5 ;  /* 0x0000000209027211 */ /* 0x000fe200078f2809 */
[----:B-1----:R-:W-:Y:S01]  /*2d80*/  VIADD R4, R29, 0xffffffc0 ;  /* 0xffffffc01d047836 */ /* 0x002fe20000000000 */
[----:B------:R-:W-:-:S04]  /*2d90*/  LOP3.LUT R5, R9, R0, R3, 0x96, !PT ;  /* 0x0000000009057212 */ /* 0x000fc800078e9603 */
[----:B------:R-:W-:Y:S01]  /*2da0*/  ISETP.GE.AND P0, PT, R4, 0x1, PT ;  /* 0x000000010400780c */ /* 0x000fe20003f06270 */
[----:B------:R-:W-:Y:S02]  /*2db0*/  IMAD.IADD R12, R12, 0x1, R5 ;  /* 0x000000010c0c7824 */ /* 0x000fe400078e0205 */
[----:B------:R-:W-:-:S05]  /*2dc0*/  VIADD R5, R2, 0xca62c1d6 ;  /* 0xca62c1d602057836 */ /* 0x000fca0000000000 */
[----:B------:R-:W-:Y:S01]  /*2dd0*/  LEA.HI R12, R5, R12, R5, 0x5 ;  /* 0x0000000c050c7211 */ /* 0x000fe200078f2805 */
[----:B------:R-:W-:Y:S01]  /*2de0*/  VIADD R64, R2, 0xba306d5f ;  /* 0xba306d5f02407836 */ /* 0x000fe20000000000 */
[----:B------:R-:W-:-:S03]  /*2df0*/  SHF.L.W.U32.HI R41, R9, 0x1e, R9 ;  /* 0x0000001e09297819 */ /* 0x000fc60000010e09 */
[----:B------:R-:W-:Y:S01]  /*2e00*/  VIADD R65, R12, 0x31a7e4d7 ;  /* 0x31a7e4d70c417836 */ /* 0x000fe20000000000 */
[----:B------:R-:W-:Y:S06]  /*2e10*/  @!P0 BRA `(.L_x_79) ;  /* 0x0000000400908947 */ /* 0x000fec0003800000 */
[C---:B------:R-:W-:Y:S01]  /*2e20*/  VIADD R2, R29.reuse, 0xffffffbf ;  /* 0xffffffbf1d027836 */ /* 0x040fe20000000000 */
[----:B------:R-:W-:-:S04]  /*2e30*/  LOP3.LUT R24, R29, 0xf, RZ, 0xc0, !PT ;  /* 0x0000000f1d187812 */ /* 0x000fc800078ec0ff */
[----:B------:R-:W-:Y:S01]  /*2e40*/  ISETP.GE.U32.AND P0, PT, R2, 0xf, PT ;  /* 0x0000000f0200780c */ /* 0x000fe20003f06070 */
[----:B------:R-:W-:Y:S01]  /*2e50*/  IMAD.MOV.U32 R2, RZ, RZ, RZ ;  /* 0x000000ffff027224 */ /* 0x000fe200078e00ff */
[----:B------:R-:W-:-:S11]  /*2e60*/  ISETP.NE.AND P1, PT, R24, RZ, PT ;  /* 0x000000ff1800720c */ /* 0x000fd60003f25270 */
[----:B------:R-:W-:Y:S05]  /*2e70*/  @!P0 BRA `(.L_x_80) ;  /* 0x0000000000988947 */ /* 0x000fea0003800000 */
[----:B------:R-:W-:Y:S01]  /*2e80*/  LOP3.LUT R2, R4, 0x7ffffff0, RZ, 0xc0, !PT ;  /* 0x7ffffff004027812 */ /* 0x000fe200078ec0ff */
[----:B------:R-:W-:Y:S01]  /*2e90*/  IMAD.MOV.U32 R5, RZ, RZ, RZ ;  /* 0x000000ffff057224 */ /* 0x000fe200078e00ff */
[----:B------:R-:W0:Y:S06]  /*2ea0*/  LDCU.64 UR4, c[0x0][0x390] ;  /* 0x00007200ff0477ac */ /* 0x000e2c0008000a00 */
.L_x_81:
        /* <DEDUP_REMOVED lines=22> */
[----:B---3--:R-:W-:-:S04]  /*3010*/  PRMT R11, R11, 0x3340, R10 ;  /* 0x000033400b0b7816 */ /* 0x008fc8000000000a */
[----:B------:R-:W-:Y:S02]  /*3020*/  PRMT R11, R11, 0x5410, R8 ;  /* 0x000054100b0b7816 */ /* 0x000fe40000000008 */
[----:B----4-:R-:W-:Y:S02]  /*3030*/  PRMT R12, R13, 0x3340, R12 ;  /* 0x000033400d0c7816 */ /* 0x010fe4000000000c */
        /* <DEDUP_REMOVED lines=10> */
.L_x_80:
[----:B------:R-:W-:Y:S05]  /*30e0*/  @!P1 BRA `(.L_x_79) ;  /* 0x0000000000dc9947 */ /* 0x000fea0003800000 */
[----:B------:R-:W-:Y:S02]  /*30f0*/  ISETP.GE.U32.AND P0, PT, R24, 0x8, PT ;  /* 0x000000081800780c */ /* 0x000fe40003f06070 */
[----:B------:R-:W-:-:S04]  /*3100*/  LOP3.LUT R16, R29, 0x7, RZ, 0xc0, !PT ;  /* 0x000000071d107812 */ /* 0x000fc800078ec0ff */
[----:B------:R-:W-:-:S07]  /*3110*/  ISETP.NE.AND P1, PT, R16, RZ, PT ;  /* 0x000000ff1000720c */ /* 0x000fce0003f25270 */
[----:B------:R-:W-:Y:S06]  /*3120*/  @!P0 BRA `(.L_x_82) ;  /* 0x0000000000548947 */ /* 0x000fec0003800000 */
        /* <DEDUP_REMOVED lines=21> */
.L_x_82:
[----:B------:R-:W-:Y:S05]  /*3280*/  @!P1 BRA `(.L_x_79) ;  /* 0x0000000000749947 */ /* 0x000fea0003800000 */
[----:B------:R-:W-:Y:S02]  /*3290*/  ISETP.GE.U32.AND P0, PT, R16, 0x4, PT ;  /* 0x000000041000780c */ /* 0x000fe40003f06070 */
[----:B01----:R-:W-:-:S04]  /*32a0*/  LOP3.LUT R10, R29, 0x3, RZ, 0xc0, !PT ;  /* 0x000000031d0a7812 */ /* 0x003fc800078ec0ff */
[----:B------:R-:W-:-:S07]  /*32b0*/  ISETP.NE.AND P1, PT, R10, RZ, PT ;  /* 0x000000ff0a00720c */ /* 0x000fce0003f25270 */
[----:B------:R-:W-:Y:S06]  /*32c0*/  @!P0 BRA `(.L_x_83) ;  /* 0x0000000000348947 */ /* 0x000fec0003800000 */
[----:B------:R-:W0:Y:S02]  /*32d0*/  LDCU.64 UR4, c[0x0][0x390] ;  /* 0x00007200ff0477ac */ /* 0x000e240008000a00 */
[----:B0-----:R-:W-:-:S05]  /*32e0*/  IADD3 R6, P0, PT, R2, UR4, RZ ;  /* 0x0000000402067c10 */ /* 0x001fca000ff1e0ff */
[----:B------:R-:W-:-:S05]  /*32f0*/  IMAD.X R7, RZ, RZ, UR5, P0 ;  /* 0x00000005ff077e24 */ /* 0x000fca00080e06ff */
[----:B------:R-:W2:Y:S04]  /*3300*/  LDG.E.U8.CONSTANT R5, desc[UR8][R6.64+0x40] ;  /* 0x0000400806057981 */ /* 0x000ea8000c1e9100 */
        /* <DEDUP_REMOVED lines=9> */
.L_x_83:
[----:B------:R-:W-:Y:S05]  /*33a0*/  @!P1 BRA `(.L_x_79) ;  /* 0x00000000002c9947 */ /* 0x000fea0003800000 */
[----:B------:R-:W1:Y:S01]  /*33b0*/  LDCU.64 UR6, c[0x0][0x390] ;  /* 0x00007200ff0677ac */ /* 0x000e620008000a00 */
[----:B------:R-:W-:-:S05]  /*33c0*/  UMOV UR4, URZ ;  /* 0x000000ff00047c82 */ /* 0x000fca0008000000 */
.L_x_84:
[----:B-12---:R-:W-:-:S05]  /*33d0*/  IADD3 R6, P0, PT, R2, UR6, RZ ;  /* 0x0000000602067c10 */ /* 0x006fca000ff1e0ff */
[----:B------:R-:W-:-:S05]  /*33e0*/  IMAD.X R7, RZ, RZ, UR7, P0 ;  /* 0x00000007ff077e24 */ /* 0x000fca00080e06ff */
[----:B------:R-:W2:Y:S01]  /*33f0*/  LDG.E.U8.CONSTANT R6, desc[UR8][R6.64+0x40] ;  /* 0x0000400806067981 */ /* 0x000ea2000c1e9100 */
[----:B0-----:R-:W-:Y:S01]  /*3400*/  IMAD.IADD R5, R1, 0x1, R2 ;  /* 0x0000000101057824 */ /* 0x001fe200078e0202 */
[----:B------:R-:W-:Y:S01]  /*3410*/  UIADD3 UR4, UPT, UPT, UR4, 0x1, URZ ;  /* 0x0000000104047890 */ /* 0x000fe2000fffe0ff */
[----:B------:R-:W-:-:S05]  /*3420*/  VIADD R2, R2, 0x1 ;  /* 0x0000000102027836 */ /* 0x000fca0000000000 */
[----:B------:R-:W-:Y:S01]  /*3430*/  ISETP.NE.AND P0, PT, R10, UR4, PT ;  /* 0x000000040a007c0c */ /* 0x000fe2000bf05270 */
[----:B--2---:R2:W-:-:S12]  /*3440*/  STL.U8 [R5], R6 ;  /* 0x0000000605007387 */ /* 0x0045d80000100000 */
[----:B------:R-:W-:Y:S05]  /*3450*/  @P0 BRA `(.L_x_84) ;  /* 0xfffffffc00dc0947 */ /* 0x000fea000383ffff */
.L_x_79:
[----:B------:R-:W-:-:S13]  /*3460*/  ISETP.GT.AND P0, PT, R4, 0x3f, PT ;  /* 0x0000003f0400780c */ /* 0x000fda0003f04270 */
[----:B------:R-:W-:Y:S05]  /*3470*/  @P0 BRA `(.L_x_85) ;  /* 0x0000000400000947 */ /* 0x000fea0003800000 */
[C---:B------:R-:W-:Y:S01]  /*3480*/  VIADD R2, R29.reuse, 0xffffff8f ;  /* 0xffffff8f1d027836 */ /* 0x040fe20000000000 */
[----:B0-2---:R-:W-:-:S04]  /*3490*/  IADD3 R5, PT, PT, -R29, 0x80, RZ ;  /* 0x000000801d057810 */ /* 0x005fc80007ffe1ff */
[----:B------:R-:W-:Y:S01]  /*34a0*/  ISETP.GE.U32.AND P0, PT, R2, 0xf, PT ;  /* 0x0000000f0200780c */ /* 0x000fe20003f06070 */
[----:B------:R-:W-:Y:S01]  /*34b0*/  IMAD.MOV.U32 R2, RZ, RZ, R4 ;  /* 0x000000ffff027224 */ /* 0x000fe200078e0004 */
[----:B------:R-:W-:-:S04]  /*34c0*/  LOP3.LUT R7, R5, 0xf, RZ, 0xc0, !PT ;  /* 0x0000000f05077812 */ /* 0x000fc800078ec0ff */
[----:B------:R-:W-:-:S07]  /*34d0*/  ISETP.NE.AND P1, PT, R7, RZ, PT ;  /* 0x000000ff0700720c */ /* 0x000fce0003f25270 */
[----:B------:R-:W-:Y:S06]  /*34e0*/  @!P0 BRA `(.L_x_86) ;  /* 0x0000000000608947 */ /* 0x000fec0003800000 */
[----:B-1----:R-:W-:Y:S01]  /*34f0*/  LOP3.LUT R8, R5, 0xfffffff0, RZ, 0xc0, !PT ;  /* 0xfffffff005087812 */ /* 0x002fe200078ec0ff */
[----:B------:R-:W-:Y:S01]  /*3500*/  IMAD.MOV.U32 R2, RZ, RZ, R4 ;  /* 0x000000ffff027224 */ /* 0x000fe200078e0004 */
[----:B------:R-:W-:-:S06]  /*3510*/  UMOV UR4, URZ ;  /* 0x000000ff00047c82 */ /* 0x000fcc0008000000 */
.L_x_87:
[----:B0-----:R-:W-:Y:S01]  /*3520*/  IMAD.IADD R6, R1, 0x1, R2 ;  /* 0x0000000101067824 */ /* 0x001fe200078e0202 */
[----:B------:R-:W-:Y:S01]  /*3530*/  UIADD3 UR4, UPT, UPT, UR4, 0x10, URZ ;  /* 0x0000001004047890 */ /* 0x000fe2000fffe0ff */
[----:B------:R-:W-:-:S03]  /*3540*/  VIADD R2, R2, 0x10 ;  /* 0x0000001002027836 */ /* 0x000fc60000000000 */
[----:B------:R0:W-:Y:S02]  /*3550*/  STL.U8 [R6], RZ ;  /* 0x000000ff06007387 */ /* 0x0001e40000100000 */
[----:B------:R-:W-:Y:S02]  /*3560*/  ISETP.NE.AND P0, PT, R8, UR4, PT ;  /* 0x0000000408007c0c */ /* 0x000fe4000bf05270 */
        /* <DEDUP_REMOVED lines=15> */
[----:B------:R-:W-:Y:S05]  /*3660*/  @P0 BRA `(.L_x_87) ;  /* 0xfffffffc00ac0947 */ /* 0x000fea000383ffff */
.L_x_86:
[----:B------:R-:W-:Y:S05]  /*3670*/  @!P1 BRA `(.L_x_85) ;  /* 0x0000000000809947 */ /* 0x000fea0003800000 */
[----:B------:R-:W-:Y:S02]  /*3680*/  ISETP.GE.U32.AND P0, PT, R7, 0x8, PT ;  /* 0x000000080700780c */ /* 0x000fe40003f06070 */
[----:B-1----:R-:W-:-:S04]  /*3690*/  LOP3.LUT R8, R5, 0x7, RZ, 0xc0, !PT ;  /* 0x0000000705087812 */ /* 0x002fc800078ec0ff */
[----:B------:R-:W-:-:S07]  /*36a0*/  ISETP.NE.AND P1, PT, R8, RZ, PT ;  /* 0x000000ff0800720c */ /* 0x000fce0003f25270 */
[----:B------:R-:W-:Y:S06]  /*36b0*/  @!P0 BRA `(.L_x_88) ;  /* 0x0000000000288947 */ /* 0x000fec0003800000 */
[----:B0-----:R-:W-:Y:S02]  /*36c0*/  IMAD.IADD R6, R1, 0x1, R2 ;  /* 0x0000000101067824 */ /* 0x001fe400078e0202 */
[----:B------:R-:W-:-:S03]  /*36d0*/  VIADD R2, R2, 0x8 ;  /* 0x0000000802027836 */ /* 0x000fc60000000000 */
        /* <DEDUP_REMOVED lines=8> */
.L_x_88:
[----:B------:R-:W-:Y:S05]  /*3760*/  @!P1 BRA `(.L_x_85) ;  /* 0x0000000000449947 */ /* 0x000fea0003800000 */
[----:B------:R-:W-:Y:S02]  /*3770*/  ISETP.GE.U32.AND P0, PT, R8, 0x4, PT ;  /* 0x000000040800780c */ /* 0x000fe40003f06070 */
[----:B------:R-:W-:-:S04]  /*3780*/  LOP3.LUT R5, R5, 0x3, RZ, 0xc0, !PT ;  /* 0x0000000305057812 */ /* 0x000fc800078ec0ff */
[----:B------:R-:W-:-:S07]  /*3790*/  ISETP.NE.AND P1, PT, R5, RZ, PT ;  /* 0x000000ff0500720c */ /* 0x000fce0003f25270 */
[----:B01----:R-:W-:Y:S02]  /*37a0*/  @P0 IMAD.IADD R6, R1, 0x1, R2 ;  /* 0x0000000101060824 */ /* 0x003fe400078e0202 */
[----:B------:R-:W-:-:S03]  /*37b0*/  @P0 VIADD R2, R2, 0x4 ;  /* 0x0000000402020836 */ /* 0x000fc60000000000 */
[----:B------:R3:W-:Y:S04]  /*37c0*/  @P0 STL.U8 [R6], RZ ;  /* 0x000000ff06000387 */ /* 0x0007e80000100000 */
[----:B------:R3:W-:Y:S04]  /*37d0*/  @P0 STL.U8 [R6+0x1], RZ ;  /* 0x000001ff06000387 */ /* 0x0007e80000100000 */
[----:B------:R3:W-:Y:S04]  /*37e0*/  @P0 STL.U8 [R6+0x2], RZ ;  /* 0x000002ff06000387 */ /* 0x0007e80000100000 */
[----:B------:R3:W-:Y:S01]  /*37f0*/  @P0 STL.U8 [R6+0x3], RZ ;  /* 0x000003ff06000387 */ /* 0x0007e20000100000 */
[----:B------:R-:W-:Y:S05]  /*3800*/  @!P1 BRA `(.L_x_85) ;  /* 0x00000000001c9947 */ /* 0x000fea0003800000 */
[----:B------:R-:W-:-:S05]  /*3810*/  UMOV UR4, URZ ;  /* 0x000000ff00047c82 */ /* 0x000fca0008000000 */
.L_x_89:
[----:B---3--:R-:W-:Y:S01]  /*3820*/  IMAD.IADD R6, R1, 0x1, R2 ;  /* 0x0000000101067824 */ /* 0x008fe200078e0202 */
[----:B------:R-:W-:Y:S01]  /*3830*/  UIADD3 UR4, UPT, UPT, UR4, 0x1, URZ ;  /* 0x0000000104047890 */ /* 0x000fe2000fffe0ff */
[----:B------:R-:W-:-:S03]  /*3840*/  VIADD R2, R2, 0x1 ;  /* 0x0000000102027836 */ /* 0x000fc60000000000 */
[----:B------:R4:W-:Y:S02]  /*3850*/  STL.U8 [R6], RZ ;  /* 0x000000ff06007387 */ /* 0x0009e40000100000 */
[----:B------:R-:W-:-:S13]  /*3860*/  ISETP.NE.AND P0, PT, R5, UR4, PT ;  /* 0x0000000405007c0c */ /* 0x000fda000bf05270 */
[----:B----4-:R-:W-:Y:S05]  /*3870*/  @P0 BRA `(.L_x_89) ;  /* 0xfffffffc00e80947 */ /* 0x010fea000383ffff */
.L_x_85:
[----:B------:R-:W-:Y:S02]  /*3880*/  ISETP.GE.AND P0, PT, R4, 0x4, PT ;  /* 0x000000040400780c */ /* 0x000fe40003f06270 */
[C---:B------:R-:W-:Y:S02]  /*3890*/  IADD3 R33, P1, PT, R1.reuse, 0xc0, RZ ;  /* 0x000000c001217810 */ /* 0x040fe40007f3e0ff */
[C---:B------:R-:W-:Y:S02]  /*38a0*/  IADD3 R37, P2, PT, R1.reuse, 0x40, RZ ;  /* 0x0000004001257810 */ /* 0x040fe40007f5e0ff */
[C---:B------:R-:W-:Y:S01]  /*38b0*/  IADD3 R35, P3, PT, R1.reuse, 0x80, RZ ;  /* 0x0000008001237810 */ /* 0x040fe20007f7e0ff */
[----:B------:R-:W-:Y:S01]  /*38c0*/  IMAD.X R32, RZ, RZ, RZ, P1 ;  /* 0x000000ffff207224 */ /* 0x000fe200008e06ff */
[----:B------:R-:W-:Y:S01]  /*38d0*/  IADD3 R31, P4, PT, R1, 0x100, RZ ;  /* 0x00000100011f7810 */ /* 0x000fe20007f9e0ff */
[----:B------:R-:W-:Y:S01]  /*38e0*/  IMAD.X R36, RZ, RZ, RZ, P2 ;  /* 0x000000ffff247224 */ /* 0x000fe200010e06ff */
[----:B0-2---:R-:W-:Y:S01]  /*38f0*/  SHF.R.S32.HI R5, RZ, 0x1f, R4 ;  /* 0x0000001fff057819 */ /* 0x005fe20000011404 */
[----:B------:R-:W-:-:S02]  /*3900*/  IMAD.X R34, RZ, RZ, RZ, P3 ;  /* 0x000000ffff227224 */ /* 0x000fc400018e06ff */
[----:B------:R-:W-:Y:S01]  /*3910*/  IMAD.X R30, RZ, RZ, RZ, P4 ;  /* 0x000000ffff1e7224 */ /* 0x000fe200020e06ff */
[----:B------:R-:W-:Y:S01]  /*3920*/  LEA.HI R5, R5, R4, RZ, 0x2 ;  /* 0x0000000405057211 */ /* 0x000fe200078f10ff */
[----:B------:R-:W-:Y:S06]  /*3930*/  @!P0 BRA `(.L_x_90) ;  /* 0x0000000400848947 */ /* 0x000fec0003800000 */
[----:B------:R-:W-:-:S04]  /*3940*/  SHF.R.S32.HI R5, RZ, 0x2, R5 ;  /* 0x00000002ff057819 */ /* 0x000fc80000011405 */
[C---:B------:R-:W-:Y:S01]  /*3950*/  LOP3.LUT R24, R5.reuse, 0xf, RZ, 0xc0, !PT ;  /* 0x0000000f05187812 */ /* 0x040fe200078ec0ff */
[----:B------:R-:W-:-:S03]  /*3960*/  VIADD R2, R5, 0xffffffff ;  /* 0xffffffff05027836 */ /* 0x000fc60000000000 */
[----:B------:R-:W-:Y:S02]  /*3970*/  ISETP.NE.AND P1, PT, R24, RZ, PT ;  /* 0x000000ff1800720c */ /* 0x000fe40003f25270 */
[----:B------:R-:W-:Y:S01]  /*3980*/  ISETP.GE.U32.AND P0, PT, R2, 0xf, PT ;  /* 0x0000000f0200780c */ /* 0x000fe20003f06070 */
[----:B------:R-:W-:-:S12]  /*3990*/  IMAD.MOV.U32 R2, RZ, RZ, RZ ;  /* 0x000000ffff027224 */ /* 0x000fd800078e00ff */
[----:B------:R-:W-:Y:S05]  /*39a0*/  @!P0 BRA `(.L_x_91) ;  /* 0x0000000000788947 */ /* 0x000fea0003800000 */
[----:B------:R-:W-:Y:S01]  /*39b0*/  LOP3.LUT R2, R5, 0x1ffffff0, RZ, 0xc0, !PT ;  /* 0x1ffffff005027812 */ /* 0x000fe200078ec0ff */
[----:B-1-3--:R-:W-:-:S07]  /*39c0*/  IMAD.MOV.U32 R6, RZ, RZ, RZ ;  /* 0x000000ffff067224 */ /* 0x00afce00078e00ff */
.L_x_92:
[----:B0-----:R-:W-:-:S05]  /*39d0*/  IMAD R7, R6, 0x4, R1 ;  /* 0x0000000406077824 */ /* 0x001fca00078e0201 */
        /* <DEDUP_REMOVED lines=27> */
.L_x_91:
[----:B------:R-:W-:Y:S05]  /*3b90*/  @!P1 BRA `(.L_x_90) ;  /* 0x0000000000ec9947 */ /* 0x000fea0003800000 */
[----:B------:R-:W-:Y:S02]  /*3ba0*/  ISETP.GE.U32.AND P0, PT, R24, 0x8, PT ;  /* 0x000000081800780c */ /* 0x000fe40003f06070 */
[----:B0-----:R-:W-:-:S04]  /*3bb0*/  LOP3.LUT R22, R5, 0x7, RZ, 0xc0, !PT ;  /* 0x0000000705167812 */ /* 0x001fc800078ec0ff */
[----:B------:R-:W-:-:S07]  /*3bc0*/  ISETP.NE.AND P1, PT, R22, RZ, PT ;  /* 0x000000ff1600720c */ /* 0x000fce0003f25270 */
[----:B------:R-:W-:Y:S06]  /*3bd0*/  @!P0 BRA `(.L_x_93) ;  /* 0x0000000000688947 */ /* 0x000fec0003800000 */
[----:B-1-3--:R-:W-:-:S05]  /*3be0*/  IMAD R6, R2, 0x4, R1 ;  /* 0x0000000402067824 */ /* 0x00afca00078e0201 */
[----:B------:R-:W2:Y:S04]  /*3bf0*/  LDL R7, [R6] ;  /* 0x0000000006077983 */ /* 0x000ea80000100800 */
        /* <DEDUP_REMOVED lines=24> */
.L_x_93:
[----:B------:R-:W-:Y:S05]  /*3d80*/  @!P1 BRA `(.L_x_90) ;  /* 0x0000000000709947 */ /* 0x000fea0003800000 */
[----:B------:R-:W-:Y:S02]  /*3d90*/  ISETP.GE.U32.AND P0, PT, R22, 0x4, PT ;  /* 0x000000041600780c */ /* 0x000fe40003f06070 */
[----:B------:R-:W-:-:S04]  /*3da0*/  LOP3.LUT R5, R5, 0x3, RZ, 0xc0, !PT ;  /* 0x0000000305057812 */ /* 0x000fc800078ec0ff */
[----:B------:R-:W-:-:S07]  /*3db0*/  ISETP.NE.AND P1, PT, R5, RZ, PT ;  /* 0x000000ff0500720c */ /* 0x000fce0003f25270 */
[----:B------:R-:W-:Y:S06]  /*3dc0*/  @!P0 BRA `(.L_x_94) ;  /* 0x0000000000388947 */ /* 0x000fec0003800000 */
[----:B-1----:R-:W-:-:S05]  /*3dd0*/  IMAD R10, R2, 0x4, R1 ;  /* 0x00000004020a7824 */ /* 0x002fca00078e0201 */
[----:B0--3--:R-:W2:Y:S04]  /*3de0*/  LDL R6, [R10] ;  /* 0x000000000a067983 */ /* 0x009ea80000100800 */
[----:B------:R-:W3:Y:S04]  /*3df0*/  LDL R7, [R10+0x4] ;  /* 0x000004000a077983 */ /* 0x000ee80000100800 */
        /* <DEDUP_REMOVED lines=11> */
.L_x_94:
[----:B------:R-:W-:Y:S05]  /*3eb0*/  @!P1 BRA `(.L_x_90) ;  /* 0x0000000000249947 */ /* 0x000fea0003800000 */
[----:B------:R-:W-:-:S05]  /*3ec0*/  UMOV UR4, URZ ;  /* 0x000000ff00047c82 */ /* 0x000fca0008000000 */
.L_x_95:
[----:B01234-:R-:W-:-:S05]  /*3ed0*/  IMAD R6, R2, 0x4, R1 ;  /* 0x0000000402067824 */ /* 0x01ffca00078e0201 */
[----:B------:R-:W2:Y:S01]  /*3ee0*/  LDL R7, [R6] ;  /* 0x0000000006077983 */ /* 0x000ea20000100800 */
[----:B------:R-:W-:Y:S01]  /*3ef0*/  UIADD3 UR4, UPT, UPT, UR4, 0x1, URZ ;  /* 0x0000000104047890 */ /* 0x000fe2000fffe0ff */
[----:B------:R-:W-:-:S05]  /*3f00*/  VIADD R2, R2, 0x1 ;  /* 0x0000000102027836 */ /* 0x000fca0000000000 */
[----:B------:R-:W-:Y:S02]  /*3f10*/  ISETP.NE.AND P0, PT, R5, UR4, PT ;  /* 0x0000000405007c0c */ /* 0x000fe4000bf05270 */
[----:B--2---:R-:W-:-:S05]  /*3f20*/  PRMT R7, R7, 0x123, RZ ;  /* 0x0000012307077816 */ /* 0x004fca00000000ff */
[----:B------:R4:W-:Y:S06]  /*3f30*/  STL [R6], R7 ;  /* 0x0000000706007387 */ /* 0x0009ec0000100800 */
[----:B------:R-:W-:Y:S05]  /*3f40*/  @P0 BRA `(.L_x_95) ;  /* 0xfffffffc00e00947 */ /* 0x000fea000383ffff */
.L_x_90:
[----:B012---:R-:W2:Y:S04]  /*3f50*/  LDL.128 R8, [R1] ;  /* 0x0000000001087983 */ /* 0x007ea80000100c00 */
[----:B------:R-:W5:Y:S04]  /*3f60*/  LDL.128 R12, [R1+0x10] ;  /* 0x00001000010c7983 */ /* 0x000f680000100c00 */
[----:B------:R-:W3:Y:S04]  /*3f70*/  LDL.128 R20, [R1+0x20] ;  /* 0x0000200001147983 */ /* 0x000ee80000100c00 */
[----:B------:R-:W3:Y:S01]  /*3f80*/  LDL.128 R24, [R1+0x30] ;  /* 0x0000300001187983 */ /* 0x000ee20000100c00 */
[----:B------:R-:W0:Y:S01]  /*3f90*/  LDCU UR4, c[0x0][0x360] ;  /* 0x00006c00ff0477ac */ /* 0x000e220008000800 */
[----:B------:R-:W1:Y:S01]  /*3fa0*/  LDC.64 R18, c[0x0][0x380] ;  /* 0x0000e000ff127b82 */ /* 0x000e620000000a00 */
[----:B------:R-:W-:Y:S01]  /*3fb0*/  IMAD.MOV.U32 R28, RZ, RZ, 0x30 ;  /* 0x00000030ff1c7424 */ /* 0x000fe200078e00ff */
[----:B------:R-:W0:Y:S01]  /*3fc0*/  S2R R2, SR_TID.X ;  /* 0x0000000000027919 */ /* 0x000e220000002100 */
[----:B------:R-:W4:Y:S01]  /*3fd0*/  LDCU UR5, c[0x0][0x388] ;  /* 0x00007100ff0577ac */ /* 0x000f220008000800 */
[----:B------:R-:W-:Y:S01]  /*3fe0*/  BSSY.RECONVERGENT B0, `(.L_x_96) ;  /* 0x00000a6000007945 */ /* 0x000fe20003800200 */
[----:B------:R-:W0:Y:S02]  /*3ff0*/  S2R R5, SR_CTAID.X ;  /* 0x0000000000057919 */ /* 0x000e240000002500 */
[----:B0-----:R-:W-:Y:S01]  /*4000*/  IMAD R2, R5, UR4, R2 ;  /* 0x0000000405027c24 */ /* 0x001fe2000f8e0202 */
[----:B----4-:R-:W-:-:S03]  /*4010*/  USHF.R.U32.HI UR4, URZ, 0x2, UR5 ;  /* 0x00000002ff047899 */ /* 0x010fc60008011605 */
[----:B-1----:R-:W-:Y:S01]  /*4020*/  IMAD.WIDE.U32 R18, R2, UR5, R18 ;  /* 0x0000000502127c25 */ /* 0x002fe2000f8e0012 */
[----:B------:R-:W-:Y:S02]  /*4030*/  SHF.R.S32.HI R5, RZ, 0x1f, R2 ;  /* 0x0000001fff057819 */ /* 0x000fe40000011402 */
[----:B------:R-:W-:-:S03]  /*4040*/  ISETP.NE.U32.AND P0, PT, R18, RZ, PT ;  /* 0x000000ff1200720c */ /* 0x000fc60003f05070 */
[----:B------:R-:W-:-:S05]  /*4050*/  IMAD R7, R5, UR5, R19 ;  /* 0x0000000505077c24 */ /* 0x000fca000f8e0213 */
[----:B------:R-:W-:-:S13]  /*4060*/  ISETP.NE.AND.EX P0, PT, R7, RZ, PT, P0 ;  /* 0x000000ff0700720c */ /* 0x000fda0003f05300 */
[----:B------:R-:W-:Y:S01]  /*4070*/  @!P0 IMAD.MOV.U32 R2, RZ, RZ, 0x1 ;  /* 0x00000001ff028424 */ /* 0x000fe200078e00ff */
[----:B--2---:R-:W-:Y:S04]  /*4080*/  STL.128 [R1+0x40], R8 ;  /* 0x0000400801007387 */ /* 0x004fe80000100c00 */
[----:B------:R-:W-:Y:S04]  /*4090*/  STL.128 [R1+0x80], R8 ;  /* 0x0000800801007387 */ /* 0x000fe80000100c00 */
[----:B------:R-:W-:Y:S04]  /*40a0*/  STL.128 [R1+0xc0], R8 ;  /* 0x0000c00801007387 */ /* 0x000fe80000100c00 */
[----:B------:R0:W-:Y:S04]  /*40b0*/  STL.128 [R1+0x100], R8 ;  /* 0x0001000801007387 */ /* 0x0001e80000100c00 */
[----:B-----5:R-:W-:Y:S04]  /*40c0*/  STL.128 [R1+0x50], R12 ;  /* 0x0000500c01007387 */ /* 0x020fe80000100c00 */
[----:B------:R-:W-:Y:S04]  /*40d0*/  STL.128 [R1+0x90], R12 ;  /* 0x0000900c01007387 */ /* 0x000fe80000100c00 */
[----:B------:R-:W-:Y:S01]  /*40e0*/  STL.128 [R1+0xd0], R12 ;  /* 0x0000d00c01007387 */ /* 0x000fe20000100c00 */
[----:B0-----:R-:W-:-:S03]  /*40f0*/  IADD3 R9, P3, PT, R1, R4, RZ ;  /* 0x0000000401097210 */ /* 0x001fc60007f7e0ff */
[----:B------:R0:W-:Y:S01]  /*4100*/  STL.128 [R1+0x110], R12 ;  /* 0x0001100c01007387 */ /* 0x0001e20000100c00 */
[----:B------:R-:W-:-:S03]  /*4110*/  IADD3 R8, P2, PT, R18, UR4, RZ ;  /* 0x0000000412087c10 */ /* 0x000fc6000ff5e0ff */
[----:B---3--:R-:W-:Y:S01]  /*4120*/  STL.128 [R1+0x60], R20 ;  /* 0x0000601401007387 */ /* 0x008fe20000100c00 */
[----:B------:R-:W-:Y:S01]  /*4130*/  IADD3 R16, P1, PT, R8, UR4, RZ ;  /* 0x0000000408107c10 */ /* 0x000fe2000ff3e0ff */
[----:B------:R-:W-:Y:S02]  /*4140*/  IMAD.X R10, RZ, RZ, R7, P2 ;  /* 0x000000ffff0a7224 */ /* 0x000fe400010e0607 */
[----:B------:R-:W-:Y:S02]  /*4150*/  STL.128 [R1+0xa0], R20 ;  /* 0x0000a01401007387 */ /* 0x000fe40000100c00 */
[----:B------:R-:W-:Y:S02]  /*4160*/  IMAD.X R17, RZ, RZ, R10, P1 ;  /* 0x000000ffff117224 */ /* 0x000fe400008e060a */
[----:B------:R-:W-:Y:S04]  /*4170*/  STL.128 [R1+0xe0], R20 ;  /* 0x0000e01401007387 */ /* 0x000fe80000100c00 */
[----:B------:R1:W-:Y:S01]  /*4180*/  STL.128 [R1+0x120], R20 ;  /* 0x0001201401007387 */ /* 0x0003e20000100c00 */
[----:B0-----:R-:W-:Y:S01]  /*4190*/  IMAD.X R15, RZ, RZ, RZ, P3 ;  /* 0x000000ffff0f7224 */ /* 0x001fe200018e06ff */
[----:B------:R-:W-:-:S02]  /*41a0*/  IADD3 R5, P3, PT, R9, 0x40, RZ ;  /* 0x0000004009057810 */ /* 0x000fc40007f7e0ff */
[----:B------:R0:W-:Y:S01]  /*41b0*/  STL.128 [R1+0x70], R24 ;  /* 0x0000701801007387 */ /* 0x0001e20000100c00 */
[----:B------:R-:W-:Y:S02]  /*41c0*/  IADD3 R14, P2, PT, R16, UR4, RZ ;  /* 0x00000004100e7c10 */ /* 0x000fe4000ff5e0ff */
[----:B------:R-:W-:Y:S01]  /*41d0*/  IMAD.X R6, RZ, RZ, R15, P3 ;  /* 0x000000ffff067224 */ /* 0x000fe200018e060f */
[----:B------:R0:W-:Y:S04]  /*41e0*/  STL.128 [R1+0xb0], R24 ;  /* 0x0000b01801007387 */ /* 0x0001e80000100c00 */
[----:B------:R0:W-:Y:S04]  /*41f0*/  STL.128 [R1+0xf0], R24 ;  /* 0x0000f01801007387 */ /* 0x0001e80000100c00 */
[----:B------:R0:W-:Y:S01]  /*4200*/  STL.128 [R1+0x130], R24 ;  /* 0x0001301801007387 */ /* 0x0001e20000100c00 */
[----:B-1----:R-:W-:-:S02]  /*4210*/  @!P0 IMAD.MOV.U32 R21, RZ, RZ, RZ ;  /* 0x000000ffff158224 */ /* 0x002fc400078e00ff */
[----:B------:R-:W-:Y:S01]  /*4220*/  IMAD.X R20, RZ, RZ, R17, P2 ;  /* 0x000000ffff147224 */ /* 0x000fe200010e0611 */
[----:B------:R0:W-:Y:S01]  /*4230*/  @!P0 STL.U8 [R9+0x40], R28 ;  /* 0x0000401c09008387 */ /* 0x0001e20000100000 */
[----:B------:R-:W-:Y:S05]  /*4240*/  @!P0 BRA `(.L_x_97) ;  /* 0x0000000400fc8947 */ /* 0x000fea0003800000 */
[----:B------:R-:W-:Y:S01]  /*4250*/  BSSY.RECONVERGENT B1, `(.L_x_98) ;  /* 0x0000023000017945 */ /* 0x000fe20003800200 */
[----:B0-----:R-:W-:Y:S02]  /*4260*/  IMAD.MOV.U32 R27, RZ, RZ, R18 ;  /* 0x000000ffff1b7224 */ /* 0x001fe400078e0012 */
[----:B------:R-:W-:Y:S02]  /*4270*/  IMAD.MOV.U32 R39, RZ, RZ, R7 ;  /* 0x000000ffff277224 */ /* 0x000fe400078e0007 */
[----:B------:R-:W-:Y:S02]  /*4280*/  IMAD.MOV.U32 R2, RZ, RZ, RZ ;  /* 0x000000ffff027224 */ /* 0x000fe400078e00ff */
[----:B------:R-:W-:Y:S02]  /*4290*/  IMAD.MOV.U32 R21, RZ, RZ, RZ ;  /* 0x000000ffff157224 */ /* 0x000fe400078e00ff */
[----:B------:R-:W-:Y:S02]  /*42a0*/  IMAD.MOV.U32 R25, RZ, RZ, R5 ;  /* 0x000000ffff197224 */ /* 0x000fe400078e0005 */
[----:B------:R-:W-:-:S02]  /*42b0*/  IMAD.MOV.U32 R26, RZ, RZ, R6 ;  /* 0x000000ffff1a7224 */ /* 0x000fc400078e0006 */
[----:B------:R-:W-:-:S07]  /*42c0*/  IMAD.MOV.U32 R24, RZ, RZ, R5 ;  /* 0x000000ffff187224 */ /* 0x000fce00078e0005 */
.L_x_99:
[----:B------:R-:W-:-:S04]  /*42d0*/  IMAD.WIDE.U32 R12, R39, -0x33333333, RZ ;  /* 0xcccccccd270c7825 */ /* 0x000fc800078e00ff */
[----:B------:R-:W-:Y:S01]  /*42e0*/  IMAD.MOV.U32 R11, RZ, RZ, R25 ;  /* 0x000000ffff0b7224 */ /* 0x000fe200078e0019 */
[----:B------:R-:W-:Y:S01]  /*42f0*/  IADD3 R25, P1, PT, R25, 0x1, RZ ;  /* 0x0000000119197810 */ /* 0x000fe20007f3e0ff */
        /* <DEDUP_REMOVED lines=9> */
[--C-:B------:R-:W-:Y:S01]  /*4390*/  SHF.R.U64 R18, R12, 0x3, R13.reuse ;  /* 0x000000030c127819 */ /* 0x100fe2000000120d */
[--C-:B------:R-:W-:Y:S01]  /*43a0*/  IMAD.MOV.U32 R12, RZ, RZ, R26.reuse ;  /* 0x000000ffff0c7224 */ /* 0x100fe200078e001a */
[----:B------:R-:W-:Y:S01]  /*43b0*/  ISETP.GE.U32.AND.EX P0, PT, R39, RZ, PT, P0 ;  /* 0x000000ff2700720c */ /* 0x000fe20003f06100 */
[----:B------:R-:W-:Y:S01]  /*43c0*/  IMAD.X R26, RZ, RZ, R26, P1 ;  /* 0x000000ffff1a7224 */ /* 0x000fe200008e061a */
[----:B------:R-:W-:Y:S01]  /*43d0*/  SHF.R.U32.HI R19, RZ, 0x3, R13 ;  /* 0x00000003ff137819 */ /* 0x000fe2000001160d */
[----:B------:R-:W-:Y:S01]  /*43e0*/  IMAD R7, R18, -0xa, R27 ;  /* 0xfffffff612077824 */ /* 0x000fe200078e021b */
[----:B------:R-:W-:Y:S01]  /*43f0*/  IADD3 R2, P2, PT, R2, 0x1, RZ ;  /* 0x0000000102027810 */ /* 0x000fe20007f5e0ff */
[----:B------:R-:W-:Y:S02]  /*4400*/  IMAD.MOV.U32 R13, RZ, RZ, R24 ;  /* 0x000000ffff0d7224 */ /* 0x000fe400078e0018 */
[----:B------:R-:W-:-:S02]  /*4410*/  VIADD R7, R7, 0x30 ;  /* 0x0000003007077836 */ /* 0x000fc40000000000 */
[----:B------:R-:W-:Y:S02]  /*4420*/  IMAD.X R21, RZ, RZ, R21, P2 ;  /* 0x000000ffff157224 */ /* 0x000fe400010e0615 */
[----:B------:R-:W-:Y:S01]  /*4430*/  IMAD.MOV.U32 R39, RZ, RZ, R19 ;  /* 0x000000ffff277224 */ /* 0x000fe200078e0013 */
[----:B------:R0:W-:Y:S01]  /*4440*/  STL.U8 [R24], R7 ;  /* 0x0000000718007387 */ /* 0x0001e20000100000 */
[----:B------:R-:W-:Y:S02]  /*4450*/  IMAD.MOV.U32 R27, RZ, RZ, R18 ;  /* 0x000000ffff1b7224 */ /* 0x000fe400078e0012 */
[----:B0-----:R-:W-:Y:S01]  /*4460*/  VIADD R24, R24, 0x1 ;  /* 0x0000000118187836 */ /* 0x001fe20000000000 */
[----:B------:R-:W-:Y:S06]  /*4470*/  @P0 BRA `(.L_x_99) ;  /* 0xfffffffc00940947 */ /* 0x000fec000383ffff */
[----:B------:R-:W-:Y:S05]  /*4480*/  BSYNC.RECONVERGENT B1 ;  /* 0x0000000000017941 */ /* 0x000fea0003800200 */
.L_x_98:
[----:B------:R-:W-:Y:S02]  /*4490*/  IMAD.MOV.U32 R25, RZ, RZ, R11 ;  /* 0x000000ffff197224 */ /* 0x000fe400078e000b */
[----:B------:R-:W-:-:S03]  /*44a0*/  IMAD.MOV.U32 R26, RZ, RZ, R12 ;  /* 0x000000ffff1a7224 */ /* 0x000fc600078e000c */
[----:B------:R-:W-:-:S04]  /*44b0*/  ISETP.GE.U32.AND P0, PT, R5, R25, PT ;  /* 0x000000190500720c */ /* 0x000fc80003f06070 */
[----:B------:R-:W-:-:S13]  /*44c0*/  ISETP.GE.U32.AND.EX P0, PT, R6, R26, PT, P0 ;  /* 0x0000001a0600720c */ /* 0x000fda0003f06100 */
[----:B------:R-:W-:Y:S05]  /*44d0*/  @P0 BRA `(.L_x_97) ;  /* 0x0000000400580947 */ /* 0x000fea0003800000 */
[----:B------:R-:W-:Y:S01]  /*44e0*/  IADD3 R12, P0, PT, R4, R37, RZ ;  /* 0x00000025040c7210 */ /* 0x000fe20007f1e0ff */
[----:B------:R-:W-:Y:S01]  /*44f0*/  BSSY.RECONVERGENT B1, `(.L_x_100) ;  /* 0x000003a000017945 */ /* 0x000fe20003800200 */
[----:B------:R-:W-:Y:S02]  /*4500*/  IADD3 R18, P3, PT, R9, 0x41, RZ ;  /* 0x0000004109127810 */ /* 0x000fe40007f7e0ff */
[----:B------:R-:W-:Y:S01]  /*4510*/  IADD3 R7, P1, P2, R12, -0x1, R23 ;  /* 0xffffffff0c077810 */ /* 0x000fe20007a3e017 */
[----:B------:R-:W-:Y:S02]  /*4520*/  IMAD.X R24, RZ, RZ, R36, P0 ;  /* 0x000000ffff187224 */ /* 0x000fe400000e0624 */
[----:B------:R-:W-:Y:S01]  /*4530*/  IMAD.X R22, RZ, RZ, R15, P3 ;  /* 0x000000ffff167224 */ /* 0x000fe200018e060f */
[----:B------:R-:W-:Y:S01]  /*4540*/  ISETP.GT.U32.AND P0, PT, R7, R18, PT ;  /* 0x000000120700720c */ /* 0x000fe20003f04070 */
[----:B------:R-:W-:Y:S01]  /*4550*/  IMAD.MOV.U32 R23, RZ, RZ, R6 ;  /* 0x000000ffff177224 */ /* 0x000fe200078e0006 */
[----:B------:R-:W-:-:S04]  /*4560*/  IADD3.X R11, PT, PT, R24, -0x1, R43, P1, P2 ;  /* 0xffffffff180b7810 */ /* 0x000fc80000fe442b */
[----:B------:R-:W-:-:S04]  /*4570*/  ISETP.GT.U32.AND.EX P0, PT, R11, R22, PT, P0 ;  /* 0x000000160b00720c */ /* 0x000fc80003f04100 */
[----:B------:R-:W-:Y:S02]  /*4580*/  SEL R18, R7, R18, P0 ;  /* 0x0000001207127207 */ /* 0x000fe40000000000 */
[----:B------:R-:W-:Y:S02]  /*4590*/  SEL R22, R11, R22, P0 ;  /* 0x000000160b167207 */ /* 0x000fe40000000000 */
[----:B------:R-:W-:-:S04]  /*45a0*/  IADD3 R7, P1, PT, R18, -0x1, RZ ;  /* 0xffffffff12077810 */ /* 0x000fc80007f3e0ff */
[----:B------:R-:W-:Y:S02]  /*45b0*/  ISETP.NE.U32.AND P0, PT, R12, R7, PT ;  /* 0x000000070c00720c */ /* 0x000fe40003f05070 */
[----:B------:R-:W-:Y:S02]  /*45c0*/  IADD3.X R7, PT, PT, R22, -0x1, RZ, P1, !PT ;  /* 0xffffffff16077810 */ /* 0x000fe40000ffe4ff */
[----:B------:R-:W-:Y:S02]  /*45d0*/  LOP3.LUT R12, RZ, R37, RZ, 0x33, !PT ;  /* 0x00000025ff0c7212 */ /* 0x000fe400078e33ff */
[----:B------:R-:W-:Y:S01]  /*45e0*/  ISETP.NE.AND.EX P0, PT, R24, R7, PT, P0 ;  /* 0x000000071800720c */ /* 0x000fe20003f05300 */
[----:B------:R-:W-:Y:S01]  /*45f0*/  IMAD.MOV.U32 R24, RZ, RZ, R13 ;  /* 0x000000ffff187224 */ /* 0x000fe200078e000d */
[----:B------:R-:W-:Y:S02]  /*4600*/  LOP3.LUT R7, RZ, R36, RZ, 0x33, !PT ;  /* 0x00000024ff077212 */ /* 0x000fe400078e33ff */
[----:B------:R-:W-:-:S04]  /*4610*/  SEL R19, RZ, 0x1, !P0 ;  /* 0x00000001ff137807 */ /* 0x000fc80004000000 */
[----:B------:R-:W-:-:S04]  /*4620*/  IADD3 R11, P1, PT, R4, R19, RZ ;  /* 0x00000013040b7210 */ /* 0x000fc80007f3e0ff */
[----:B------:R-:W-:Y:S01]  /*4630*/  IADD3 R11, P2, P3, -R11, R18, R12 ;  /* 0x000000120b0b7210 */ /* 0x000fe20007b5e10c */
[----:B------:R-:W-:Y:S02]  /*4640*/  IMAD.X R12, RZ, RZ, RZ, P1 ;  /* 0x000000ffff0c7224 */ /* 0x000fe400008e06ff */
[----:B------:R-:W-:-:S03]  /*4650*/  IMAD.MOV.U32 R18, RZ, RZ, 0x1 ;  /* 0x00000001ff127424 */ /* 0x000fc600078e00ff */
[----:B------:R-:W-:Y:S01]  /*4660*/  IADD3.X R12, PT, PT, ~R12, R22, R7, P2, P3 ;  /* 0x000000160c0c7210 */ /* 0x000fe200017e6507 */
[----:B------:R-:W-:Y:S01]  /*4670*/  IMAD.MOV.U32 R22, RZ, RZ, R5 ;  /* 0x000000ffff167224 */ /* 0x000fe200078e0005 */
[----:B------:R-:W-:Y:S02]  /*4680*/  SEL R18, R18, 0x2, !P0 ;  /* 0x0000000212127807 */ /* 0x000fe40004000000 */
[----:B------:R-:W-:-:S05]  /*4690*/  SHF.R.U64 R11, R11, 0x1, R12 ;  /* 0x000000010b0b7819 */ /* 0x000fca000000120c */
[C---:B------:R-:W-:Y:S01]  /*46a0*/  IMAD.IADD R7, R11.reuse, 0x1, R18 ;  /* 0x000000010b077824 */ /* 0x040fe200078e0212 */
[----:B------:R-:W-:Y:S01]  /*46b0*/  IADD3 R11, P2, PT, R11, R19, RZ ;  /* 0x000000130b0b7210 */ /* 0x000fe20007f5e0ff */
[----:B------:R-:W-:-:S03]  /*46c0*/  IMAD.MOV.U32 R19, RZ, RZ, R5 ;  /* 0x000000ffff137224 */ /* 0x000fc600078e0005 */
        /* <DEDUP_REMOVED lines=8> */
[----:B------:R-:W-:Y:S02]  /*4750*/  IMAD.MOV.U32 R23, RZ, RZ, R6 ;  /* 0x000000ffff177224 */ /* 0x000fe400078e0006 */
[--C-:B------:R-:W-:Y:S02]  /*4760*/  IMAD.MOV.U32 R22, RZ, RZ, R5.reuse ;  /* 0x000000ffff167224 */ /* 0x100fe400078e0005 */
[----:B------:R-:W-:Y:S02]  /*4770*/  IMAD.MOV.U32 R19, RZ, RZ, R5 ;  /* 0x000000ffff137224 */ /* 0x000fe400078e0005 */
[----:B------:R-:W-:Y:S02]  /*4780*/  IMAD.MOV.U32 R7, RZ, RZ, RZ ;  /* 0x000000ffff077224 */ /* 0x000fe400078e00ff */
[----:B------:R-:W-:-:S07]  /*4790*/  IMAD.MOV.U32 R11, RZ, RZ, RZ ;  /* 0x000000ffff0b7224 */ /* 0x000fce00078e00ff */
.L_x_102:
        /* <DEDUP_REMOVED lines=15> */
.L_x_101:
[----:B------:R-:W-:Y:S05]  /*4890*/  BSYNC.RECONVERGENT B1 ;  /* 0x0000000000017941 */ /* 0x000fea0003800200 */
.L_x_100:
[----:B------:R-:W-:Y:S05]  /*48a0*/  @!P0 BRA `(.L_x_97) ;  /* 0x0000000000648947 */ /* 0x000fea0003800000 */
.L_x_103:
        /* <DEDUP_REMOVED lines=25> */
.L_x_97:
[----:B------:R-:W-:Y:S05]  /*4a40*/  BSYNC.RECONVERGENT B0 ;  /* 0x0000000000007941 */ /* 0x000fea0003800200 */
.L_x_96:
[----:B------:R-:W-:Y:S01]  /*4a50*/  IADD3 R6, P1, PT, R2, R29, RZ ;  /* 0x0000001d02067210 */ /* 0x000fe20007f3e0ff */
[----:B------:R-:W-:Y:S01]  /*4a60*/  IMAD.MOV.U32 R22, RZ, RZ, 0x80 ;  /* 0x00000080ff167424 */ /* 0x000fe200078e00ff */
[----:B------:R-:W-:Y:S01]  /*4a70*/  ISETP.NE.U32.AND P0, PT, R8, RZ, PT ;  /* 0x000000ff0800720c */ /* 0x000fe20003f05070 */
[C---:B------:R-:W-:Y:S01]  /*4a80*/  IMAD.IADD R19, R9.reuse, 0x1, R2 ;  /* 0x0000000109137824 */ /* 0x040fe200078e0202 */
[----:B------:R-:W-:Y:S01]  /*4a90*/  BSSY.RECONVERGENT B0, `(.L_x_104) ;  /* 0x000008c000007945 */ /* 0x000fe20003800200 */
[----:B------:R-:W-:Y:S01]  /*4aa0*/  IMAD.X R5, RZ, RZ, R21, P1 ;  /* 0x000000ffff057224 */ /* 0x000fe200008e0615 */
[----:B------:R-:W-:Y:S01]  /*4ab0*/  ISETP.NE.AND.EX P0, PT, R10, RZ, PT, P0 ;  /* 0x000000ff0a00720c */ /* 0x000fe20003f05300 */
[----:B------:R-:W-:Y:S01]  /*4ac0*/  IMAD.MOV.U32 R18, RZ, RZ, 0x30 ;  /* 0x00000030ff127424 */ /* 0x000fe200078e00ff */
[----:B------:R1:W-:Y:S01]  /*4ad0*/  STL.U8 [R19+0x40], R22 ;  /* 0x0000401613007387 */ /* 0x0003e20000100000 */
[----:B------:R-:W-:Y:S02]  /*4ae0*/  IADD3 R11, P1, PT, R9, 0x80, RZ ;  /* 0x00000080090b7810 */ /* 0x000fe40007f3e0ff */
[C---:B------:R-:W-:Y:S01]  /*4af0*/  SHF.R.U64 R5, R6.reuse, 0x1d, R5 ;  /* 0x0000001d06057819 */ /* 0x040fe20000001205 */
[----:B------:R-:W-:-:S02]  /*4b00*/  IMAD.SHL.U32 R6, R6, 0x8, RZ ;  /* 0x0000000806067824 */ /* 0x000fc400078e00ff */
[----:B------:R-:W-:-:S03]  /*4b10*/  IMAD.X R13, RZ, RZ, R15, P1 ;  /* 0x000000ffff0d7224 */ /* 0x000fc600008e060f */
[----:B------:R-:W-:Y:S02]  /*4b20*/  PRMT R7, R6, 0x123, RZ ;  /* 0x0000012306077816 */ /* 0x000fe400000000ff */
[----:B------:R-:W-:Y:S01]  /*4b30*/  PRMT R6, R5, 0x123, RZ ;  /* 0x0000012305067816 */ /* 0x000fe200000000ff */
[----:B------:R-:W-:Y:S02]  /*4b40*/  @!P0 IMAD.MOV.U32 R5, RZ, RZ, 0x1 ;  /* 0x00000001ff058424 */ /* 0x000fe400078e00ff */
[----:B------:R-:W-:Y:S02]  /*4b50*/  @!P0 IMAD.MOV.U32 R12, RZ, RZ, RZ ;  /* 0x000000ffff0c8224 */ /* 0x000fe400078e00ff */
[----:B------:R1:W-:Y:S04]  /*4b60*/  STL.64 [R1+0x78], R6 ;  /* 0x0000780601007387 */ /* 0x0003e80000100a00 */
[----:B------:R1:W-:Y:S01]  /*4b70*/  @!P0 STL.U8 [R9+0x80], R18 ;  /* 0x0000801209008387 */ /* 0x0003e20000100000 */
[----:B------:R-:W-:Y:S05]  /*4b80*/  @!P0 BRA `(.L_x_105) ;  /* 0x0000000400f08947 */ /* 0x000fea0003800000 */
[----:B------:R-:W-:Y:S01]  /*4b90*/  BSSY.RECONVERGENT B1, `(.L_x_106) ;  /* 0x0000020000017945 */ /* 0x000fe20003800200 */
[----:B------:R-:W-:Y:S02]  /*4ba0*/  IMAD.MOV.U32 R5, RZ, RZ, RZ ;  /* 0x000000ffff057224 */ /* 0x000fe400078e00ff */
[----:B------:R-:W-:Y:S02]  /*4bb0*/  IMAD.MOV.U32 R12, RZ, RZ, RZ ;  /* 0x000000ffff0c7224 */ /* 0x000fe400078e00ff */
[----:B0-----:R-:W-:Y:S02]  /*4bc0*/  IMAD.MOV.U32 R28, RZ, RZ, R11 ;  /* 0x000000ffff1c7224 */ /* 0x001fe400078e000b */
[----:B------:R-:W-:Y:S02]  /*4bd0*/  IMAD.MOV.U32 R36, RZ, RZ, R13 ;  /* 0x000000ffff247224 */ /* 0x000fe400078e000d */
[----:B------:R-:W-:-:S07]  /*4be0*/  IMAD.MOV.U32 R37, RZ, RZ, R11 ;  /* 0x000000ffff257224 */ /* 0x000fce00078e000b */
.L_x_107:
        /* <DEDUP_REMOVED lines=27> */
.L_x_106:
[----:B------:R-:W-:Y:S02]  /*4da0*/  IMAD.MOV.U32 R28, RZ, RZ, R19 ;  /* 0x000000ffff1c7224 */ /* 0x000fe400078e0013 */
[----:B------:R-:W-:-:S03]  /*4db0*/  IMAD.MOV.U32 R36, RZ, RZ, R23 ;  /* 0x000000ffff247224 */ /* 0x000fc600078e0017 */
[----:B------:R-:W-:-:S04]  /*4dc0*/  ISETP.GE.U32.AND P0, PT, R11, R28, PT ;  /* 0x0000001c0b00720c */ /* 0x000fc80003f06070 */
[----:B------:R-:W-:-:S13]  /*4dd0*/  ISETP.GE.U32.AND.EX P0, PT, R13, R36, PT, P0 ;  /* 0x000000240d00720c */ /* 0x000fda0003f06100 */
[----:B------:R-:W-:Y:S05]  /*4de0*/  @P0 BRA `(.L_x_105) ;  /* 0x0000000400580947 */ /* 0x000fea0003800000 */
[-C--:B------:R-:W-:Y:S01]  /*4df0*/  IADD3 R25, P0, PT, R4, R35.reuse, RZ ;  /* 0x0000002304197210 */ /* 0x080fe20007f1e0ff */
[----:B------:R-:W-:Y:S01]  /*4e00*/  BSSY.RECONVERGENT B1, `(.L_x_108) ;  /* 0x000003a000017945 */ /* 0x000fe20003800200 */
[----:B------:R-:W-:Y:S02]  /*4e10*/  IADD3 R18, P3, PT, R9, 0x81, RZ ;  /* 0x0000008109127810 */ /* 0x000fe40007f7e0ff */
[----:B------:R-:W-:Y:S01]  /*4e20*/  IADD3 R19, P1, P2, R25, -0x1, R26 ;  /* 0xffffffff19137810 */ /* 0x000fe20007a3e01a */
[----:B------:R-:W-:Y:S01]  /*4e30*/  IMAD.X R27, RZ, RZ, R34, P0 ;  /* 0x000000ffff1b7224 */ /* 0x000fe200000e0622 */
[----:B------:R-:W-:Y:S01]  /*4e40*/  LOP3.LUT R35, RZ, R35, RZ, 0x33, !PT ;  /* 0x00000023ff237212 */ /* 0x000fe200078e33ff */
[----:B------:R-:W-:Y:S01]  /*4e50*/  IMAD.X R23, RZ, RZ, R15, P3 ;  /* 0x000000ffff177224 */ /* 0x000fe200018e060f */
[----:B------:R-:W-:Y:S01]  /*4e60*/  ISETP.GT.U32.AND P0, PT, R19, R18, PT ;  /* 0x000000121300720c */ /* 0x000fe20003f04070 */
[----:B------:R-:W-:Y:S01]  /*4e70*/  IMAD.MOV.U32 R26, RZ, RZ, R13 ;  /* 0x000000ffff1a7224 */ /* 0x000fe200078e000d */
[----:B------:R-:W-:-:S02]  /*4e80*/  IADD3.X R10, PT, PT, R27, -0x1, R38, P1, P2 ;  /* 0xffffffff1b0a7810 */ /* 0x000fc40000fe4426 */
[----:B------:R-:W-:Y:S02]  /*4e90*/  LOP3.LUT R34, RZ, R34, RZ, 0x33, !PT ;  /* 0x00000022ff227212 */ /* 0x000fe400078e33ff */
[----:B------:R-:W-:-:S04]  /*4ea0*/  ISETP.GT.U32.AND.EX P0, PT, R10, R23, PT, P0 ;  /* 0x000000170a00720c */ /* 0x000fc80003f04100 */
[----:B------:R-:W-:Y:S02]  /*4eb0*/  SEL R18, R19, R18, P0 ;  /* 0x0000001213127207 */ /* 0x000fe40000000000 */
[----:B------:R-:W-:Y:S02]  /*4ec0*/  SEL R23, R10, R23, P0 ;  /* 0x000000170a177207 */ /* 0x000fe40000000000 */
[----:B------:R-:W-:-:S04]  /*4ed0*/  IADD3 R8, P1, PT, R18, -0x1, RZ ;  /* 0xffffffff12087810 */ /* 0x000fc80007f3e0ff */
[----:B------:R-:W-:Y:S02]  /*4ee0*/  ISETP.NE.U32.AND P0, PT, R25, R8, PT ;  /* 0x000000081900720c */ /* 0x000fe40003f05070 */
[----:B------:R-:W-:-:S04]  /*4ef0*/  IADD3.X R8, PT, PT, R23, -0x1, RZ, P1, !PT ;  /* 0xffffffff17087810 */ /* 0x000fc80000ffe4ff */
[----:B------:R-:W-:Y:S01]  /*4f00*/  ISETP.NE.AND.EX P0, PT, R27, R8, PT, P0 ;  /* 0x000000081b00720c */ /* 0x000fe20003f05300 */
[----:B------:R-:W-:Y:S02]  /*4f10*/  IMAD.MOV.U32 R8, RZ, RZ, 0x1 ;  /* 0x00000001ff087424 */ /* 0x000fe400078e00ff */
[----:B------:R-:W-:Y:S01]  /*4f20*/  IMAD.MOV.U32 R27, RZ, RZ, R24 ;  /* 0x000000ffff1b7224 */ /* 0x000fe200078e0018 */
[----:B------:R-:W-:Y:S01]  /*4f30*/  SEL R25, RZ, 0x1, !P0 ;  /* 0x00000001ff197807 */ /* 0x000fe20004000000 */
[----:B------:R-:W-:-:S03]  /*4f40*/  IMAD.MOV.U32 R24, RZ, RZ, R11 ;  /* 0x000000ffff187224 */ /* 0x000fc600078e000b */
[----:B------:R-:W-:-:S04]  /*4f50*/  IADD3 R10, P1, PT, R4, R25, RZ ;  /* 0x00000019040a7210 */ /* 0x000fc80007f3e0ff */
[----:B------:R-:W-:Y:S01]  /*4f60*/  IADD3 R10, P2, P3, -R10, R18, R35 ;  /* 0x000000120a0a7210 */ /* 0x000fe20007b5e123 */
[----:B------:R-:W-:-:S05]  /*4f70*/  IMAD.X R19, RZ, RZ, RZ, P1 ;  /* 0x000000ffff137224 */ /* 0x000fca00008e06ff */
[----:B------:R-:W-:Y:S02]  /*4f80*/  IADD3.X R19, PT, PT, ~R19, R23, R34, P2, P3 ;  /* 0x0000001713137210 */ /* 0x000fe400017e6522 */
        /* <DEDUP_REMOVED lines=18> */
.L_x_110:
        /* <DEDUP_REMOVED lines=15> */
.L_x_109:
[----:B------:R-:W-:Y:S05]  /*51a0*/  BSYNC.RECONVERGENT B1 ;  /* 0x0000000000017941 */ /* 0x000fea0003800200 */
.L_x_108:
[----:B------:R-:W-:Y:S05]  /*51b0*/  @!P0 BRA `(.L_x_105) ;  /* 0x0000000000648947 */ /* 0x000fea0003800000 */
.L_x_111:
        /* <DEDUP_REMOVED lines=25> */
.L_x_105:
[----:B------:R-:W-:Y:S05]  /*5350*/  BSYNC.RECONVERGENT B0 ;  /* 0x0000000000007941 */ /* 0x000fea0003800200 */
.L_x_104:
[----:B------:R-:W-:Y:S01]  /*5360*/  IADD3 R8, P1, PT, R5, R29, RZ ;  /* 0x0000001d05087210 */ /* 0x000fe20007f3e0ff */
[----:B------:R-:W-:Y:S01]  /*5370*/  IMAD.IADD R23, R9, 0x1, R5 ;  /* 0x0000000109177824 */ /* 0x000fe200078e0205 */
[----:B------:R-:W-:Y:S01]  /*5380*/  ISETP.NE.U32.AND P0, PT, R16, RZ, PT ;  /* 0x000000ff1000720c */ /* 0x000fe20003f05070 */
[----:B0-----:R-:W-:Y:S01]  /*5390*/  IMAD.MOV.U32 R24, RZ, RZ, 0x30 ;  /* 0x00000030ff187424 */ /* 0x001fe200078e00ff */
[----:B------:R-:W-:Y:S01]  /*53a0*/  BSSY.RECONVERGENT B0, `(.L_x_112) ;  /* 0x000008a000007945 */ /* 0x000fe20003800200 */
[----:B------:R-:W-:Y:S01]  /*53b0*/  IMAD.X R11, RZ, RZ, R12, P1 ;  /* 0x000000ffff0b7224 */ /* 0x000fe200008e060c */
[----:B------:R-:W-:Y:S01]  /*53c0*/  ISETP.NE.AND.EX P0, PT, R17, RZ, PT, P0 ;  /* 0x000000ff1100720c */ /* 0x000fe20003f05300 */
[C---:B------:R-:W-:Y:S01]  /*53d0*/  IMAD.SHL.U32 R10, R8.reuse, 0x8, RZ ;  /* 0x00000008080a7824 */ /* 0x040fe200078e00ff */
[----:B------:R0:W-:Y:S01]  /*53e0*/  STL.U8 [R23+0x80], R22 ;  /* 0x0000801617007387 */ /* 0x0001e20000100000 */
[----:B-1----:R-:W-:Y:S02]  /*53f0*/  IADD3 R18, P1, PT, R9, 0xc0, RZ ;  /* 0x000000c009127810 */ /* 0x002fe40007f3e0ff */
[----:B------:R-:W-:-:S02]  /*5400*/  SHF.R.U64 R8, R8, 0x1d, R11 ;  /* 0x0000001d08087819 */ /* 0x000fc4000000120b */
[----:B------:R-:W-:Y:S01]  /*5410*/  PRMT R11, R10, 0x123, RZ ;  /* 0x000001230a0b7816 */ /* 0x000fe200000000ff */
[----:B------:R-:W-:Y:S01]  /*5420*/  IMAD.X R19, RZ, RZ, R15, P1 ;  /* 0x000000ffff137224 */ /* 0x000fe200008e060f */
[----:B------:R-:W-:-:S04]  /*5430*/  PRMT R10, R8, 0x123, RZ ;  /* 0x00000123080a7816 */ /* 0x000fc800000000ff */
[----:B------:R-:W-:Y:S01]  /*5440*/  @!P0 IMAD.MOV.U32 R8, RZ, RZ, 0x1 ;  /* 0x00000001ff088424 */ /* 0x000fe200078e00ff */
[----:B------:R0:W-:Y:S01]  /*5450*/  STL.64 [R1+0xb8], R10 ;  /* 0x0000b80a01007387 */ /* 0x0001e20000100a00 */
[----:B------:R-:W-:-:S03]  /*5460*/  @!P0 IMAD.MOV.U32 R13, RZ, RZ, RZ ;  /* 0x000000ffff0d8224 */ /* 0x000fc600078e00ff */
[----:B------:R0:W-:Y:S01]  /*5470*/  @!P0 STL.U8 [R9+0xc0], R24 ;  /* 0x0000c01809008387 */ /* 0x0001e20000100000 */
[----:B------:R-:W-:Y:S05]  /*5480*/  @!P0 BRA `(.L_x_113) ;  /* 0x0000000400ec8947 */ /* 0x000fea0003800000 */
[----:B------:R-:W-:Y:S01]  /*5490*/  BSSY.RECONVERGENT B1, `(.L_x_114) ;  /* 0x0000020000017945 */ /* 0x000fe20003800200 */
[----:B------:R-:W-:Y:S02]  /*54a0*/  IMAD.MOV.U32 R8, RZ, RZ, RZ ;  /* 0x000000ffff087224 */ /* 0x000fe400078e00ff */
[----:B------:R-:W-:Y:S02]  /*54b0*/  IMAD.MOV.U32 R13, RZ, RZ, RZ ;  /* 0x000000ffff0d7224 */ /* 0x000fe400078e00ff */
[--C-:B------:R-:W-:Y:S02]  /*54c0*/  IMAD.MOV.U32 R36, RZ, RZ, R18.reuse ;  /* 0x000000ffff247224 */ /* 0x100fe400078e0012 */
[----:B------:R-:W-:Y:S02]  /*54d0*/  IMAD.MOV.U32 R37, RZ, RZ, R19 ;  /* 0x000000ffff257224 */ /* 0x000fe400078e0013 */
[----:B------:R-:W-:-:S07]  /*54e0*/  IMAD.MOV.U32 R28, RZ, RZ, R18 ;  /* 0x000000ffff1c7224 */ /* 0x000fce00078e0012 */
.L_x_115:
        /* <DEDUP_REMOVED lines=14> */
[----:B------:R-:W-:Y:S01]  /*55d0*/  ISETP.GE.U32.AND.EX P0, PT, R17, RZ, PT, P0 ;  /* 0x000000ff1100720c */ /* 0x000fe20003f06100 */
[----:B------:R-:W-:Y:S01]  /*55e0*/  IMAD.X R13, RZ, RZ, R13, P2 ;  /* 0x000000ffff0d7224 */ /* 0x000fe200010e060d */
[----:B------:R-:W-:Y:S01]  /*55f0*/  IADD3 R36, P1, PT, R36, 0x1, RZ ;  /* 0x0000000124247810 */ /* 0x000fe20007f3e0ff */
[----:B------:R-:W-:Y:S01]  /*5600*/  IMAD R23, R27, -0xa, R16 ;  /* 0xfffffff61b177824 */ /* 0x000fe200078e0210 */
[----:B------:R-:W-:Y:S01]  /*5610*/  SHF.R.U32.HI R17, RZ, 0x3, R25 ;  /* 0x00000003ff117819 */ /* 0x000fe20000011619 */
        /* <DEDUP_REMOVED lines=8> */
.L_x_114:
        /* <DEDUP_REMOVED lines=11> */
[----:B------:R-:W-:Y:S02]  /*5750*/  ISETP.GT.U32.AND P0, PT, R17, R24, PT ;  /* 0x000000181100720c */ /* 0x000fe40003f04070 */
[----:B------:R-:W-:-:S04]  /*5760*/  IADD3.X R28, PT, PT, R25, -0x1, R40, P1, P2 ;  /* 0xffffffff191c7810 */ /* 0x000fc80000fe4428 */
[----:B------:R-:W-:-:S04]  /*5770*/  ISETP.GT.U32.AND.EX P0, PT, R28, R27, PT, P0 ;  /* 0x0000001b1c00720c */ /* 0x000fc80003f04100 */
[----:B------:R-:W-:Y:S02]  /*5780*/  SEL R24, R17, R24, P0 ;  /* 0x0000001811187207 */ /* 0x000fe40000000000 */
[----:B------:R-:W-:Y:S01]  /*5790*/  SEL R27, R28, R27, P0 ;  /* 0x0000001b1c1b7207 */ /* 0x000fe20000000000 */
[----:B------:R-:W-:Y:S01]  /*57a0*/  IMAD.MOV.U32 R28, RZ, RZ, R19 ;  /* 0x000000ffff1c7224 */ /* 0x000fe200078e0013 */
[----:B------:R-:W-:-:S04]  /*57b0*/  IADD3 R16, P1, PT, R24, -0x1, RZ ;  /* 0xffffffff18107810 */ /* 0x000fc80007f3e0ff */
[----:B------:R-:W-:Y:S02]  /*57c0*/  ISETP.NE.U32.AND P0, PT, R23, R16, PT ;  /* 0x000000101700720c */ /* 0x000fe40003f05070 */
[----:B------:R-:W-:Y:S02]  /*57d0*/  IADD3.X R16, PT, PT, R27, -0x1, RZ, P1, !PT ;  /* 0xffffffff1b107810 */ /* 0x000fe40000ffe4ff */
[----:B------:R-:W-:Y:S02]  /*57e0*/  LOP3.LUT R23, RZ, R32, RZ, 0x33, !PT ;  /* 0x00000020ff177212 */ /* 0x000fe400078e33ff */
[----:B------:R-:W-:Y:S02]  /*57f0*/  ISETP.NE.AND.EX P0, PT, R25, R16, PT, P0 ;  /* 0x000000101900720c */ /* 0x000fe40003f05300 */
[----:B------:R-:W-:Y:S01]  /*5800*/  LOP3.LUT R16, RZ, R33, RZ, 0x33, !PT ;  /* 0x00000021ff107212 */ /* 0x000fe200078e33ff */
[----:B------:R-:W-:Y:S01]  /*5810*/  IMAD.MOV.U32 R33, RZ, RZ, R26 ;  /* 0x000000ffff217224 */ /* 0x000fe200078e001a */
[----:B------:R-:W-:Y:S01]  /*5820*/  SEL R25, RZ, 0x1, !P0 ;  /* 0x00000001ff197807 */ /* 0x000fe20004000000 */
[----:B------:R-:W-:-:S03]  /*5830*/  IMAD.MOV.U32 R26, RZ, RZ, R18 ;  /* 0x000000ffff1a7224 */ /* 0x000fc600078e0012 */
        /* <DEDUP_REMOVED lines=20> */
[----:B------:R-:W-:Y:S01]  /*5980*/  IMAD.MOV.U32 R26, RZ, RZ, R18 ;  /* 0x000000ffff1a7224 */ /* 0x000fe200078e0012 */
[----:B------:R-:W-:-:S07]  /*5990*/  CS2R R18, SRZ ;  /* 0x0000000000127805 */ /* 0x000fce000001ff00 */
.L_x_118:
        /* <DEDUP_REMOVED lines=15> */
.L_x_117:
[----:B------:R-:W-:Y:S05]  /*5a90*/  BSYNC.RECONVERGENT B1 ;  /* 0x0000000000017941 */ /* 0x000fea0003800200 */
.L_x_116:
[----:B------:R-:W-:Y:S05]  /*5aa0*/  @!P0 BRA `(.L_x_113) ;  /* 0x0000000000648947 */ /* 0x000fea0003800000 */
.L_x_119:
        /* <DEDUP_REMOVED lines=25> */
.L_x_113:
[----:B------:R-:W-:Y:S05]  /*5c40*/  BSYNC.RECONVERGENT B0 ;  /* 0x0000000000007941 */ /* 0x000fea0003800200 */
.L_x_112:
[----:B------:R-:W-:Y:S01]  /*5c50*/  ISETP.NE.U32.AND P0, PT, R14, RZ, PT ;  /* 0x000000ff0e00720c */ /* 0x000fe20003f05070 */
[C---:B------:R-:W-:Y:S01]  /*5c60*/  IMAD.IADD R17, R9.reuse, 0x1, R8 ;  /* 0x0000000109117824 */ /* 0x040fe200078e0208 */
[----:B------:R-:W-:Y:S01]  /*5c70*/  IADD3 R35, P1, PT, R9, 0x100, RZ ;  /* 0x0000010009237810 */ /* 0x000fe20007f3e0ff */
[----:B------:R-:W-:Y:S01]  /*5c80*/  IMAD.MOV.U32 R16, RZ, RZ, 0x30 ;  /* 0x00000030ff107424 */ /* 0x000fe200078e00ff */
[----:B------:R-:W-:Y:S01]  /*5c90*/  ISETP.NE.AND.EX P0, PT, R20, RZ, PT, P0 ;  /* 0x000000ff1400720c */ /* 0x000fe20003f05300 */
[----:B------:R-:W-:Y:S01]  /*5ca0*/  BSSY.RECONVERGENT B0, `(.L_x_120) ;  /* 0x0000082000007945 */ /* 0x000fe20003800200 */
[----:B------:R1:W-:Y:S01]  /*5cb0*/  STL.U8 [R17+0xc0], R22 ;  /* 0x0000c01611007387 */ /* 0x0003e20000100000 */
[----:B------:R-:W-:-:S10]  /*5cc0*/  IMAD.X R34, RZ, RZ, R15, P1 ;  /* 0x000000ffff227224 */ /* 0x000fd400008e060f */
[----:B------:R1:W-:Y:S01]  /*5cd0*/  @!P0 STL.U8 [R9+0x100], R16 ;  /* 0x0001001009008387 */ /* 0x0003e20000100000 */
[----:B------:R-:W-:Y:S02]  /*5ce0*/  @!P0 IMAD.MOV.U32 R83, RZ, RZ, 0x1 ;  /* 0x00000001ff538424 */ /* 0x000fe400078e00ff */
[----:B------:R-:W-:Y:S01]  /*5cf0*/  @!P0 IMAD.MOV.U32 R18, RZ, RZ, RZ ;  /* 0x000000ffff128224 */ /* 0x000fe200078e00ff */
[----:B------:R-:W-:Y:S06]  /*5d00*/  @!P0 BRA `(.L_x_121) ;  /* 0x0000000400ec8947 */ /* 0x000fec0003800000 */
[----:B------:R-:W-:Y:S01]  /*5d10*/  BSSY.RECONVERGENT B1, `(.L_x_122) ;  /* 0x0000020000017945 */ /* 0x000fe20003800200 */
[----:B------:R-:W-:Y:S02]  /*5d20*/  IMAD.MOV.U32 R83, RZ, RZ, RZ ;  /* 0x000000ffff537224 */ /* 0x000fe400078e00ff */
[----:B------:R-:W-:Y:S02]  /*5d30*/  IMAD.MOV.U32 R18, RZ, RZ, RZ ;  /* 0x000000ffff127224 */ /* 0x000fe400078e00ff */
[--C-:B------:R-:W-:Y:S02]  /*5d40*/  IMAD.MOV.U32 R28, RZ, RZ, R35.reuse ;  /* 0x000000ffff1c7224 */ /* 0x100fe400078e0023 */
[----:B------:R-:W-:Y:S02]  /*5d50*/  IMAD.MOV.U32 R32, RZ, RZ, R34 ;  /* 0x000000ffff207224 */ /* 0x000fe400078e0022 */
[----:B------:R-:W-:-:S07]  /*5d60*/  IMAD.MOV.U32 R33, RZ, RZ, R35 ;  /* 0x000000ffff217224 */ /* 0x000fce00078e0023 */
.L_x_123:
[----:B-1----:R-:W-:-:S04]  /*5d70*/  IMAD.WIDE.U32 R16, R20, -0x33333333, RZ ;  /* 0xcccccccd14107825 */ /* 0x002fc800078e00ff */
[----:B------:R-:W-:Y:S02]  /*5d80*/  IMAD.MOV.U32 R19, RZ, RZ, R32 ;  /* 0x000000ffff137224 */ /* 0x000fe400078e0020 */
[----:B0-----:R-:W-:-:S04]  /*5d90*/  IMAD.WIDE.U32 R24, P0, R14, -0x33333334, R16 ;  /* 0xcccccccc0e187825 */ /* 0x001fc80007800010 */
        /* <DEDUP_REMOVED lines=8> */
[--C-:B------:R-:W-:Y:S01]  /*5e20*/  IMAD.MOV.U32 R26, RZ, RZ, R18.reuse ;  /* 0x000000ffff1a7224 */ /* 0x100fe200078e0012 */
[----:B------:R-:W-:Y:S01]  /*5e30*/  SHF.R.U64 R25, R16, 0x3, R17 ;  /* 0x0000000310197819 */ /* 0x000fe20000001211 */
[----:B------:R-:W-:Y:S01]  /*5e40*/  IMAD.MOV.U32 R23, RZ, RZ, R33 ;  /* 0x000000ffff177224 */ /* 0x000fe200078e0021 */
[----:B------:R-:W-:Y:S01]  /*5e50*/  ISETP.GE.U32.AND.EX P0, PT, R20, RZ, PT, P0 ;  /* 0x000000ff1400720c */ /* 0x000fe20003f06100 */
[----:B------:R-:W-:Y:S01]  /*5e60*/  IMAD.X R18, RZ, RZ, R18, P2 ;  /* 0x000000ffff127224 */ /* 0x000fe200010e0612 */
[----:B------:R-:W-:Y:S01]  /*5e70*/  SHF.R.U32.HI R20, RZ, 0x3, R17 ;  /* 0x00000003ff147819 */ /* 0x000fe20000011611 */
[----:B------:R-:W-:Y:S02]  /*5e80*/  IMAD R16, R25, -0xa, R14 ;  /* 0xfffffff619107824 */ /* 0x000fe400078e020e */
[----:B------:R-:W-:Y:S01]  /*5e90*/  IMAD.MOV.U32 R17, RZ, RZ, R28 ;  /* 0x000000ffff117224 */ /* 0x000fe200078e001c */
[----:B------:R-:W-:Y:S01]  /*5ea0*/  IADD3 R28, P1, PT, R28, 0x1, RZ ;  /* 0x000000011c1c7810 */ /* 0x000fe20007f3e0ff */
[----:B------:R-:W-:-:S02]  /*5eb0*/  VIADD R16, R16, 0x30 ;  /* 0x0000003010107836 */ /* 0x000fc40000000000 */
[----:B------:R-:W-:Y:S02]  /*5ec0*/  IMAD.MOV.U32 R14, RZ, RZ, R25 ;  /* 0x000000ffff0e7224 */ /* 0x000fe400078e0019 */
[----:B------:R-:W-:Y:S01]  /*5ed0*/  IMAD.X R32, RZ, RZ, R32, P1 ;  /* 0x000000ffff207224 */ /* 0x000fe200008e0620 */
[----:B------:R0:W-:Y:S02]  /*5ee0*/  STL.U8 [R33], R16 ;  /* 0x0000001021007387 */ /* 0x0001e40000100000 */
[----:B0-----:R-:W-:Y:S01]  /*5ef0*/  VIADD R33, R33, 0x1 ;  /* 0x0000000121217836 */ /* 0x001fe20000000000 */
[----:B------:R-:W-:Y:S06]  /*5f00*/  @P0 BRA `(.L_x_123) ;  /* 0xfffffffc00980947 */ /* 0x000fec000383ffff */
[----:B------:R-:W-:Y:S05]  /*5f10*/  BSYNC.RECONVERGENT B1 ;  /* 0x0000000000017941 */ /* 0x000fea0003800200 */
.L_x_122:
        /* <DEDUP_REMOVED lines=13> */
[----:B------:R-:W-:Y:S01]  /*5ff0*/  IADD3.X R20, PT, PT, R25, -0x1, R26, P1, P2 ;  /* 0xffffffff19147810 */ /* 0x000fe20000fe441a */
[----:B------:R-:W-:-:S03]  /*6000*/  IMAD.MOV.U32 R26, RZ, RZ, R34 ;  /* 0x000000ffff1a7224 */ /* 0x000fc600078e0022 */
[----:B------:R-:W-:-:S04]  /*6010*/  ISETP.GT.U32.AND.EX P0, PT, R20, R15, PT, P0 ;  /* 0x0000000f1400720c */ /* 0x000fc80003f04100 */
[----:B------:R-:W-:Y:S02]  /*6020*/  SEL R16, R17, R16, P0 ;  /* 0x0000001011107207 */ /* 0x000fe40000000000 */
[----:B------:R-:W-:Y:S02]  /*6030*/  SEL R20, R20, R15, P0 ;  /* 0x0000000f14147207 */ /* 0x000fe40000000000 */
[----:B------:R-:W-:Y:S02]  /*6040*/  IADD3 R14, P1, PT, R16, -0x1, RZ ;  /* 0xffffffff100e7810 */ /* 0x000fe40007f3e0ff */
[----:B------:R-:W-:Y:S02]  /*6050*/  LOP3.LUT R17, RZ, R30, RZ, 0x33, !PT ;  /* 0x0000001eff117212 */ /* 0x000fe400078e33ff */
[----:B------:R-:W-:Y:S02]  /*6060*/  ISETP.NE.U32.AND P0, PT, R19, R14, PT ;  /* 0x0000000e1300720c */ /* 0x000fe40003f05070 */
[----:B------:R-:W-:-:S04]  /*6070*/  IADD3.X R14, PT, PT, R20, -0x1, RZ, P1, !PT ;  /* 0xffffffff140e7810 */ /* 0x000fc80000ffe4ff */
[----:B------:R-:W-:Y:S01]  /*6080*/  ISETP.NE.AND.EX P0, PT, R25, R14, PT, P0 ;  /* 0x0000000e1900720c */ /* 0x000fe20003f05300 */
[----:B------:R-:W-:Y:S01]  /*6090*/  IMAD.MOV.U32 R25, RZ, RZ, R35 ;  /* 0x000000ffff197224 */ /* 0x000fe200078e0023 */
[----:B------:R-:W-:Y:S01]  /*60a0*/  LOP3.LUT R14, RZ, R31, RZ, 0x33, !PT ;  /* 0x0000001fff0e7212 */ /* 0x000fe200078e33ff */
[----:B------:R-:W-:Y:S01]  /*60b0*/  IMAD.MOV.U32 R31, RZ, RZ, R23 ;  /* 0x000000ffff1f7224 */ /* 0x000fe200078e0017 */
[----:B------:R-:W-:-:S04]  /*60c0*/  SEL R19, RZ, 0x1, !P0 ;  /* 0x00000001ff137807 */ /* 0x000fc80004000000 */
[----:B------:R-:W-:-:S04]  /*60d0*/  IADD3 R15, P1, PT, R4, R19, RZ ;  /* 0x00000013040f7210 */ /* 0x000fc80007f3e0ff */
        /* <DEDUP_REMOVED lines=16> */
[----:B------:R-:W-:Y:S01]  /*61e0*/  IMAD.MOV.U32 R26, RZ, RZ, R34 ;  /* 0x000000ffff1a7224 */ /* 0x000fe200078e0022 */
[----:B------:R-:W-:Y:S01]  /*61f0*/  CS2R R16, SRZ ;  /* 0x0000000000107805 */ /* 0x000fe2000001ff00 */
[--C-:B------:R-:W-:Y:S02]  /*6200*/  IMAD.MOV.U32 R25, RZ, RZ, R35.reuse ;  /* 0x000000ffff197224 */ /* 0x100fe400078e0023 */
[----:B------:R-:W-:-:S07]  /*6210*/  IMAD.MOV.U32 R24, RZ, RZ, R35 ;  /* 0x000000ffff187224 */ /* 0x000fce00078e0023 */
.L_x_126:
        /* <DEDUP_REMOVED lines=15> */
.L_x_125:
[----:B------:R-:W-:Y:S05]  /*6310*/  BSYNC.RECONVERGENT B1 ;  /* 0x0000000000017941 */ /* 0x000fea0003800200 */
.L_x_124:
[----:B------:R-:W-:Y:S05]  /*6320*/  @!P0 BRA `(.L_x_121) ;  /* 0x0000000000648947 */ /* 0x000fea0003800000 */
.L_x_127:
        /* <DEDUP_REMOVED lines=25> */
.L_x_121:
[----:B------:R-:W-:Y:S05]  /*64c0*/  BSYNC.RECONVERGENT B0 ;  /* 0x0000000000007941 */ /* 0x000fea0003800200 */
.L_x_120:
[-C--:B------:R-:W-:Y:S01]  /*64d0*/  IADD3 R14, P1, PT, R83, R29.reuse, RZ ;  /* 0x0000001d530e7210 */ /* 0x080fe20007f3e0ff */
[----:B------:R-:W-:Y:S01]  /*64e0*/  IMAD.IADD R19, R9, 0x1, R83 ;  /* 0x0000000109137824 */ /* 0x000fe200078e0253 */
[----:B------:R-:W-:Y:S02]  /*64f0*/  IADD3 R15, P0, PT, R8, R29, RZ ;  /* 0x0000001d080f7210 */ /* 0x000fe40007f1e0ff */
[----:B------:R-:W-:Y:S01]  /*6500*/  PRMT R6, R6, 0x123, RZ ;  /* 0x0000012306067816 */ /* 0x000fe200000000ff */
[----:B01----:R-:W-:Y:S01]  /*6510*/  IMAD.X R9, RZ, RZ, R18, P1 ;  /* 0x000000ffff097224 */ /* 0x003fe200008e0612 */
[----:B------:R-:W-:Y:S01]  /*6520*/  PRMT R7, R7, 0x123, RZ ;  /* 0x0000012307077816 */ /* 0x000fe200000000ff */
[----:B------:R-:W-:Y:S01]  /*6530*/  IMAD.X R20, RZ, RZ, R13, P0 ;  /* 0x000000ffff147224 */ /* 0x000fe200000e060d */
[----:B------:R-:W-:Y:S01]  /*6540*/  PRMT R10, R10, 0x123, RZ ;  /* 0x000001230a0a7816 */ /* 0x000fe200000000ff */
[----:B------:R0:W-:Y:S01]  /*6550*/  STL.U8 [R19+0x100], R22 ;  /* 0x0001001613007387 */ /* 0x0001e20000100000 */
[C---:B------:R-:W-:Y:S01]  /*6560*/  SHF.R.U64 R16, R14.reuse, 0x1d, R9 ;  /* 0x0000001d0e107819 */ /* 0x040fe20000001209 */
[----:B------:R-:W-:Y:S01]  /*6570*/  IMAD.SHL.U32 R9, R14, 0x8, RZ ;  /* 0x000000080e097824 */ /* 0x000fe200078e00ff */
[C---:B------:R-:W-:Y:S01]  /*6580*/  SHF.R.U64 R17, R15.reuse, 0x1d, R20 ;  /* 0x0000001d0f117819 */ /* 0x040fe20000001214 */
[----:B------:R-:W-:Y:S01]  /*6590*/  IMAD.SHL.U32 R14, R15, 0x8, RZ ;  /* 0x000000080f0e7824 */ /* 0x000fe200078e00ff */
[----:B------:R-:W-:Y:S01]  /*65a0*/  PRMT R16, R16, 0x123, RZ ;  /* 0x0000012310107816 */ /* 0x000fe200000000ff */
[----:B------:R0:W-:Y:S01]  /*65b0*/  STL.64 [R1+0x78], R6 ;  /* 0x0000780601007387 */ /* 0x0001e20000100a00 */
[----:B------:R-:W-:-:S02]  /*65c0*/  PRMT R9, R9, 0x123, RZ ;  /* 0x0000012309097816 */ /* 0x000fc400000000ff */
[----:B------:R-:W-:Y:S02]  /*65d0*/  PRMT R15, R14, 0x123, RZ ;  /* 0x000001230e0f7816 */ /* 0x000fe400000000ff */
[----:B------:R-:W-:Y:S02]  /*65e0*/  PRMT R14, R17, 0x123, RZ ;  /* 0x00000123110e7816 */ /* 0x000fe400000000ff */
[----:B------:R-:W-:Y:S02]  /*65f0*/  PRMT R11, R11, 0x123, RZ ;  /* 0x000001230b0b7816 */ /* 0x000fe400000000ff */
[----:B------:R-:W-:Y:S02]  /*6600*/  PRMT R17, R9, 0x123, RZ ;  /* 0x0000012309117816 */ /* 0x000fe400000000ff */
[----:B------:R-:W-:Y:S01]  /*6610*/  PRMT R15, R15, 0x123, RZ ;  /* 0x000001230f0f7816 */ /* 0x000fe200000000ff */
[----:B------:R0:W-:Y:S01]  /*6620*/  STL.64 [R1+0xb8], R10 ;  /* 0x0000b80a01007387 */ /* 0x0001e20000100a00 */
[----:B------:R-:W-:-:S02]  /*6630*/  PRMT R16, R16, 0x123, RZ ;  /* 0x0000012310107816 */ /* 0x000fc400000000ff */
[----:B------:R-:W-:Y:S02]  /*6640*/  PRMT R14, R14, 0x123, RZ ;  /* 0x000001230e0e7816 */ /* 0x000fe400000000ff */
[----:B------:R-:W-:Y:S01]  /*6650*/  ISETP.GT.U32.AND P0, PT, R4, 0x37, PT ;  /* 0x000000370400780c */ /* 0x000fe20003f04070 */
[----:B------:R0:W-:Y:S01]  /*6660*/  STL.64 [R1+0x138], R16 ;  /* 0x0001381001007387 */ /* 0x0001e20000100a00 */
[----:B------:R-:W-:-:S03]  /*6670*/  SHF.R.U32.HI R9, RZ, 0x2, R4 ;  /* 0x00000002ff097819 */ /* 0x000fc60000011604 */
[----:B------:R0:W-:Y:S08]  /*6680*/  STL.64 [R1+0xf8], R14 ;  /* 0x0000f80e01007387 */ /* 0x0001f00000100a00 */
[----:B------:R-:W-:Y:S05]  /*6690*/  @P0 BRA `(.L_x_128) ;  /* 0x0000000400d00947 */ /* 0x000fea0003800000 */
[----:B------:R-:W-:Y:S01]  /*66a0*/  ISETP.GE.AND P0, PT, R9, 0xe, PT ;  /* 0x0000000e0900780c */ /* 0x000fe20003f06270 */
[----:B0-----:R-:W-:-:S12]  /*66b0*/  IMAD.MOV.U32 R6, RZ, RZ, R9 ;  /* 0x000000ffff067224 */ /* 0x001fd800078e0009 */
[----:B------:R-:W-:Y:S05]  /*66c0*/  @P0 BRA `(.L_x_129) ;  /* 0x0000000400840947 */ /* 0x000fea0003800000 */
[----:B------:R-:W-:Y:S02]  /*66d0*/  IADD3 R7, PT, PT, -R6, 0xe, RZ ;  /* 0x0000000e06077810 */ /* 0x000fe40007ffe1ff */
[----:B------:R-:W-:Y:S02]  /*66e0*/  PLOP3.LUT P0, PT, PT, PT, PT, 0x80, 0x8 ;  /* 0x000000000008781c */ /* 0x000fe40003f0f070 */
[----:B------:R-:W-:-:S13]  /*66f0*/  ISETP.GT.AND P1, PT, R7, 0x3, PT ;  /* 0x000000030700780c */ /* 0x000fda0003f24270 */
[----:B------:R-:W-:Y:S05]  /*6700*/  @!P1 BRA `(.L_x_130) ;  /* 0x0000000000ec9947 */ /* 0x000fea0003800000 */
[----:B------:R-:W-:-:S13]  /*6710*/  PLOP3.LUT P0, PT, PT, PT, PT, 0x8, 0x80 ;  /* 0x000000000080781c */ /* 0x000fda0003f0e170 */
.L_x_131:
        /* <DEDUP_REMOVED lines=58> */
.L_x_130:
        /* <DEDUP_REMOVED lines=32> */
.L_x_132:
[----:B------:R-:W-:-:S13]  /*6cc0*/  ISETP.NE.OR P0, PT, R6, 0xe, P0 ;  /* 0x0000000e0600780c */ /* 0x000fda0000705670 */
[----:B------:R-:W-:Y:S05]  /*6cd0*/  @!P0 BRA `(.L_x_128) ;  /* 0x0000000000408947 */ /* 0x000fea0003800000 */
.L_x_129:
        /* <DEDUP_REMOVED lines=16> */
.L_x_128:
[----:B------:R-:W-:Y:S01]  /*6de0*/  ISETP.GT.U32.AND P0, PT, R2, R5, PT ;  /* 0x000000050200720c */ /* 0x000fe20003f04070 */
[----:B------:R-:W-:Y:S01]  /*6df0*/  VIADD R42, R29, 0xffffffbf ;  /* 0xffffffbf1d2a7836 */ /* 0x000fe20000000000 */
[----:B------:R-:W-:Y:S01]  /*6e00*/  ISETP.GT.U32.AND P1, PT, R8, R83, PT ;  /* 0x000000530800720c */ /* 0x000fe20003f24070 */
[----:B------:R-:W-:Y:S01]  /*6e10*/  VIADD R68, R1, 0x140 ;  /* 0x0000014001447836 */ /* 0x000fe20000000000 */
[----:B------:R-:W-:Y:S02]  /*6e20*/  ISETP.GT.U32.AND.EX P0, PT, R21, R12, PT, P0 ;  /* 0x0000000c1500720c */ /* 0x000fe40003f04100 */
[----:B------:R-:W-:Y:S02]  /*6e30*/  ISETP.GT.U32.AND.EX P1, PT, R13, R18, PT, P1 ;  /* 0x000000120d00720c */ /* 0x000fe40003f24110 */
[----:B0-----:R-:W-:Y:S02]  /*6e40*/  SEL R6, R2, R5, P0 ;  /* 0x0000000502067207 */ /* 0x001fe40000000000 */
[----:B-1----:R-:W-:-:S02]  /*6e50*/  SEL R7, R8, R83, P1 ;  /* 0x0000005308077207 */ /* 0x002fc40000800000 */
[----:B------:R-:W-:Y:S02]  /*6e60*/  SEL R12, R21, R12, P0 ;  /* 0x0000000c150c7207 */ /* 0x000fe40000000000 */
[----:B------:R-:W-:Y:S02]  /*6e70*/  SEL R13, R13, R18, P1 ;  /* 0x000000120d0d7207 */ /* 0x000fe40000800000 */
[----:B------:R-:W-:-:S04]  /*6e80*/  ISETP.GT.U32.AND P0, PT, R6, R7, PT ;  /* 0x000000070600720c */ /* 0x000fc80003f04070 */
[----:B------:R-:W-:-:S04]  /*6e90*/  ISETP.GT.U32.AND.EX P0, PT, R12, R13, PT, P0 ;  /* 0x0000000d0c00720c */ /* 0x000fc80003f04100 */
[----:B------:R-:W-:Y:S02]  /*6ea0*/  SEL R7, R6, R7, P0 ;  /* 0x0000000706077207 */ /* 0x000fe40000000000 */
[----:B------:R-:W-:-:S03]  /*6eb0*/  ISETP.GE.U32.AND P0, PT, R4, 0x4, PT ;  /* 0x000000040400780c */ /* 0x000fc60003f06070 */
[----:B------:R-:W-:-:S05]  /*6ec0*/  IMAD.IADD R10, R42, 0x1, R7 ;  /* 0x000000012a0a7824 */ /* 0x000fca00078e0207 */
[----:B------:R-:W-:-:S05]  /*6ed0*/  SHF.R.U32.HI R70, RZ, 0x2, R10 ;  /* 0x00000002ff467819 */ /* 0x000fca000001160a */
[----:B------:R-:W-:Y:S05]  /*6ee0*/  @!P0 BRA `(.L_x_133) ;  /* 0x0000000000c48947 */ /* 0x000fea0003800000 */
[----:B------:R-:W-:Y:S01]  /*6ef0*/  ISETP.GE.U32.AND P0, PT, R4, 0x10, PT ;  /* 0x000000100400780c */ /* 0x000fe20003f06070 */
[----:B------:R-:W-:Y:S01]  /*6f00*/  IMAD.MOV.U32 R4, RZ, RZ, RZ ;  /* 0x000000ffff047224 */ /* 0x000fe200078e00ff */
[----:B------:R-:W-:-:S04]  /*6f10*/  VIMNMX.U32 R9, PT, PT, R9, 0x1, !PT ;  /* 0x0000000109097848 */ /* 0x000fc80007fe0000 */
[----:B------:R-:W-:-:S04]  /*6f20*/  LOP3.LUT R11, R9, 0x3, RZ, 0xc0, !PT ;  /* 0x00000003090b7812 */ /* 0x000fc800078ec0ff */
[----:B------:R-:W-:-:S03]  /*6f30*/  ISETP.NE.AND P1, PT, R11, RZ, PT ;  /* 0x000000ff0b00720c */ /* 0x000fc60003f25270 */
[----:B------:R-:W-:Y:S10]  /*6f40*/  @!P0 BRA `(.L_x_134) ;  /* 0x0000000000788947 */ /* 0x000ff40003800000 */
[----:B------:R-:W-:Y:S01]  /*6f50*/  LOP3.LUT R4, R9, 0x3ffffffc, RZ, 0xc0, !PT ;  /* 0x3ffffffc09047812 */ /* 0x000fe200078ec0ff */
[----:B------:R-:W-:-:S07]  /*6f60*/  IMAD.MOV.U32 R7, RZ, RZ, RZ ;  /* 0x000000ffff077224 */ /* 0x000fce00078e00ff */
.L_x_135:
[----:B------:R-:W-:-:S05]  /*6f70*/  IMAD R9, R7, 0x4, R1 ;  /* 0x0000000407097824 */ /* 0x000fca00078e0201 */
[----:B0-----:R-:W2:Y:S04]  /*6f80*/  LDL.128 R12, [R9+0x40] ;  /* 0x00004000090c7983 */ /* 0x001ea80000100c00 */
[----:B------:R-:W3:Y:S04]  /*6f90*/  LDL.128 R16, [R9+0x80] ;  /* 0x0000800009107983 */ /* 0x000ee80000100c00 */
[----:B------:R-:W4:Y:S04]  /*6fa0*/  LDL.128 R20, [R9+0xc0] ;  /* 0x0000c00009147983 */ /* 0x000f280000100c00 */
[----:B------:R-:W5:Y:S01]  /*6fb0*/  LDL.128 R24, [R9+0x100] ;  /* 0x0001000009187983 */ /* 0x000f620000100c00 */
[----:B------:R-:W-:-:S02]  /*6fc0*/  IMAD R6, R7, 0x10, R68 ;  /* 0x0000001007067824 */ /* 0x000fc400078e0244 */
        /* <DEDUP_REMOVED lines=22> */
.L_x_134:
[----:B------:R-:W-:Y:S05]  /*7130*/  @!P1 BRA `(.L_x_133) ;  /* 0x0000000000309947 */ /* 0x000fea0003800000 */
[----:B------:R-:W-:-:S05]  /*7140*/  UMOV UR4, URZ ;  /* 0x000000ff00047c82 */ /* 0x000fca0008000000 */
.L_x_136:
[----:B------:R-:W-:-:S05]  /*7150*/  IMAD R7, R4, 0x4, R1 ;  /* 0x0000000404077824 */ /* 0x000fca00078e0201 */
[----:B01----:R-:W2:Y:S04]  /*7160*/  LDL R12, [R7+0x40] ;  /* 0x00004000070c7983 */ /* 0x003ea80000100800 */
[----:B------:R-:W2:Y:S04]  /*7170*/  LDL R13, [R7+0x80] ;  /* 0x00008000070d7983 */ /* 0x000ea80000100800 */
[----:B------:R-:W2:Y:S04]  /*7180*/  LDL R14, [R7+0xc0] ;  /* 0x0000c000070e7983 */ /* 0x000ea80000100800 */
[----:B------:R-:W2:Y:S01]  /*7190*/  LDL R15, [R7+0x100] ;  /* 0x00010000070f7983 */ /* 0x000ea20000100800 */
[C---:B------:R-:W-:Y:S01]  /*71a0*/  IMAD R6, R4.reuse, 0x10, R68 ;  /* 0x0000001004067824 */ /* 0x040fe200078e0244 */
[----:B------:R-:W-:Y:S01]  /*71b0*/  UIADD3 UR4, UPT, UPT, UR4, 0x1, URZ ;  /* 0x0000000104047890 */ /* 0x000fe2000fffe0ff */
[----:B------:R-:W-:-:S05]  /*71c0*/  VIADD R4, R4, 0x1 ;  /* 0x0000000104047836 */ /* 0x000fca0000000000 */
[----:B------:R-:W-:Y:S01]  /*71d0*/  ISETP.NE.AND P0, PT, R11, UR4, PT ;  /* 0x000000040b007c0c */ /* 0x000fe2000bf05270 */
[----:B--2---:R1:W-:-:S12]  /*71e0*/  STL.128 [R6], R12 ;  /* 0x0000000c06007387 */ /* 0x0043d80000100c00 */
[----:B------:R-:W-:Y:S05]  /*71f0*/  @P0 BRA `(.L_x_136) ;  /* 0xfffffffc00d40947 */ /* 0x000fea000383ffff */
.L_x_133:
[----:B------:R-:W-:Y:S01]  /*7200*/  ISETP.GT.U32.AND P0, PT, R10, 0x3b, PT ;  /* 0x0000003b0a00780c */ /* 0x000fe20003f04070 */
[----:B------:R-:W-:-:S12]  /*7210*/  BSSY.RECONVERGENT B0, `(.L_x_137) ;  /* 0x000000e000007945 */ /* 0x000fd80003800200 */
[----:B------:R-:W-:Y:S05]  /*7220*/  @P0 BRA `(.L_x_138) ;  /* 0x0000000000300947 */ /* 0x000fea0003800000 */
[----:B------:R-:W-:Y:S01]  /*7230*/  VIMNMX.U32 R9, PT, PT, R70, 0xe, !PT ;  /* 0x0000000e46097848 */ /* 0x000fe20007fe0000 */
[----:B------:R-:W-:-:S07]  /*7240*/  IMAD.MOV.U32 R4, RZ, RZ, R70 ;  /* 0x000000ffff047224 */ /* 0x000fce00078e0046 */
.L_x_139:
[----:B------:R-:W-:-:S05]  /*7250*/  IMAD R7, R4, 0x4, R1 ;  /* 0x0000000404077824 */ /* 0x000fca00078e0201 */
[----:B012---:R-:W2:Y:S04]  /*7260*/  LDL R12, [R7+0x44] ;  /* 0x00004400070c7983 */ /* 0x007ea80000100800 */
[----:B------:R-:W2:Y:S04]  /*7270*/  LDL R13, [R7+0x84] ;  /* 0x00008400070d7983 */ /* 0x000ea80000100800 */
[----:B------:R-:W2:Y:S04]  /*7280*/  LDL R14, [R7+0xc4] ;  /* 0x0000c400070e7983 */ /* 0x000ea80000100800 */
[----:B------:R-:W2:Y:S01]  /*7290*/  LDL R15, [R7+0x104] ;  /* 0x00010400070f7983 */ /* 0x000ea20000100800 */
[C---:B------:R-:W-:Y:S01]  /*72a0*/  IMAD R6, R4.reuse, 0x10, R68 ;  /* 0x0000001004067824 */ /* 0x040fe200078e0244 */
[C---:B------:R-:W-:Y:S01]  /*72b0*/  ISETP.NE.AND P0, PT, R4.reuse, R9, PT ;  /* 0x000000090400720c */ /* 0x040fe20003f05270 */
[----:B------:R-:W-:-:S03]  /*72c0*/  VIADD R4, R4, 0x1 ;  /* 0x0000000104047836 */ /* 0x000fc60000000000 */
[----:B--2---:R2:W-:Y:S09]  /*72d0*/  STL.128 [R6+0x10], R12 ;  /* 0x0000100c06007387 */ /* 0x0045f20000100c00 */
[----:B------:R-:W-:Y:S05]  /*72e0*/  @P0 BRA `(.L_x_139) ;  /* 0xfffffffc00d80947 */ /* 0x000fea000383ffff */
.L_x_138:
[----:B------:R-:W-:Y:S05]  /*72f0*/  BSYNC.RECONVERGENT B0 ;  /* 0x0000000000007941 */ /* 0x000fea0003800200 */
.L_x_137:
[----:B------:R-:W3:Y:S04]  /*7300*/  LDL.128 R44, [R1+0x140] ;  /* 0x00014000012c7983 */ /* 0x000ee80000100c00 */
[----:B0-----:R-:W4:Y:S04]  /*7310*/  LDL.128 R36, [R1+0x160] ;  /* 0x0001600001247983 */ /* 0x001f280000100c00 */
[----:B------:R-:W5:Y:S04]  /*7320*/  LDL.128 R20, [R1+0x150] ;  /* 0x0001500001147983 */ /* 0x000f680000100c00 */
[----:B------:R-:W5:Y:S04]  /*7330*/  LDL.128 R32, [R1+0x170] ;  /* 0x0001700001207983 */ /* 0x000f680000100c00 */
[----:B------:R-:W5:Y:S04]  /*7340*/  LDL.128 R28, [R1+0x180] ;  /* 0x00018000011c7983 */ /* 0x000f680000100c00 */
[----:B------:R-:W5:Y:S04]  /*7350*/  LDL.128 R24, [R1+0x190] ;  /* 0x0001900001187983 */ /* 0x000f680000100c00 */
[----:B------:R-:W5:Y:S04]  /*7360*/  LDL.128 R16, [R1+0x1a0] ;  /* 0x0001a00001107983 */ /* 0x000f680000100c00 */
[----:B-12---:R-:W2:Y:S01]  /*7370*/  LDL.128 R12, [R1+0x1b0] ;  /* 0x0001b000010c7983 */ /* 0x006ea20000100c00 */
[----:B------:R-:W-:Y:S01]  /*7380*/  VIADD R4, R41, 0x98badcfe ;  /* 0x98badcfe29047836 */ /* 0x000fe20000000000 */
[----:B------:R-:W-:Y:S01]  /*7390*/  SHF.L.W.U32.HI R40, R65, 0x1e, R65 ;  /* 0x0000001e41287819 */ /* 0x000fe20000010e41 */
[----:B------:R-:W-:Y:S01]  /*73a0*/  VIADD R7, R0, 0x10325476 ;  /* 0x1032547600077836 */ /* 0x000fe20000000000 */
[----:B------:R-:W-:Y:S01]  /*73b0*/  UISETP.GE.U32.AND UP0, UPT, UR5, 0x4, UPT ;  /* 0x000000040500788c */ /* 0x000fe2000bf06070 */
[----:B------:R-:W-:Y:S01]  /*73c0*/  VIADD R3, R3, 0x1e555b89 ;  /* 0x1e555b8903037836 */ /* 0x000fe20000000000 */
[----:B------:R-:W-:Y:S01]  /*73d0*/  PRMT R71, RZ, 0x7610, R71 ;  /* 0x00007610ff477816 */ /* 0x000fe20000000047 */
[----:B------:R-:W-:Y:S01]  /*73e0*/  VIADD R9, R41, 0xf33d5697 ;  /* 0xf33d569729097836 */ /* 0x000fe20000000000 */
[----:B------:R-:W-:Y:S01]  /*73f0*/  LOP3.LUT R6, R64, R4, R7, 0xca, !PT ;  /* 0x0000000440067212 */ /* 0x000fe200078eca07 */
[----:B------:R-:W-:Y:S01]  /*7400*/  VIADD R0, R0, 0x6ab4ce0f ;  /* 0x6ab4ce0f00007836 */ /* 0x000fe20000000000 */
[----:B------:R-:W-:-:S02]  /*7410*/  SHF.L.W.U32.HI R7, R64, 0x1e, R64 ;  /* 0x0000001e40077819 */ /* 0x000fc40000010e40 */
[CC--:B---3--:R-:W-:Y:S02]  /*7420*/  IADD3 R10, PT, PT, R6.reuse, R3.reuse, R44 ;  /* 0x00000003060a7210 */ /* 0x0c8fe40007ffe02c */
[CC--:B------:R-:W-:Y:S02]  /*7430*/  IADD3 R44, PT, PT, R6.reuse, R3.reuse, R45 ;  /* 0x00000003062c7210 */ /* 0x0c0fe40007ffe02d */
[----:B------:R-:W-:Y:S02]  /*7440*/  LEA.HI R10, R65, R10, R65, 0x5 ;  /* 0x0000000a410a7211 */ /* 0x000fe400078f2841 */
[CC--:B------:R-:W-:Y:S02]  /*7450*/  IADD3 R46, PT, PT, R6.reuse, R3.reuse, R46 ;  /* 0x00000003062e7210 */ /* 0x0c0fe40007ffe02e */
[----:B------:R-:W-:Y:S02]  /*7460*/  IADD3 R6, PT, PT, R6, R3, R47 ;  /* 0x0000000306067210 */ /* 0x000fe40007ffe02f */
[----:B------:R-:W-:-:S02]  /*7470*/  LOP3.LUT R11, R10, R40, R7, 0xca, !PT ;  /* 0x000000280a0b7212 */ /* 0x000fc400078eca07 */
[C-C-:B------:R-:W-:Y:S02]  /*7480*/  LEA.HI R44, R65.reuse, R44, R65.reuse, 0x5 ;  /* 0x0000002c412c7211 */ /* 0x140fe400078f2841 */
[C-C-:B------:R-:W-:Y:S02]  /*7490*/  LEA.HI R46, R65.reuse, R46, R65.reuse, 0x5 ;  /* 0x0000002e412e7211 */ /* 0x140fe400078f2841 */
[----:B------:R-:W-:Y:S02]  /*74a0*/  LEA.HI R6, R65, R6, R65, 0x5 ;  /* 0x0000000641067211 */ /* 0x000fe400078f2841 */
[----:B----4-:R-:W-:Y:S02]  /*74b0*/  IADD3 R50, PT, PT, R11, R9, R36 ;  /* 0x000000090b327210 */ /* 0x010fe40007ffe024 */
[-CC-:B------:R-:W-:Y:S02]  /*74c0*/  LOP3.LUT R36, R44, R40.reuse, R7.reuse, 0xca, !PT ;  /* 0x000000282c247212 */ /* 0x180fe400078eca07 */
[----:B------:R-:W-:-:S02]  /*74d0*/  LOP3.LUT R11, R46, R40, R7, 0xca, !PT ;  /* 0x000000282e0b7212 */ /* 0x000fc400078eca07 */
[----:B------:R-:W-:Y:S02]  /*74e0*/  LOP3.LUT R48, R6, R40, R7, 0xca, !PT ;  /* 0x0000002806307212 */ /* 0x000fe400078eca07 */
[----:B------:R-:W-:Y:S02]  /*74f0*/  LOP3.LUT R3, R65, R7, R4, 0xca, !PT ;  /* 0x0000000741037212 */ /* 0x000fe400078eca04 */
[-C--:B------:R-:W-:Y:S02]  /*7500*/  IADD3 R36, PT, PT, R36, R9.reuse, R37 ;  /* 0x0000000924247210 */ /* 0x080fe40007ffe025 */
[-C--:B------:R-:W-:Y:S02]  /*7510*/  IADD3 R38, PT, PT, R11, R9.reuse, R38 ;  /* 0x000000090b267210 */ /* 0x080fe40007ffe026 */
[----:B------:R-:W-:Y:S02]  /*7520*/  IADD3 R48, PT, PT, R48, R9, R39 ;  /* 0x0000000930307210 */ /* 0x000fe40007ffe027 */
[----:B-----5:R-:W-:-:S02]  /*7530*/  IADD3 R21, PT, PT, R3, R0, R21 ;  /* 0x0000000003157210 */ /* 0x020fc40007ffe015 */
[CC--:B------:R-:W-:Y:S02]  /*7540*/  IADD3 R23, PT, PT, R3.reuse, R0.reuse, R23 ;  /* 0x0000000003177210 */ /* 0x0c0fe40007ffe017 */
[CC--:B------:R-:W-:Y:S02]  /*7550*/  IADD3 R9, PT, PT, R3.reuse, R0.reuse, R20 ;  /* 0x0000000003097210 */ /* 0x0c0fe40007ffe014 */
[----:B------:R-:W-:Y:S02]  /*7560*/  IADD3 R11, PT, PT, R3, R0, R22 ;  /* 0x00000000030b7210 */ /* 0x000fe40007ffe016 */
[----:B------:R-:W-:Y:S02]  /*7570*/  LEA.HI R21, R44, R21, R44, 0x5 ;  /* 0x000000152c157211 */ /* 0x000fe400078f282c */
[----:B------:R-:W-:Y:S02]  /*7580*/  LEA.HI R23, R6, R23, R6, 0x5 ;  /* 0x0000001706177211 */ /* 0x000fe400078f2806 */
[----:B------:R-:W-:-:S02]  /*7590*/  LEA.HI R9, R10, R9, R10, 0x5 ;  /* 0x000000090a097211 */ /* 0x000fc400078f280a */
[----:B------:R-:W-:Y:S02]  /*75a0*/  SHF.L.W.U32.HI R3, R10, 0x1e, R10 ;  /* 0x0000001e0a037819 */ /* 0x000fe40000010e0a */
[----:B------:R-:W-:Y:S02]  /*75b0*/  SHF.L.W.U32.HI R44, R44, 0x1e, R44 ;  /* 0x0000001e2c2c7819 */ /* 0x000fe40000010e2c */
[C-C-:B------:R-:W-:Y:S02]  /*75c0*/  LEA.HI R11, R46.reuse, R11, R46.reuse, 0x5 ;  /* 0x0000000b2e0b7211 */ /* 0x140fe400078f282e */
[----:B------:R-:W-:Y:S02]  /*75d0*/  SHF.L.W.U32.HI R37, R46, 0x1e, R46 ;  /* 0x0000001e2e257819 */ /* 0x000fe40000010e2e */
[----:B------:R-:W-:Y:S02]  /*75e0*/  SHF.L.W.U32.HI R6, R6, 0x1e, R6 ;  /* 0x0000001e06067819 */ /* 0x000fe40000010e06 */
[----:B------:R-:W-:-:S02]  /*75f0*/  LOP3.LUT R0, R9, R3, R40, 0xca, !PT ;  /* 0x0000000309007212 */ /* 0x000fc400078eca28 */
[--C-:B------:R-:W-:Y:S02]  /*7600*/  LOP3.LUT R4, R21, R44, R40.reuse, 0xca, !PT ;  /* 0x0000002c15047212 */ /* 0x100fe400078eca28 */
[--C-:B------:R-:W-:Y:S02]  /*7610*/  LOP3.LUT R10, R11, R37, R40.reuse, 0xca, !PT ;  /* 0x000000250b0a7212 */ /* 0x100fe400078eca28 */
[----:B------:R-:W-:Y:S02]  /*7620*/  LOP3.LUT R20, R23, R6, R40, 0xca, !PT ;  /* 0x0000000617147212 */ /* 0x000fe400078eca28 */
[--C-:B------:R-:W-:Y:S02]  /*7630*/  IADD3 R39, PT, PT, R0, R32, R7.reuse ;  /* 0x0000002000277210 */ /* 0x100fe40007ffe007 */
[--C-:B------:R-:W-:Y:S02]  /*7640*/  IADD3 R33, PT, PT, R4, R33, R7.reuse ;  /* 0x0000002104217210 */ /* 0x100fe40007ffe007 */
[----:B------:R-:W-:-:S02]  /*7650*/  IADD3 R41, PT, PT, R10, R34, R7 ;  /* 0x000000220a297210 */ /* 0x000fc40007ffe007 */
[----:B------:R-:W-:Y:S02]  /*7660*/  IADD3 R35, PT, PT, R20, R35, R7 ;  /* 0x0000002314237210 */ /* 0x000fe40007ffe007 */
[----:B------:R-:W-:Y:S02]  /*7670*/  LEA.HI R50, R9, R50, R9, 0x5 ;  /* 0x0000003209327211 */ /* 0x000fe400078f2809 */
[----:B------:R-:W-:Y:S02]  /*7680*/  LEA.HI R36, R21, R36, R21, 0x5 ;  /* 0x0000002415247211 */ /* 0x000fe400078f2815 */
[----:B------:R-:W-:Y:S02]  /*7690*/  LEA.HI R38, R11, R38, R11, 0x5 ;  /* 0x000000260b267211 */ /* 0x000fe400078f280b */
[----:B------:R-:W-:Y:S02]  /*76a0*/  LEA.HI R48, R23, R48, R23, 0x5 ;  /* 0x0000003017307211 */ /* 0x000fe400078f2817 */
[----:B------:R-:W-:-:S02]  /*76b0*/  SHF.L.W.U32.HI R9, R9, 0x1e, R9 ;  /* 0x0000001e09097819 */ /* 0x000fc40000010e09 */
[----:B------:R-:W-:Y:S02]  /*76c0*/  SHF.L.W.U32.HI R21, R21, 0x1e, R21 ;  /* 0x0000001e15157819 */ /* 0x000fe40000010e15 */
[----:B------:R-:W-:Y:S02]  /*76d0*/  SHF.L.W.U32.HI R11, R11, 0x1e, R11 ;  /* 0x0000001e0b0b7819 */ /* 0x000fe40000010e0b */
[----:B------:R-:W-:Y:S02]  /*76e0*/  SHF.L.W.U32.HI R23, R23, 0x1e, R23 ;  /* 0x0000001e17177819 */ /* 0x000fe40000010e17 */
[----:B------:R-:W-:Y:S02]  /*76f0*/  LEA.HI R39, R50, R39, R50, 0x5 ;  /* 0x0000002732277211 */ /* 0x000fe400078f2832 */
        /* <DEDUP_REMOVED lines=31> */
[----:B------:R-:W-:Y:S02]  /*78f0*/  IADD3 R7, PT, PT, R7, R24, R3 ;  /* 0x0000001807077210 */ /* 0x000fe40007ffe003 */
[----:B------:R-:W-:Y:S02]  /*7900*/  IADD3 R25, PT, PT, R10, R25, R44 ;  /* 0x000000190a197210 */ /* 0x000fe40007ffe02c */
[----:B------:R-:W-:Y:S02]  /*7910*/  IADD3 R37, PT, PT, R20, R26, R37 ;  /* 0x0000001a14257210 */ /* 0x000fe40007ffe025 */
[----:B------:R-:W-:Y:S02]  /*7920*/  IADD3 R27, PT, PT, R22, R27, R6 ;  /* 0x0000001b161b7210 */ /* 0x000fe40007ffe006 */
[----:B------:R-:W-:-:S02]  /*7930*/  LEA.HI R7, R28, R7, R28, 0x5 ;  /* 0x000000071c077211 */ /* 0x000fc400078f281c */
[----:B------:R-:W-:Y:S02]  /*7940*/  LEA.HI R25, R0, R25, R0, 0x5 ;  /* 0x0000001900197211 */ /* 0x000fe400078f2800 */
[----:B------:R-:W-:Y:S01]  /*7950*/  LEA.HI R37, R30, R37, R30, 0x5 ;  /* 0x000000251e257211 */ /* 0x000fe200078f281e */
[----:B------:R-:W-:Y:S01]  /*7960*/  VIADD R7, R7, 0x5a827999 ;  /* 0x5a82799907077836 */ /* 0x000fe20000000000 */
[----:B------:R-:W-:Y:S01]  /*7970*/  LEA.HI R27, R4, R27, R4, 0x5 ;  /* 0x0000001b041b7211 */ /* 0x000fe200078f2804 */
[----:B------:R-:W-:Y:S01]  /*7980*/  VIADD R25, R25, 0x5a827999 ;  /* 0x5a82799919197836 */ /* 0x000fe20000000000 */
[----:B------:R-:W-:Y:S01]  /*7990*/  SHF.L.W.U32.HI R39, R39, 0x1e, R39 ;  /* 0x0000001e27277819 */ /* 0x000fe20000010e27 */
[----:B------:R-:W-:Y:S01]  /*79a0*/  VIADD R37, R37, 0x5a827999 ;  /* 0x5a82799925257836 */ /* 0x000fe20000000000 */
[----:B------:R-:W-:Y:S01]  /*79b0*/  SHF.L.W.U32.HI R33, R33, 0x1e, R33 ;  /* 0x0000001e21217819 */ /* 0x000fe20000010e21 */
[----:B------:R-:W-:Y:S01]  /*79c0*/  VIADD R27, R27, 0x5a827999 ;  /* 0x5a8279991b1b7836 */ /* 0x000fe20000000000 */
[----:B------:R-:W-:-:S02]  /*79d0*/  SHF.L.W.U32.HI R41, R41, 0x1e, R41 ;  /* 0x0000001e29297819 */ /* 0x000fc40000010e29 */
[----:B------:R-:W-:Y:S02]  /*79e0*/  SHF.L.W.U32.HI R35, R35, 0x1e, R35 ;  /* 0x0000001e23237819 */ /* 0x000fe40000010e23 */
[----:B------:R-:W-:Y:S02]  /*79f0*/  LOP3.LUT R3, R28, R39, R50, 0xca, !PT ;  /* 0x000000271c037212 */ /* 0x000fe400078eca32 */
[----:B------:R-:W-:Y:S02]  /*7a00*/  LOP3.LUT R6, R0, R33, R36, 0xca, !PT ;  /* 0x0000002100067212 */ /* 0x000fe400078eca24 */
[----:B------:R-:W-:Y:S02]  /*7a10*/  LOP3.LUT R10, R30, R41, R38, 0xca, !PT ;  /* 0x000000291e0a7212 */ /* 0x000fe400078eca26 */
[----:B------:R-:W-:Y:S02]  /*7a20*/  LOP3.LUT R20, R4, R35, R48, 0xca, !PT ;  /* 0x0000002304147212 */ /* 0x000fe400078eca30 */
[----:B------:R-:W-:-:S02]  /*7a30*/  SHF.L.W.U32.HI R28, R28, 0x1e, R28 ;  /* 0x0000001e1c1c7819 */ /* 0x000fc40000010e1c */
[----:B------:R-:W-:Y:S02]  /*7a40*/  SHF.L.W.U32.HI R0, R0, 0x1e, R0 ;  /* 0x0000001e00007819 */ /* 0x000fe40000010e00 */
[----:B------:R-:W-:Y:S02]  /*7a50*/  SHF.L.W.U32.HI R30, R30, 0x1e, R30 ;  /* 0x0000001e1e1e7819 */ /* 0x000fe40000010e1e */
[----:B------:R-:W-:Y:S02]  /*7a60*/  SHF.L.W.U32.HI R4, R4, 0x1e, R4 ;  /* 0x0000001e04047819 */ /* 0x000fe40000010e04 */
[----:B------:R-:W-:Y:S02]  /*7a70*/  IADD3 R16, PT, PT, R3, R16, R9 ;  /* 0x0000001003107210 */ /* 0x000fe40007ffe009 */
[----:B------:R-:W-:Y:S02]  /*7a80*/  IADD3 R6, PT, PT, R6, R17, R21 ;  /* 0x0000001106067210 */ /* 0x000fe40007ffe015 */
[----:B------:R-:W-:-:S02]  /*7a90*/  IADD3 R10, PT, PT, R10, R18, R11 ;  /* 0x000000120a0a7210 */ /* 0x000fc40007ffe00b */
[----:B------:R-:W-:Y:S02]  /*7aa0*/  IADD3 R20, PT, PT, R20, R19, R23 ;  /* 0x0000001314147210 */ /* 0x000fe40007ffe017 */
[----:B------:R-:W-:Y:S02]  /*7ab0*/  LOP3.LUT R3, R7, R28, R39, 0xca, !PT ;  /* 0x0000001c07037212 */ /* 0x000fe400078eca27 */
[----:B------:R-:W-:Y:S02]  /*7ac0*/  LOP3.LUT R17, R27, R4, R35, 0xca, !PT ;  /* 0x000000041b117212 */ /* 0x000fe400078eca23 */
[----:B------:R-:W-:Y:S02]  /*7ad0*/  LOP3.LUT R9, R25, R0, R33, 0xca, !PT ;  /* 0x0000000019097212 */ /* 0x000fe400078eca21 */
[----:B------:R-:W-:Y:S02]  /*7ae0*/  LOP3.LUT R11, R37, R30, R41, 0xca, !PT ;  /* 0x0000001e250b7212 */ /* 0x000fe400078eca29 */
[----:B--2---:R-:W-:-:S02]  /*7af0*/  IADD3 R12, PT, PT, R3, R12, R50 ;  /* 0x0000000c030c7210 */ /* 0x004fc40007ffe032 */
[----:B------:R-:W-:Y:S02]  /*7b00*/  IADD3 R48, PT, PT, R17, R15, R48 ;  /* 0x0000000f11307210 */ /* 0x000fe40007ffe030 */
[----:B------:R-:W-:Y:S02]  /*7b10*/  IADD3 R36, PT, PT, R9, R13, R36 ;  /* 0x0000000d09247210 */ /* 0x000fe40007ffe024 */
[----:B------:R-:W-:Y:S02]  /*7b20*/  IADD3 R11, PT, PT, R11, R14, R38 ;  /* 0x0000000e0b0b7210 */ /* 0x000fe40007ffe026 */
[C-C-:B------:R-:W-:Y:S02]  /*7b30*/  LEA.HI R16, R7.reuse, R16, R7.reuse, 0x5 ;  /* 0x0000001007107211 */ /* 0x140fe400078f2807 */
[----:B------:R-:W-:Y:S02]  /*7b40*/  SHF.L.W.U32.HI R76, R7, 0x1e, R7 ;  /* 0x0000001e074c7819 */ /* 0x000fe40000010e07 */
[----:B------:R-:W-:-:S02]  /*7b50*/  LEA.HI R20, R27, R20, R27, 0x5 ;  /* 0x000000141b147211 */ /* 0x000fc400078f281b */
[----:B------:R-:W-:Y:S02]  /*7b60*/  SHF.L.W.U32.HI R78, R27, 0x1e, R27 ;  /* 0x0000001e1b4e7819 */ /* 0x000fe40000010e1b */
[C-C-:B------:R-:W-:Y:S02]  /*7b70*/  LEA.HI R6, R25.reuse, R6, R25.reuse, 0x5 ;  /* 0x0000000619067211 */ /* 0x140fe400078f2819 */
[----:B------:R-:W-:Y:S02]  /*7b80*/  SHF.L.W.U32.HI R80, R25, 0x1e, R25 ;  /* 0x0000001e19507819 */ /* 0x000fe40000010e19 */
[C-C-:B------:R-:W-:Y:S02]  /*7b90*/  LEA.HI R10, R37.reuse, R10, R37.reuse, 0x5 ;  /* 0x0000000a250a7211 */ /* 0x140fe400078f2825 */
[----:B------:R-:W-:Y:S01]  /*7ba0*/  SHF.L.W.U32.HI R77, R37, 0x1e, R37 ;  /* 0x0000001e254d7819 */ /* 0x000fe20000010e25 */
[----:B------:R-:W-:Y:S06]  /*7bb0*/  BRA.U !UP0, `(.L_x_140) ;  /* 0x0000009508b07547 */ /* 0x000fec000b800000 */
[----:B------:R-:W0:Y:S01]  /*7bc0*/  LDCU.U8 UR6, c[0x0][0x38c] ;  /* 0x00007180ff0677ac */ /* 0x000e220008000000 */
[----:B------:R-:W-:Y:S01]  /*7bd0*/  VIADD R85, R16, 0x5a827999 ;  /* 0x5a82799910557836 */ /* 0x000fe20000000000 */
[----:B------:R-:W-:Y:S01]  /*7be0*/  PRMT R71, RZ, 0x7610, R71 ;  /* 0x00007610ff477816 */ /* 0x000fe20000000047 */
[----:B------:R-:W-:Y:S01]  /*7bf0*/  VIADD R87, R6, 0x5a827999 ;  /* 0x5a82799906577836 */ /* 0x000fe20000000000 */
[----:B------:R-:W-:Y:S01]  /*7c00*/  UMOV UR4, URZ ;  /* 0x000000ff00047c82 */ /* 0x000fe20008000000 */
[----:B------:R-:W-:Y:S01]  /*7c10*/  VIADD R84, R10, 0x5a827999 ;  /* 0x5a8279990a547836 */ /* 0x000fe20000000000 */
[----:B------:R-:W-:Y:S01]  /*7c20*/  LEA.HI R12, R85, R12, R85, 0x5 ;  /* 0x0000000c550c7211 */ /* 0x000fe200078f2855 */
[----:B------:R-:W-:Y:S01]  /*7c30*/  VIADD R89, R20, 0x5a827999 ;  /* 0x5a82799914597836 */ /* 0x000fe20000000000 */
[----:B------:R-:W-:Y:S01]  /*7c40*/  LEA.HI R36, R87, R36, R87, 0x5 ;  /* 0x0000002457247211 */ /* 0x000fe200078f2857 */
[----:B------:R-:W-:Y:S01]  /*7c50*/  IMAD.IADD R79, R42, 0x1, R2 ;  /* 0x000000012a4f7824 */ /* 0x000fe200078e0202 */
[----:B------:R-:W-:Y:S01]  /*7c60*/  LEA.HI R11, R84, R11, R84, 0x5 ;  /* 0x0000000b540b7211 */ /* 0x000fe200078f2854 */
[C---:B------:R-:W-:Y:S01]  /*7c70*/  IMAD.IADD R81, R42.reuse, 0x1, R5 ;  /* 0x000000012a517824 */ /* 0x040fe200078e0205 */
[----:B------:R-:W-:Y:S01]  /*7c80*/  LEA.HI R48, R89, R48, R89, 0x5 ;  /* 0x0000003059307211 */ /* 0x000fe200078f2859 */
[C---:B------:R-:W-:Y:S01]  /*7c90*/  IMAD.IADD R82, R42.reuse, 0x1, R8 ;  /* 0x000000012a527824 */ /* 0x040fe200078e0208 */
[----:B------:R-:W-:Y:S01]  /*7ca0*/  LOP3.LUT R2, R85, R76, R28, 0xca, !PT ;  /* 0x0000004c55027212 */ /* 0x000fe200078eca1c */
[----:B------:R-:W-:Y:S01]  /*7cb0*/  IMAD.IADD R83, R42, 0x1, R83 ;  /* 0x000000012a537824 */ /* 0x000fe200078e0253 */
[----:B------:R-:W-:Y:S01]  /*7cc0*/  LOP3.LUT R86, R87, R80, R0, 0xca, !PT ;  /* 0x0000005057567212 */ /* 0x000fe200078eca00 */
[----:B------:R-:W-:Y:S01]  /*7cd0*/  VIADD R90, R28, 0x5a827999 ;  /* 0x5a8279991c5a7836 */ /* 0x000fe20000000000 */
[----:B------:R-:W-:Y:S01]  /*7ce0*/  LOP3.LUT R6, R84, R77, R30, 0xca, !PT ;  /* 0x0000004d54067212 */ /* 0x000fe200078eca1e */
[----:B0-----:R-:W-:Y:S01]  /*7cf0*/  UISETP.LT.U32.AND UP0, UPT, UR6, 0x20, UPT ;  /* 0x000000200600788c */ /* 0x001fe2000bf01070 */
[----:B------:R-:W-:Y:S01]  /*7d00*/  LOP3.LUT R88, R89, R78, R4, 0xca, !PT ;  /* 0x0000004e59587212 */ /* 0x000fe200078eca04 */
[----:B------:R-:W-:Y:S01]  /*7d10*/  VIADD R92, R0, 0x5a827999 ;  /* 0x5a827999005c7836 */ /* 0x000fe20000000000 */
[----:B------:R-:W-:Y:S01]  /*7d20*/  IADD3 R91, PT, PT, R39, 0x5a827999, R2 ;  /* 0x5a827999275b7810 */ /* 0x000fe20007ffe002 */
[----:B------:R-:W-:Y:S01]  /*7d30*/  VIADD R95, R30, 0x5a827999 ;  /* 0x5a8279991e5f7836 */ /* 0x000fe20000000000 */
[----:B------:R-:W-:Y:S01]  /*7d40*/  IADD3 R86, PT, PT, R33, 0x5a827999, R86 ;  /* 0x5a82799921567810 */ /* 0x000fe20007ffe056 */
[----:B------:R-:W-:Y:S01]  /*7d50*/  VIADD R94, R4, 0x5a827999 ;  /* 0x5a827999045e7836 */ /* 0x000fe20000000000 */
[----:B------:R-:W-:Y:S01]  /*7d60*/  IADD3 R93, PT, PT, R41, 0x5a827999, R6 ;  /* 0x5a827999295d7810 */ /* 0x000fe20007ffe006 */
[----:B------:R-:W-:Y:S01]  /*7d70*/  VIADD R97, R12, 0x5a827999 ;  /* 0x5a8279990c617836 */ /* 0x000fe20000000000 */
[----:B------:R-:W-:Y:S01]  /*7d80*/  IADD3 R88, PT, PT, R35, 0x5a827999, R88 ;  /* 0x5a82799923587810 */ /* 0x000fe20007ffe058 */
[----:B------:R-:W-:Y:S01]  /*7d90*/  VIADD R99, R36, 0x5a827999 ;  /* 0x5a82799924637836 */ /* 0x000fe20000000000 */
[----:B------:R-:W-:Y:S01]  /*7da0*/  USEL UR6, UR6, 0x20, UP0 ;  /* 0x0000002006067887 */ /* 0x000fe20008000000 */
[----:B------:R-:W-:Y:S01]  /*7db0*/  VIADD R96, R11, 0x5a827999 ;  /* 0x5a8279990b607836 */ /* 0x000fe20000000000 */
[----:B------:R-:W-:Y:S01]  /*7dc0*/  UMOV UR5, URZ ;  /* 0x000000ff00057c82 */ /* 0x000fe20008000000 */
[----:B------:R-:W-:-:S09]  /*7dd0*/  VIADD R101, R48, 0x5a827999 ;  /* 0x5a82799930657836 */ /* 0x000fd20000000000 */
.L_x_156:
[----:B-1----:R-:W0:Y:S01]  /*7de0*/  LDC R0, c[0x0][0x398] ;  /* 0x0000e600ff007b82 */ /* 0x002e220000000800 */
[----:B------:R-:W-:Y:S01]  /*7df0*/  BSSY.RECONVERGENT B0, `(.L_x_141) ;  /* 0x0000043000007945 */ /* 0x000fe20003800200 */
[----:B0-----:R-:W-:-:S05]  /*7e00*/  VIADD R0, R0, 0xffffffc0 ;  /* 0xffffffc000007836 */ /* 0x001fca0000000000 */
[----:B------:R-:W-:-:S04]  /*7e10*/  SHF.R.U32.HI R9, RZ, 0x2, R0 ;  /* 0x00000002ff097819 */ /* 0x000fc80000011600 */
[----:B------:R-:W-:-:S13]  /*7e20*/  ISETP.GE.U32.AND P0, PT, R70, R9, PT ;  /* 0x000000094600720c */ /* 0x000fda0003f06070 */
[----:B------:R-:W-:Y:S05]  /*7e30*/  @!P0 BRA `(.L_x_142) ;  /* 0x0000000000f88947 */ /* 0x000fea0003800000 */
[--C-:B------:R-:W-:Y:S01]  /*7e40*/  IMAD.IADD R10, R70, 0x1, -R9.reuse ;  /* 0x00000001460a7824 */ /* 0x100fe200078e0a09 */
[----:B------:R-:W-:Y:S01]  /*7e50*/  BSSY.RECONVERGENT B1, `(.L_x_143) ;  /* 0x000001d000017945 */ /* 0x000fe20003800200 */
[----:B------:R-:W-:Y:S02]  /*7e60*/  IMAD.MOV.U32 R3, RZ, RZ, R9 ;  /* 0x000000ffff037224 */ /* 0x000fe400078e0009 */
[----:B------:R-:W-:-:S05]  /*7e70*/  VIADD R0, R10, 0x1 ;  /* 0x000000010a007836 */ /* 0x000fca0000000000 */
[----:B------:R-:W-:-:S13]  /*7e80*/  LOP3.LUT P0, R8, R0, 0x3, RZ, 0xc0, !PT ;  /* 0x0000000300087812 */ /* 0x000fda000780c0ff */
[----:B------:R-:W-:Y:S05]  /*7e90*/  @!P0 BRA `(.L_x_144) ;  /* 0x0000000000608947 */ /* 0x000fea0003800000 */
[----:B------:R-:W-:-:S05]  /*7ea0*/  IMAD R2, R9, 0x4, R1 ;  /* 0x0000000409027824 */ /* 0x000fca00078e0201 */
[----:B------:R-:W2:Y:S04]  /*7eb0*/  LDL R4, [R2+0x40] ;  /* 0x0000400002047983 */ /* 0x000ea80000100800 */
[----:B------:R-:W2:Y:S04]  /*7ec0*/  LDL R5, [R2+0x80] ;  /* 0x0000800002057983 */ /* 0x000ea80000100800 */
[----:B------:R-:W2:Y:S04]  /*7ed0*/  LDL R6, [R2+0xc0] ;  /* 0x0000c00002067983 */ /* 0x000ea80000100800 */
[----:B------:R-:W2:Y:S01]  /*7ee0*/  LDL R7, [R2+0x100] ;  /* 0x0001000002077983 */ /* 0x000ea20000100800 */
[C---:B------:R-:W-:Y:S01]  /*7ef0*/  IMAD R0, R9.reuse, 0x10, R68 ;  /* 0x0000001009007824 */ /* 0x040fe200078e0244 */
[----:B------:R-:W-:Y:S01]  /*7f00*/  ISETP.NE.AND P0, PT, R8, 0x1, PT ;  /* 0x000000010800780c */ /* 0x000fe20003f05270 */
[----:B------:R-:W-:-:S03]  /*7f10*/  VIADD R3, R9, 0x1 ;  /* 0x0000000109037836 */ /* 0x000fc60000000000 */
[----:B--2---:R0:W-:Y:S09]  /*7f20*/  STL.128 [R0], R4 ;  /* 0x0000000400007387 */ /* 0x0041f20000100c00 */
[----:B------:R-:W-:Y:S05]  /*7f30*/  @!P0 BRA `(.L_x_144) ;  /* 0x0000000000388947 */ /* 0x000fea0003800000 */
[----:B0-----:R-:W2:Y:S04]  /*7f40*/  LDL R4, [R2+0x44] ;  /* 0x0000440002047983 */ /* 0x001ea80000100800 */
[----:B------:R-:W2:Y:S04]  /*7f50*/  LDL R5, [R2+0x84] ;  /* 0x0000840002057983 */ /* 0x000ea80000100800 */
[----:B------:R-:W2:Y:S04]  /*7f60*/  LDL R6, [R2+0xc4] ;  /* 0x0000c40002067983 */ /* 0x000ea80000100800 */
[----:B------:R-:W2:Y:S01]  /*7f70*/  LDL R7, [R2+0x104] ;  /* 0x0001040002077983 */ /* 0x000ea20000100800 */
[----:B------:R-:W-:Y:S01]  /*7f80*/  ISETP.NE.AND P0, PT, R8, 0x2, PT ;  /* 0x000000020800780c */ /* 0x000fe20003f05270 */
[----:B------:R-:W-:-:S02]  /*7f90*/  VIADD R3, R9, 0x2 ;  /* 0x0000000209037836 */ /* 0x000fc40000000000 */
[----:B--2---:R1:W-:Y:S10]  /*7fa0*/  STL.128 [R0+0x10], R4 ;  /* 0x0000100400007387 */ /* 0x0043f40000100c00 */
[----:B------:R-:W-:Y:S05]  /*7fb0*/  @!P0 BRA `(.L_x_144) ;  /* 0x0000000000188947 */ /* 0x000fea0003800000 */
[----:B-1----:R-:W2:Y:S04]  /*7fc0*/  LDL R4, [R2+0x48] ;  /* 0x0000480002047983 */ /* 0x002ea80000100800 */
[----:B------:R-:W2:Y:S04]  /*7fd0*/  LDL R5, [R2+0x88] ;  /* 0x0000880002057983 */ /* 0x000ea80000100800 */
[----:B------:R-:W2:Y:S04]  /*7fe0*/  LDL R6, [R2+0xc8] ;  /* 0x0000c80002067983 */ /* 0x000ea80000100800 */
[----:B------:R-:W2:Y:S01]  /*7ff0*/  LDL R7, [R2+0x108] ;  /* 0x0001080002077983 */ /* 0x000ea20000100800 */
[----:B------:R-:W-:-:S03]  /*8000*/  VIADD R3, R9, 0x3 ;  /* 0x0000000309037836 */ /* 0x000fc60000000000 */
[----:B--2---:R2:W-:Y:S04]  /*8010*/  STL.128 [R0+0x20], R4 ;  /* 0x0000200400007387 */ /* 0x0045e80000100c00 */
.L_x_144:
[----:B------:R-:W-:Y:S05]  /*8020*/  BSYNC.RECONVERGENT B1 ;  /* 0x0000000000017941 */ /* 0x000fea0003800200 */
.L_x_143:
[----:B------:R-:W-:-:S13]  /*8030*/  ISETP.GE.U32.AND P0, PT, R10, 0x3, PT ;  /* 0x000000030a00780c */ /* 0x000fda0003f06070 */
[----:B------:R-:W-:Y:S05]  /*8040*/  @!P0 BRA `(.L_x_142) ;  /* 0x0000000000748947 */ /* 0x000fea0003800000 */
[C---:B012---:R-:W-:Y:S02]  /*8050*/  IMAD.IADD R0, R3.reuse, 0x1, -R70 ;  /* 0x0000000103007824 */ /* 0x047fe400078e0a46 */
[----:B------:R-:W-:-:S07]  /*8060*/  VIADD R3, R3, 0xffffffff ;  /* 0xffffffff03037836 */ /* 0x000fce0000000000 */
.L_x_145:
[----:B---3--:R-:W-:-:S04]  /*8070*/  VIADD R2, R3, 0x1 ;  /* 0x0000000103027836 */ /* 0x008fc80000000000 */
[----:B------:R-:W-:-:S05]  /*8080*/  IMAD R16, R2, 0x4, R1 ;  /* 0x0000000402107824 */ /* 0x000fca00078e0201 */
[----:B------:R-:W2:Y:S04]  /*8090*/  LDL R4, [R16+0x40] ;  /* 0x0000400010047983 */ /* 0x000ea80000100800 */
[----:B------:R-:W2:Y:S04]  /*80a0*/  LDL R5, [R16+0x80] ;  /* 0x0000800010057983 */ /* 0x000ea80000100800 */
[----:B------:R-:W2:Y:S04]  /*80b0*/  LDL R6, [R16+0xc0] ;  /* 0x0000c00010067983 */ /* 0x000ea80000100800 */
[----:B------:R-:W2:Y:S01]  /*80c0*/  LDL R7, [R16+0x100] ;  /* 0x0001000010077983 */ /* 0x000ea20000100800 */
[----:B------:R-:W-:-:S05]  /*80d0*/  IMAD R2, R2, 0x10, R68 ;  /* 0x0000001002027824 */ /* 0x000fca00078e0244 */
        /* <DEDUP_REMOVED lines=20> */
.L_x_142:
[----:B------:R-:W-:Y:S05]  /*8220*/  BSYNC.RECONVERGENT B0 ;  /* 0x0000000000007941 */ /* 0x000fea0003800200 */
.L_x_141:
[----:B------:R-:W4:Y:S04]  /*8230*/  LDL.128 R72, [R1+0x1c0] ;  /* 0x0001c00001487983 */ /* 0x000f280000100c00 */
[----:B0123--:R-:W2:Y:S04]  /*8240*/  LDL.128 R4, [R1+0x1d0] ;  /* 0x0001d00001047983 */ /* 0x00fea80000100c00 */
[----:B------:R-:W3:Y:S04]  /*8250*/  LDL.128 R8, [R1+0x1e0] ;  /* 0x0001e00001087983 */ /* 0x000ee80000100c00 */
        /* <DEDUP_REMOVED lines=13> */
[----:B------:R-:W-:Y:S01]  /*8330*/  SHF.L.W.U32.HI R3, R85, 0x1e, R85 ;  /* 0x0000001e55037819 */ /* 0x000fe20000010e55 */
[----:B------:R-:W-:Y:S01]  /*8340*/  BSSY.RECONVERGENT B0, `(.L_x_146) ;  /* 0x00008b4000007945 */ /* 0x000fe20003800200 */
[----:B------:R-:W-:-:S02]  /*8350*/  SHF.L.W.U32.HI R2, R97, 0x1e, R97 ;  /* 0x0000001e61027819 */ /* 0x000fc40000010e61 */
[----:B------:R-:W-:Y:S02]  /*8360*/  LOP3.LUT R67, R97, R3, R76, 0xca, !PT ;  /* 0x0000000361437212 */ /* 0x000fe400078eca4c */
[----:B------:R-:W-:Y:S01]  /*8370*/  SHF.L.W.U32.HI R102, R89, 0x1e, R89 ;  /* 0x0000001e59667819 */ /* 0x000fe20000010e59 */
[----:B----4-:R-:W-:Y:S02]  /*8380*/  IMAD.IADD R0, R91, 0x1, R72 ;  /* 0x000000015b007824 */ /* 0x010fe400078e0248 */
[----:B------:R-:W-:Y:S01]  /*8390*/  IMAD.IADD R100, R88, 0x1, R75 ;  /* 0x0000000158647824 */ /* 0x000fe200078e024b */
[----:B--2---:R-:W-:Y:S02]  /*83a0*/  IADD3 R67, PT, PT, R67, R90, R4 ;  /* 0x0000005a43437210 */ /* 0x004fe40007ffe004 */
[----:B------:R-:W-:Y:S02]  /*83b0*/  LEA.HI R0, R97, R0, R97, 0x5 ;  /* 0x0000000061007211 */ /* 0x000fe400078f2861 */
[----:B------:R-:W-:-:S02]  /*83c0*/  LEA.HI R100, R101, R100, R101, 0x5 ;  /* 0x0000006465647211 */ /* 0x000fc400078f2865 */
[C---:B------:R-:W-:Y:S02]  /*83d0*/  LOP3.LUT R69, R0.reuse, R2, R3, 0xca, !PT ;  /* 0x0000000200457212 */ /* 0x040fe400078eca03 */
[C---:B------:R-:W-:Y:S02]  /*83e0*/  LEA.HI R67, R0.reuse, R67, R0, 0x5 ;  /* 0x0000004300437211 */ /* 0x040fe400078f2800 */
[----:B---3--:R-:W-:Y:S02]  /*83f0*/  IADD3 R66, PT, PT, R69, R76, R8 ;  /* 0x0000004c45427210 */ /* 0x008fe40007ffe008 */
[----:B------:R-:W-:Y:S02]  /*8400*/  SHF.L.W.U32.HI R69, R0, 0x1e, R0 ;  /* 0x0000001e00457819 */ /* 0x000fe40000010e00 */
[C---:B------:R-:W-:Y:S02]  /*8410*/  LEA.HI R66, R67.reuse, R66, R67, 0x5 ;  /* 0x0000004243427211 */ /* 0x040fe400078f2843 */
[----:B------:R-:W-:-:S02]  /*8420*/  LOP3.LUT R0, R67, R69, R2, 0xca, !PT ;  /* 0x0000004543007212 */ /* 0x000fc400078eca02 */
[----:B------:R-:W-:Y:S01]  /*8430*/  SHF.L.W.U32.HI R67, R67, 0x1e, R67 ;  /* 0x0000001e43437819 */ /* 0x000fe20000010e43 */
[----:B------:R-:W-:Y:S01]  /*8440*/  VIADD R66, R66, 0x5a827999 ;  /* 0x5a82799942427836 */ /* 0x000fe20000000000 */
[----:B-----5:R-:W-:-:S04]  /*8450*/  IADD3 R3, PT, PT, R0, R12, R3 ;  /* 0x0000000c00037210 */ /* 0x020fc80007ffe003 */
[C-C-:B------:R-:W-:Y:S02]  /*8460*/  LEA.HI R3, R66.reuse, R3, R66.reuse, 0x5 ;  /* 0x0000000342037211 */ /* 0x140fe400078f2842 */
[C---:B------:R-:W-:Y:S02]  /*8470*/  LOP3.LUT R103, R66.reuse, R67, R69, 0xca, !PT ;  /* 0x0000004342677212 */ /* 0x040fe400078eca45 */
[----:B------:R-:W-:Y:S01]  /*8480*/  SHF.L.W.U32.HI R66, R66, 0x1e, R66 ;  /* 0x0000001e42427819 */ /* 0x000fe20000010e42 */
[----:B------:R-:W-:Y:S01]  /*8490*/  VIADD R3, R3, 0x5a827999 ;  /* 0x5a82799903037836 */ /* 0x000fe20000000000 */
[----:B------:R-:W-:-:S04]  /*84a0*/  IADD3 R2, PT, PT, R103, R16, R2 ;  /* 0x0000001067027210 */ /* 0x000fc80007ffe002 */
[C---:B------:R-:W-:Y:S02]  /*84b0*/  LEA.HI R2, R3.reuse, R2, R3, 0x5 ;  /* 0x0000000203027211 */ /* 0x040fe400078f2803 */
[C---:B------:R-:W-:Y:S02]  /*84c0*/  LOP3.LUT R0, R3.reuse, R66, R67, 0xca, !PT ;  /* 0x0000004203007212 */ /* 0x040fe400078eca43 */
[----:B------:R-:W-:Y:S01]  /*84d0*/  SHF.L.W.U32.HI R98, R3, 0x1e, R3 ;  /* 0x0000001e03627819 */ /* 0x000fe20000010e03 */
[----:B------:R-:W-:Y:S01]  /*84e0*/  VIADD R2, R2, 0x5a827999 ;  /* 0x5a82799902027836 */ /* 0x000fe20000000000 */
[----:B------:R-:W-:Y:S02]  /*84f0*/  IADD3 R69, PT, PT, R0, R20, R69 ;  /* 0x0000001400457210 */ /* 0x000fe40007ffe045 */
[----:B------:R-:W-:Y:S02]  /*8500*/  LOP3.LUT R3, R72, R32, R28, 0x96, !PT ;  /* 0x0000002048037212 */ /* 0x000fe400078e961c */
[----:B------:R-:W-:-:S02]  /*8510*/  LEA.HI R69, R2, R69, R2, 0x5 ;  /* 0x0000004502457211 */ /* 0x000fc400078f2802 */
[C---:B------:R-:W-:Y:S02]  /*8520*/  LOP3.LUT R0, R2.reuse, R98, R66, 0xca, !PT ;  /* 0x0000006202007212 */ /* 0x040fe400078eca42 */
[----:B------:R-:W-:Y:S01]  /*8530*/  SHF.L.W.U32.HI R2, R2, 0x1e, R2 ;  /* 0x0000001e02027819 */ /* 0x000fe20000010e02 */
[----:B------:R-:W-:Y:S01]  /*8540*/  VIADD R69, R69, 0x5a827999 ;  /* 0x5a82799945457836 */ /* 0x000fe20000000000 */
[----:B------:R-:W-:Y:S02]  /*8550*/  IADD3 R0, PT, PT, R0, R24, R67 ;  /* 0x0000001800007210 */ /* 0x000fe40007ffe043 */
[----:B------:R-:W-:Y:S02]  /*8560*/  LOP3.LUT R28, R3, R20, RZ, 0x3c, !PT ;  /* 0x00000014031c7212 */ /* 0x000fe400078e3cff */
[C---:B------:R-:W-:Y:S02]  /*8570*/  LEA.HI R0, R69.reuse, R0, R69, 0x5 ;  /* 0x0000000045007211 */ /* 0x040fe400078f2845 */
[----:B------:R-:W-:-:S02]  /*8580*/  LOP3.LUT R3, R69, R2, R98, 0xca, !PT ;  /* 0x0000000245037212 */ /* 0x000fc400078eca62 */
[----:B------:R-:W-:Y:S01]  /*8590*/  SHF.L.W.U32.HI R103, R69, 0x1e, R69 ;  /* 0x0000001e45677819 */ /* 0x000fe20000010e45 */
[----:B------:R-:W-:Y:S01]  /*85a0*/  VIADD R0, R0, 0x5a827999 ;  /* 0x5a82799900007836 */ /* 0x000fe20000000000 */
[----:B------:R-:W-:Y:S02]  /*85b0*/  IADD3 R67, PT, PT, R3, R36, R66 ;  /* 0x0000002403437210 */ /* 0x000fe40007ffe042 */
[----:B------:R-:W-:Y:S02]  /*85c0*/  SHF.L.W.U32.HI R3, R28, 0x1, R28 ;  /* 0x000000011c037819 */ /* 0x000fe40000010e1c */
[C---:B------:R-:W-:Y:S02]  /*85d0*/  LOP3.LUT R28, R0.reuse, R103, R2, 0xca, !PT ;  /* 0x00000067001c7212 */ /* 0x040fe400078eca02 */
[----:B------:R-:W-:Y:S02]  /*85e0*/  LEA.HI R67, R0, R67, R0, 0x5 ;  /* 0x0000004300437211 */ /* 0x000fe400078f2800 */
[----:B------:R-:W-:-:S02]  /*85f0*/  LOP3.LUT R105, R4, R44, R40, 0x96, !PT ;  /* 0x0000002c04697212 */ /* 0x000fc400078e9628 */
[----:B------:R-:W-:Y:S01]  /*8600*/  IADD3 R69, PT, PT, R28, R98, R3 ;  /* 0x000000621c457210 */ /* 0x000fe20007ffe003 */
[----:B------:R-:W-:Y:S01]  /*8610*/  VIADD R28, R67, 0x5a827999 ;  /* 0x5a827999431c7836 */ /* 0x000fe20000000000 */
[----:B------:R-:W-:Y:S02]  /*8620*/  LOP3.LUT R107, R8, R48, R32, 0x96, !PT ;  /* 0x00000030086b7212 */ /* 0x000fe400078e9620 */
[----:B------:R-:W-:Y:S02]  /*8630*/  LOP3.LUT R105, R105, R24, RZ, 0x3c, !PT ;  /* 0x0000001869697212 */ /* 0x000fe400078e3cff */
[----:B------:R-:W-:Y:S02]  /*8640*/  SHF.L.W.U32.HI R32, R0, 0x1e, R0 ;  /* 0x0000001e00207819 */ /* 0x000fe40000010e00 */
[----:B------:R-:W-:Y:S02]  /*8650*/  LEA.HI R69, R28, R69, R28, 0x5 ;  /* 0x000000451c457211 */ /* 0x000fe400078f281c */
        /* <DEDUP_REMOVED lines=16> */
[----:B------:R-:W-:Y:S01]  /*8760*/  SHF.L.W.U32.HI R103, R44, 0x1, R44 ;  /* 0x000000012c677819 */ /* 0x000fe20000010e2c */
[----:B------:R-:W-:Y:S01]  /*8770*/  VIADD R2, R2, 0x5a827999 ;  /* 0x5a82799902027836 */ /* 0x000fe20000000000 */
[C---:B------:R-:W-:Y:S02]  /*8780*/  LOP3.LUT R40, R105.reuse, R0, R28, 0xca, !PT ;  /* 0x0000000069287212 */ /* 0x040fe400078eca1c */
        /* <DEDUP_REMOVED lines=37> */
[----:B------:R-:W-:Y:S01]  /*89e0*/  SHF.L.W.U32.HI R4, R72, 0x1, R72 ;  /* 0x0000000148047819 */ /* 0x000fe20000010e48 */
[----:B------:R-:W-:Y:S01]  /*89f0*/  VIADD R32, R32, 0x6ed9eba1 ;  /* 0x6ed9eba120207836 */ /* 0x000fe20000000000 */
[----:B------:R-:W-:-:S02]  /*8a00*/  LOP3.LUT R40, R109, R28, R111, 0x96, !PT ;  /* 0x0000001c6d287212 */ /* 0x000fc400078e966f */
[----:B------:R-:W-:Y:S02]  /*8a10*/  LOP3.LUT R115, R115, R0, RZ, 0x3c, !PT ;  /* 0x0000000073737212 */ /* 0x000fe400078e3cff */
[----:B------:R-:W-:Y:S02]  /*8a20*/  IADD3 R113, PT, PT, R40, R113, R4 ;  /* 0x0000007128717210 */ /* 0x000fe40007ffe004 */
[----:B------:R-:W-:Y:S02]  /*8a30*/  SHF.L.W.U32.HI R109, R109, 0x1e, R109 ;  /* 0x0000001e6d6d7819 */ /* 0x000fe40000010e6d */
[C---:B------:R-:W-:Y:S02]  /*8a40*/  LEA.HI R113, R32.reuse, R113, R32, 0x5 ;  /* 0x0000007120717211 */ /* 0x040fe400078f2820 */
[----:B------:R-:W-:Y:S02]  /*8a50*/  LOP3.LUT R117, R69, R16, R8, 0x96, !PT ;  /* 0x0000001045757212 */ /* 0x000fe400078e9608 */
[----:B------:R-:W-:Y:S01]  /*8a60*/  SHF.L.W.U32.HI R8, R115, 0x1, R115 ;  /* 0x0000000173087819 */ /* 0x000fe20000010e73 */
[----:B------:R-:W-:Y:S01]  /*8a70*/  VIADD R113, R113, 0x6ed9eba1 ;  /* 0x6ed9eba171717836 */ /* 0x000fe20000000000 */
[----:B------:R-:W-:-:S02]  /*8a80*/  LOP3.LUT R40, R32, R109, R28, 0x96, !PT ;  /* 0x0000006d20287212 */ /* 0x000fc400078e961c */
[----:B------:R-:W-:Y:S02]  /*8a90*/  LOP3.LUT R117, R117, R2, RZ, 0x3c, !PT ;  /* 0x0000000275757212 */ /* 0x000fe400078e3cff */
[----:B------:R-:W-:Y:S02]  /*8aa0*/  IADD3 R40, PT, PT, R40, R111, R8 ;  /* 0x0000006f28287210 */ /* 0x000fe40007ffe008 */
        /* <DEDUP_REMOVED lines=108> */
[C---:B------:R-:W-:Y:S02]  /*9170*/  LOP3.LUT R2, R0.reuse, R105, R44, 0x96, !PT ;  /* 0x0000006900027212 */ /* 0x040fe400078e962c */
        /* <DEDUP_REMOVED lines=17> */
[----:B------:R-:W-:Y:S02]  /*9290*/  LOP3.LUT R115, R115, R4, RZ, 0x3c, !PT ;  /* 0x0000000473737212 */ /* 0x000fe400078e3cff */
[----:B------:R-:W-:Y:S02]  /*92a0*/  IADD3 R105, PT, PT, R12, R105, R8 ;  /* 0x000000690c697210 */ /* 0x000fe40007ffe008 */
[----:B------:R-:W-:-:S02]  /*92b0*/  SHF.L.W.U32.HI R103, R103, 0x1e, R103 ;  /* 0x0000001e67677819 */ /* 0x000fc40000010e67 */
[C---:B------:R-:W-:Y:S02]  /*92c0*/  LEA.HI R105, R2.reuse, R105, R2, 0x5 ;  /* 0x0000006902697211 */ /* 0x040fe400078f2802 */
[----:B------:R-:W-:Y:S02]  /*92d0*/  SHF.L.W.U32.HI R115, R115, 0x1, R115 ;  /* 0x0000000173737819 */ /* 0x000fe40000010e73 */
[----:B------:R-:W-:Y:S01]  /*92e0*/  LOP3.LUT R12, R2, R103, R0, 0xe8, !PT ;  /* 0x00000067020c7212 */ /* 0x000fe200078ee800 */
[----:B------:R-:W-:Y:S01]  /*92f0*/  VIADD R105, R105, 0x8f1bbcdc ;  /* 0x8f1bbcdc69697836 */ /* 0x000fe20000000000 */
[----:B------:R-:W-:Y:S02]  /*9300*/  LOP3.LUT R16, R24, R111, R16, 0x96, !PT ;  /* 0x0000006f18107212 */ /* 0x000fe400078e9610 */
[----:B------:R-:W-:Y:S02]  /*9310*/  IADD3 R12, PT, PT, R12, R40, R115 ;  /* 0x000000280c0c7210 */ /* 0x000fe40007ffe073 */
[----:B------:R-:W-:-:S02]  /*9320*/  LOP3.LUT R16, R16, R107, RZ, 0x3c, !PT ;  /* 0x0000006b10107212 */ /* 0x000fc400078e3cff */
        /* <DEDUP_REMOVED lines=49> */
[----:B------:R-:W-:Y:S02]  /*9640*/  LOP3.LUT R20, R115, R28, R20, 0x96, !PT ;  /* 0x0000001c73147212 */ /* 0x000fe400078e9614 */
[----:B------:R-:W-:Y:S02]  /*9650*/  LEA.HI R12, R67, R12, R67, 0x5 ;  /* 0x0000000c430c7211 */ /* 0x000fe400078f2843 */
[----:B------:R-:W-:-:S02]  /*9660*/  SHF.L.W.U32.HI R69, R69, 0x1, R69 ;  /* 0x0000000145457819 */ /* 0x000fc40000010e45 */
[C---:B------:R-:W-:Y:S01]  /*9670*/  LOP3.LUT R2, R67.reuse, R105, R44, 0xe8, !PT ;  /* 0x0000006943027212 */ /* 0x040fe200078ee82c */
[----:B------:R-:W-:Y:S01]  /*9680*/  VIADD R12, R12, 0x8f1bbcdc ;  /* 0x8f1bbcdc0c0c7836 */ /* 0x000fe20000000000 */
[----:B------:R-:W-:Y:S02]  /*9690*/  LOP3.LUT R103, R20, R3, RZ, 0x3c, !PT ;  /* 0x0000000314677212 */ /* 0x000fe400078e3cff */
[----:B------:R-:W-:Y:S02]  /*96a0*/  SHF.L.W.U32.HI R20, R67, 0x1e, R67 ;  /* 0x0000001e43147819 */ /* 0x000fe40000010e43 */
[----:B------:R-:W-:Y:S02]  /*96b0*/  IADD3 R67, PT, PT, R2, R40, R69 ;  /* 0x0000002802437210 */ /* 0x000fe40007ffe045 */
[----:B------:R-:W-:Y:S02]  /*96c0*/  SHF.L.W.U32.HI R103, R103, 0x1, R103 ;  /* 0x0000000167677819 */ /* 0x000fe40000010e67 */
[----:B------:R-:W-:-:S02]  /*96d0*/  LEA.HI R67, R12, R67, R12, 0x5 ;  /* 0x000000430c437211 */ /* 0x000fc400078f280c */
[----:B------:R-:W-:Y:S02]  /*96e0*/  LOP3.LUT R2, R12, R20, R105, 0xe8, !PT ;  /* 0x000000140c027212 */ /* 0x000fe400078ee869 */
[----:B------:R-:W-:Y:S01]  /*96f0*/  LOP3.LUT R113, R109, R32, R24, 0x96, !PT ;  /* 0x000000206d717212 */ /* 0x000fe200078e9618 */
[----:B------:R-:W-:Y:S01]  /*9700*/  VIADD R67, R67, 0x8f1bbcdc ;  /* 0x8f1bbcdc43437836 */ /* 0x000fe20000000000 */
        /* <DEDUP_REMOVED lines=64> */
[----:B------:R-:W-:Y:S01]  /*9b10*/  IADD3 R20, PT, PT, R20, R113, R12 ;  /* 0x0000007114147210 */ /* 0x000fe20007ffe00c */
[----:B------:R-:W-:Y:S01]  /*9b20*/  IMAD.IADD R8, R86, 0x1, R73 ;  /* 0x0000000156087824 */ /* 0x000fe200078e0249 */
[----:B------:R-:W-:Y:S02]  /*9b30*/  LOP3.LUT R107, R107, R40, RZ, 0x3c, !PT ;  /* 0x000000286b6b7212 */ /* 0x000fe400078e3cff */
[----:B------:R-:W-:Y:S02]  /*9b40*/  SHF.L.W.U32.HI R28, R67, 0x1e, R67 ;  /* 0x0000001e431c7819 */ /* 0x000fe40000010e43 */
[C-C-:B------:R-:W-:Y:S02]  /*9b50*/  LEA.HI R20, R109.reuse, R20, R109.reuse, 0x5 ;  /* 0x000000146d147211 */ /* 0x140fe400078f286d */
[----:B------:R-:W-:-:S02]  /*9b60*/  SHF.L.W.U32.HI R24, R109, 0x1e, R109 ;  /* 0x0000001e6d187819 */ /* 0x000fc40000010e6d */
[----:B------:R-:W-:Y:S01]  /*9b70*/  SHF.L.W.U32.HI R107, R107, 0x1, R107 ;  /* 0x000000016b6b7819 */ /* 0x000fe20000010e6b */
[----:B------:R-:W-:Y:S01]  /*9b80*/  VIADD R67, R20, 0x8f1bbcdc ;  /* 0x8f1bbcdc14437836 */ /* 0x000fe20000000000 */
[----:B------:R-:W-:Y:S02]  /*9b90*/  LOP3.LUT R109, R109, R28, R117, 0xe8, !PT ;  /* 0x0000001c6d6d7212 */ /* 0x000fe400078ee875 */
[----:B------:R-:W-:Y:S02]  /*9ba0*/  LOP3.LUT R113, R105, R52, R16, 0x96, !PT ;  /* 0x0000003469717212 */ /* 0x000fe400078e9610 */
[----:B------:R-:W-:Y:S02]  /*9bb0*/  SHF.L.W.U32.HI R66, R87, 0x1e, R87 ;  /* 0x0000001e57427819 */ /* 0x000fe40000010e57 */
[----:B------:R-:W-:Y:S02]  /*9bc0*/  IADD3 R4, PT, PT, R109, R4, R107 ;  /* 0x000000046d047210 */ /* 0x000fe40007ffe06b */
[----:B------:R-:W-:-:S02]  /*9bd0*/  LOP3.LUT R113, R113, R32, RZ, 0x3c, !PT ;  /* 0x0000002071717212 */ /* 0x000fc400078e3cff */
[----:B------:R-:W-:Y:S02]  /*9be0*/  LOP3.LUT R16, R99, R66, R80, 0xca, !PT ;  /* 0x0000004263107212 */ /* 0x000fe400078eca50 */
[----:B------:R-:W-:Y:S02]  /*9bf0*/  LEA.HI R4, R67, R4, R67, 0x5 ;  /* 0x0000000443047211 */ /* 0x000fe400078f2843 */
[----:B------:R-:W-:Y:S02]  /*9c00*/  SHF.L.W.U32.HI R20, R113, 0x1, R113 ;  /* 0x0000000171147819 */ /* 0x000fe40000010e71 */
[----:B------:R-:W-:Y:S02]  /*9c10*/  LOP3.LUT R36, R67, R24, R28, 0x96, !PT ;  /* 0x0000001843247212 */ /* 0x000fe400078e961c */
[----:B------:R-:W-:Y:S02]  /*9c20*/  LEA.HI R109, R99, R8, R99, 0x5 ;  /* 0x00000008636d7211 */ /* 0x000fe400078f2863 */
[----:B------:R-:W-:-:S02]  /*9c30*/  IADD3 R16, PT, PT, R16, R92, R5 ;  /* 0x0000005c10107210 */ /* 0x000fc40007ffe005 */
[----:B------:R-:W-:Y:S01]  /*9c40*/  LOP3.LUT R115, R44, R3, R111, 0x96, !PT ;  /* 0x000000032c737212 */ /* 0x000fe200078e966f */
[----:B------:R-:W-:Y:S01]  /*9c50*/  VIADD R111, R4, 0x8f1bbcdc ;  /* 0x8f1bbcdc046f7836 */ /* 0x000fe20000000000 */
[----:B------:R-:W-:Y:S02]  /*9c60*/  IADD3 R36, PT, PT, R36, R117, R20 ;  /* 0x0000007524247210 */ /* 0x000fe40007ffe014 */
[----:B------:R-:W-:Y:S02]  /*9c70*/  LEA.HI R113, R109, R16, R109, 0x5 ;  /* 0x000000106d717211 */ /* 0x000fe400078f286d */
[----:B------:R-:W-:Y:S02]  /*9c80*/  LOP3.LUT R115, R115, R12, RZ, 0x3c, !PT ;  /* 0x0000000c73737212 */ /* 0x000fe400078e3cff */
[----:B------:R-:W-:Y:S02]  /*9c90*/  SHF.L.W.U32.HI R16, R67, 0x1e, R67 ;  /* 0x0000001e43107819 */ /* 0x000fe40000010e43 */
[----:B------:R-:W-:-:S02]  /*9ca0*/  SHF.L.W.U32.HI R60, R99, 0x1e, R99 ;  /* 0x0000001e633c7819 */ /* 0x000fc40000010e63 */
[----:B------:R-:W-:Y:S02]  /*9cb0*/  SHF.L.W.U32.HI R56, R109, 0x1e, R109 ;  /* 0x0000001e6d387819 */ /* 0x000fe40000010e6d */
[C-C-:B------:R-:W-:Y:S02]  /*9cc0*/  LEA.HI R36, R111.reuse, R36, R111.reuse, 0x5 ;  /* 0x000000246f247211 */ /* 0x140fe400078f286f */
[----:B------:R-:W-:Y:S02]  /*9cd0*/  SHF.L.W.U32.HI R8, R111, 0x1e, R111 ;  /* 0x0000001e6f087819 */ /* 0x000fe40000010e6f */
[----:B------:R-:W-:Y:S01]  /*9ce0*/  SHF.L.W.U32.HI R67, R115, 0x1, R115 ;  /* 0x0000000173437819 */ /* 0x000fe20000010e73 */
[----:B------:R-:W-:Y:S01]  /*9cf0*/  VIADD R123, R36, 0xca62c1d6 ;  /* 0xca62c1d6247b7836 */ /* 0x000fe20000000000 */
[----:B------:R-:W-:Y:S02]  /*9d00*/  LOP3.LUT R111, R111, R16, R24, 0x96, !PT ;  /* 0x000000106f6f7212 */ /* 0x000fe400078e9618 */
[----:B------:R-:W-:-:S02]  /*9d10*/  LOP3.LUT R4, R113, R56, R60, 0xca, !PT ;  /* 0x0000003871047212 */ /* 0x000fc400078eca3c */
[----:B------:R-:W-:Y:S02]  /*9d20*/  SHF.L.W.U32.HI R115, R84, 0x1e, R84 ;  /* 0x0000001e54737819 */ /* 0x000fe40000010e54 */
[----:B------:R-:W-:Y:S02]  /*9d30*/  LOP3.LUT R104, R109, R60, R66, 0xca, !PT ;  /* 0x0000003c6d687212 */ /* 0x000fe400078eca42 */
[----:B------:R-:W-:Y:S01]  /*9d40*/  IADD3 R28, PT, PT, R111, R28, R67 ;  /* 0x0000001c6f1c7210 */ /* 0x000fe20007ffe043 */
[----:B------:R-:W-:Y:S01]  /*9d50*/  IMAD.IADD R111, R93, 0x1, R74 ;  /* 0x000000015d6f7824 */ /* 0x000fe200078e024a */
[----:B------:R-:W-:Y:S02]  /*9d60*/  LOP3.LUT R52, R121, R0, R52, 0x96, !PT ;  /* 0x0000000079347212 */ /* 0x000fe400078e9634 */
[----:B------:R-:W-:Y:S02]  /*9d70*/  IADD3 R66, PT, PT, R4, R13, R66 ;  /* 0x0000000d04427210 */ /* 0x000fe40007ffe042 */
[----:B------:R-:W-:-:S02]  /*9d80*/  LOP3.LUT R4, R96, R115, R77, 0xca, !PT ;  /* 0x0000007360047212 */ /* 0x000fc400078eca4d */
[----:B------:R-:W-:Y:S02]  /*9d90*/  LOP3.LUT R0, R40, R103, R0, 0x96, !PT ;  /* 0x0000006728007212 */ /* 0x000fe400078e9600 */
[----:B------:R-:W-:Y:S02]  /*9da0*/  LOP3.LUT R52, R52, R107, RZ, 0x3c, !PT ;  /* 0x0000006b34347212 */ /* 0x000fe400078e3cff */
[----:B------:R-:W-:Y:S02]  /*9db0*/  LEA.HI R111, R96, R111, R96, 0x5 ;  /* 0x0000006f606f7211 */ /* 0x000fe400078f2860 */
[----:B------:R-:W-:Y:S02]  /*9dc0*/  IADD3 R4, PT, PT, R4, R95, R6 ;  /* 0x0000005f04047210 */ /* 0x000fe40007ffe006 */
[----:B------:R-:W-:Y:S02]  /*9dd0*/  LOP3.LUT R3, R48, R69, R3, 0x96, !PT ;  /* 0x0000004530037212 */ /* 0x000fe400078e9603 */
[----:B------:R-:W-:-:S02]  /*9de0*/  LOP3.LUT R0, R0, R67, RZ, 0x3c, !PT ;  /* 0x0000004300007212 */ /* 0x000fc400078e3cff */
[----:B------:R-:W-:Y:S02]  /*9df0*/  SHF.L.W.U32.HI R119, R52, 0x1, R52 ;  /* 0x0000000134777819 */ /* 0x000fe40000010e34 */
[----:B------:R-:W-:Y:S02]  /*9e00*/  LOP3.LUT R36, R123, R8, R16, 0x96, !PT ;  /* 0x000000087b247212 */ /* 0x000fe400078e9610 */
[----:B------:R-:W-:Y:S02]  /*9e10*/  LEA.HI R98, R111, R4, R111, 0x5 ;  /* 0x000000046f627211 */ /* 0x000fe400078f286f */
[----:B------:R-:W-:Y:S02]  /*9e20*/  LOP3.LUT R3, R3, R20, RZ, 0x3c, !PT ;  /* 0x0000001403037212 */ /* 0x000fe400078e3cff */
[----:B------:R-:W-:Y:S02]  /*9e30*/  LOP3.LUT R4, R32, R2, R69, 0x96, !PT ;  /* 0x0000000220047212 */ /* 0x000fe400078e9645 */
[----:B------:R-:W-:-:S02]  /*9e40*/  LEA.HI R28, R123, R28, R123, 0x5 ;  /* 0x0000001c7b1c7211 */ /* 0x000fc400078f287b */
[----:B------:R-:W-:Y:S02]  /*9e50*/  LOP3.LUT R2, R107, R44, R2, 0x96, !PT ;  /* 0x0000002c6b027212 */ /* 0x000fe400078e9602 */
[----:B------:R-:W-:Y:S02]  /*9e60*/  SHF.L.W.U32.HI R125, R0, 0x1, R0 ;  /* 0x00000001007d7819 */ /* 0x000fe40000010e00 */
[----:B------:R-:W-:Y:S02]  /*9e70*/  IADD3 R24, PT, PT, R36, R24, R119 ;  /* 0x0000001824187210 */ /* 0x000fe40007ffe077 */
[----:B------:R-:W-:Y:S02]  /*9e80*/  LOP3.LUT R36, R12, R105, R103, 0x96, !PT ;  /* 0x000000690c247212 */ /* 0x000fe400078e9667 */
[----:B------:R-:W-:Y:S02]  /*9e90*/  SHF.L.W.U32.HI R69, R3, 0x1, R3 ;  /* 0x0000000103457819 */ /* 0x000fe40000010e03 */
[----:B------:R-:W-:-:S02]  /*9ea0*/  LOP3.LUT R3, R20, R121, R105, 0x96, !PT ;  /* 0x0000007914037212 */ /* 0x000fc400078e9669 */
[----:B------:R-:W-:Y:S02]  /*9eb0*/  LOP3.LUT R4, R4, R119, RZ, 0x3c, !PT ;  /* 0x0000007704047212 */ /* 0x000fe400078e3cff */
[----:B------:R-:W-:Y:S01]  /*9ec0*/  LOP3.LUT R103, R119, R40, R121, 0x96, !PT ;  /* 0x0000002877677212 */ /* 0x000fe200078e9679 */
[----:B------:R-:W-:Y:S01]  /*9ed0*/  VIADD R121, R28, 0xca62c1d6 ;  /* 0xca62c1d61c797836 */ /* 0x000fe20000000000 */
[----:B------:R-:W-:Y:S02]  /*9ee0*/  LOP3.LUT R0, R2, R125, RZ, 0x3c, !PT ;  /* 0x0000007d02007212 */ /* 0x000fe400078e3cff */
[----:B------:R-:W-:Y:S02]  /*9ef0*/  SHF.L.W.U32.HI R2, R4, 0x1, R4 ;  /* 0x0000000104027819 */ /* 0x000fe40000010e04 */
[----:B------:R-:W-:Y:S02]  /*9f00*/  SHF.L.W.U32.HI R4, R0, 0x1, R0 ;  /* 0x0000000100047819 */ /* 0x000fe40000010e00 */
[----:B------:R-:W-:-:S02]  /*9f10*/  LEA.HI R24, R121, R24, R121, 0x5 ;  /* 0x0000001879187211 */ /* 0x000fc400078f2879 */
[----:B------:R-:W-:Y:S02]  /*9f20*/  LOP3.LUT R36, R36, R69, RZ, 0x3c, !PT ;  /* 0x0000004524247212 */ /* 0x000fe400078e3cff */
[----:B------:R-:W-:Y:S01]  /*9f30*/  LOP3.LUT R3, R3, R2, RZ, 0x3c, !PT ;  /* 0x0000000203037212 */ /* 0x000fe200078e3cff */
[----:B------:R-:W-:Y:S01]  /*9f40*/  VIADD R28, R24, 0xca62c1d6 ;  /* 0xca62c1d6181c7836 */ /* 0x000fe20000000000 */
[----:B------:R-:W-:Y:S02]  /*9f50*/  LOP3.LUT R0, R103, R4, RZ, 0x3c, !PT ;  /* 0x0000000467007212 */ /* 0x000fe400078e3cff */
[----:B------:R-:W-:Y:S02]  /*9f60*/  SHF.L.W.U32.HI R105, R36, 0x1, R36 ;  /* 0x0000000124697819 */ /* 0x000fe40000010e24 */
[----:B------:R-:W-:Y:S02]  /*9f70*/  SHF.L.W.U32.HI R103, R123, 0x1e, R123 ;  /* 0x0000001e7b677819 */ /* 0x000fe40000010e7b */
[----:B------:R-:W-:-:S02]  /*9f80*/  SHF.L.W.U32.HI R36, R121, 0x1e, R121 ;  /* 0x0000001e79247819 */ /* 0x000fc40000010e79 */
[----:B------:R-:W-:Y:S02]  /*9f90*/  LOP3.LUT R117, R101, R102, R78, 0xca, !PT ;  /* 0x0000006665757212 */ /* 0x000fe400078eca4e */
[----:B------:R-:W-:Y:S02]  /*9fa0*/  SHF.L.W.U32.HI R3, R3, 0x1, R3 ;  /* 0x0000000103037819 */ /* 0x000fe40000010e03 */
[----:B------:R-:W-:Y:S02]  /*9fb0*/  SHF.L.W.U32.HI R24, R0, 0x1, R0 ;  /* 0x0000000100187819 */ /* 0x000fe40000010e00 */
[----:B------:R-:W-:Y:S02]  /*9fc0*/  LOP3.LUT R40, R125, R12, R40, 0x96, !PT ;  /* 0x0000000c7d287212 */ /* 0x000fe400078e9628 */
[----:B------:R-:W-:Y:S02]  /*9fd0*/  LOP3.LUT R12, R105, R20, R12, 0x96, !PT ;  /* 0x00000014690c7212 */ /* 0x000fe400078e960c */
[----:B------:R-:W-:-:S02]  /*9fe0*/  LOP3.LUT R106, R28, R36, R103, 0x96, !PT ;  /* 0x000000241c6a7212 */ /* 0x000fc400078e9667 */
[----:B------:R-:W-:Y:S02]  /*9ff0*/  IADD3 R117, PT, PT, R117, R94, R7 ;  /* 0x0000005e75757210 */ /* 0x000fe40007ffe007 */
[----:B------:R-:W-:Y:S02]  /*a000*/  LOP3.LUT R20, R3, R119, R20, 0x96, !PT ;  /* 0x0000007703147212 */ /* 0x000fe400078e9614 */
[----:B------:R-:W-:Y:S02]  /*a010*/  LOP3.LUT R0, R24, R125, R119, 0x96, !PT ;  /* 0x0000007d18007212 */ /* 0x000fe400078e9677 */
[----:B------:R-:W-:Y:S02]  /*a020*/  SHF.L.W.U32.HI R119, R101, 0x1e, R101 ;  /* 0x0000001e65777819 */ /* 0x000fe40000010e65 */
[----:B------:R-:W-:Y:S02]  /*a030*/  LOP3.LUT R52, R121, R103, R8, 0x96, !PT ;  /* 0x0000006779347212 */ /* 0x000fe400078e9608 */
[----:B------:R-:W-:-:S02]  /*a040*/  IADD3 R8, PT, PT, R106, R8, R125 ;  /* 0x000000086a087210 */ /* 0x000fc40007ffe07d */
[----:B------:R-:W-:Y:S02]  /*a050*/  IADD3 R104, PT, PT, R104, R80, R9 ;  /* 0x0000005068687210 */ /* 0x000fe40007ffe009 */
[C-C-:B------:R-:W-:Y:S02]  /*a060*/  LEA.HI R117, R100.reuse, R117, R100.reuse, 0x5 ;  /* 0x0000007564757211 */ /* 0x140fe400078f2864 */
[C---:B------:R-:W-:Y:S02]  /*a070*/  SHF.L.W.U32.HI R106, R100.reuse, 0x1e, R100 ;  /* 0x0000001e646a7819 */ /* 0x040fe40000010e64 */
[----:B------:R-:W-:Y:S02]  /*a080*/  LOP3.LUT R100, R100, R119, R102, 0xca, !PT ;  /* 0x0000007764647212 */ /* 0x000fe400078eca66 */
[----:B------:R-:W-:Y:S02]  /*a090*/  LEA.HI R104, R113, R104, R113, 0x5 ;  /* 0x0000006871687211 */ /* 0x000fe400078f2871 */
[----:B------:R-:W-:-:S02]  /*a0a0*/  SHF.L.W.U32.HI R72, R96, 0x1e, R96 ;  /* 0x0000001e60487819 */ /* 0x000fc40000010e60 */
[----:B------:R-:W-:Y:S01]  /*a0b0*/  SHF.L.W.U32.HI R109, R111, 0x1e, R111 ;  /* 0x0000001e6f6d7819 */ /* 0x000fe20000010e6f */
[----:B------:R-:W-:Y:S01]  /*a0c0*/  VIADD R121, R104, 0x5a827999 ;  /* 0x5a82799968797836 */ /* 0x000fe20000000000 */
[----:B------:R-:W-:Y:S02]  /*a0d0*/  IADD3 R100, PT, PT, R100, R78, R11 ;  /* 0x0000004e64647210 */ /* 0x000fe40007ffe00b */
[----:B------:R-:W-:Y:S02]  /*a0e0*/  LOP3.LUT R108, R98, R109, R72, 0xca, !PT ;  /* 0x0000006d626c7212 */ /* 0x000fe400078eca48 */
[----:B------:R-:W-:Y:S02]  /*a0f0*/  LEA.HI R104, R117, R100, R117, 0x5 ;  /* 0x0000006475687211 */ /* 0x000fe400078f2875 */
[--C-:B------:R-:W-:Y:S02]  /*a100*/  LOP3.LUT R111, R111, R72, R115.reuse, 0xca, !PT ;  /* 0x000000486f6f7212 */ /* 0x100fe400078eca73 */
[----:B------:R-:W-:-:S02]  /*a110*/  IADD3 R115, PT, PT, R108, R14, R115 ;  /* 0x0000000e6c737210 */ /* 0x000fc40007ffe073 */
[C---:B------:R-:W-:Y:S02]  /*a120*/  LOP3.LUT R108, R117.reuse, R106, R119, 0xca, !PT ;  /* 0x0000006a756c7212 */ /* 0x040fe400078eca77 */
[----:B------:R-:W-:Y:S01]  /*a130*/  SHF.L.W.U32.HI R100, R117, 0x1e, R117 ;  /* 0x0000001e75647819 */ /* 0x000fe20000010e75 */
[----:B------:R-:W-:Y:S01]  /*a140*/  VIADD R117, R104, 0x5a827999 ;  /* 0x5a82799968757836 */ /* 0x000fe20000000000 */
[----:B------:R-:W-:Y:S02]  /*a150*/  IADD3 R111, PT, PT, R111, R77, R10 ;  /* 0x0000004d6f6f7210 */ /* 0x000fe40007ffe00a */
[----:B------:R-:W-:Y:S02]  /*a160*/  IADD3 R102, PT, PT, R108, R15, R102 ;  /* 0x0000000f6c667210 */ /* 0x000fe40007ffe066 */
[----:B------:R-:W-:Y:S02]  /*a170*/  LEA.HI R111, R98, R111, R98, 0x5 ;  /* 0x0000006f626f7211 */ /* 0x000fe400078f2862 */
[----:B------:R-:W-:-:S02]  /*a180*/  LOP3.LUT R104, R117, R100, R106, 0xca, !PT ;  /* 0x0000006475687212 */ /* 0x000fc400078eca6a */
[----:B------:R-:W-:Y:S01]  /*a190*/  SHF.L.W.U32.HI R113, R113, 0x1e, R113 ;  /* 0x0000001e71717819 */ /* 0x000fe20000010e71 */
[----:B------:R-:W-:Y:S01]  /*a1a0*/  VIADD R108, R111, 0x5a827999 ;  /* 0x5a8279996f6c7836 */ /* 0x000fe20000000000 */
[----:B------:R-:W-:Y:S02]  /*a1b0*/  IADD3 R119, PT, PT, R104, R19, R119 ;  /* 0x0000001368777210 */ /* 0x000fe40007ffe077 */
[C-C-:B------:R-:W-:Y:S02]  /*a1c0*/  LEA.HI R104, R121.reuse, R66, R121.reuse, 0x5 ;  /* 0x0000004279687211 */ /* 0x140fe400078f2879 */
[----:B------:R-:W-:Y:S02]  /*a1d0*/  SHF.L.W.U32.HI R98, R98, 0x1e, R98 ;  /* 0x0000001e62627819 */ /* 0x000fe40000010e62 */
[C---:B------:R-:W-:Y:S02]  /*a1e0*/  LOP3.LUT R110, R121.reuse, R113, R56, 0xca, !PT ;  /* 0x00000071796e7212 */ /* 0x040fe400078eca38 */
[----:B------:R-:W-:Y:S01]  /*a1f0*/  SHF.L.W.U32.HI R66, R121, 0x1e, R121 ;  /* 0x0000001e79427819 */ /* 0x000fe20000010e79 */
[----:B------:R-:W-:Y:S01]  /*a200*/  VIADD R121, R104, 0x5a827999 ;  /* 0x5a82799968797836 */ /* 0x000fe20000000000 */
[----:B------:R-:W-:-:S02]  /*a210*/  LEA.HI R115, R108, R115, R108, 0x5 ;  /* 0x000000736c737211 */ /* 0x000fc400078f286c */
[----:B------:R-:W-:Y:S02]  /*a220*/  LEA.HI R102, R117, R102, R117, 0x5 ;  /* 0x0000006675667211 */ /* 0x000fe400078f2875 */
[----:B------:R-:W-:Y:S01]  /*a230*/  LOP3.LUT R111, R108, R98, R109, 0xca, !PT ;  /* 0x000000626c6f7212 */ /* 0x000fe200078eca6d */
[----:B------:R-:W-:Y:S01]  /*a240*/  VIADD R123, R115, 0x5a827999 ;  /* 0x5a827999737b7836 */ /* 0x000fe20000000000 */
[----:B------:R-:W-:Y:S01]  /*a250*/  IADD3 R60, PT, PT, R110, R17, R60 ;  /* 0x000000116e3c7210 */ /* 0x000fe20007ffe03c */
[----:B------:R-:W-:Y:S01]  /*a260*/  VIADD R104, R102, 0x5a827999 ;  /* 0x5a82799966687836 */ /* 0x000fe20000000000 */
[----:B------:R-:W-:Y:S02]  /*a270*/  IADD3 R72, PT, PT, R111, R18, R72 ;  /* 0x000000126f487210 */ /* 0x000fe40007ffe048 */
[----:B------:R-:W-:Y:S02]  /*a280*/  SHF.L.W.U32.HI R111, R108, 0x1e, R108 ;  /* 0x0000001e6c6f7819 */ /* 0x000fe40000010e6c */
[----:B------:R-:W-:-:S02]  /*a290*/  LOP3.LUT R102, R121, R66, R113, 0xca, !PT ;  /* 0x0000004279667212 */ /* 0x000fc400078eca71 */
[----:B------:R-:W-:Y:S02]  /*a2a0*/  SHF.L.W.U32.HI R115, R117, 0x1e, R117 ;  /* 0x0000001e75737819 */ /* 0x000fe40000010e75 */
[----:B------:R-:W-:Y:S02]  /*a2b0*/  LEA.HI R60, R121, R60, R121, 0x5 ;  /* 0x0000003c793c7211 */ /* 0x000fe400078f2879 */
[C---:B------:R-:W-:Y:S02]  /*a2c0*/  LOP3.LUT R108, R123.reuse, R111, R98, 0xca, !PT ;  /* 0x0000006f7b6c7212 */ /* 0x040fe400078eca62 */
[----:B------:R-:W-:Y:S02]  /*a2d0*/  IADD3 R102, PT, PT, R102, R21, R56 ;  /* 0x0000001566667210 */ /* 0x000fe40007ffe038 */
[----:B------:R-:W-:Y:S02]  /*a2e0*/  LEA.HI R72, R123, R72, R123, 0x5 ;  /* 0x000000487b487211 */ /* 0x000fe400078f287b */
[----:B------:R-:W-:-:S02]  /*a2f0*/  LOP3.LUT R56, R104, R115, R100, 0xca, !PT ;  /* 0x0000007368387212 */ /* 0x000fc400078eca64 */
[----:B------:R-:W-:Y:S02]  /*a300*/  LEA.HI R119, R104, R119, R104, 0x5 ;  /* 0x0000007768777211 */ /* 0x000fe400078f2868 */
[----:B------:R-:W-:Y:S01]  /*a310*/  SHF.L.W.U32.HI R117, R121, 0x1e, R121 ;  /* 0x0000001e79757819 */ /* 0x000fe20000010e79 */
[----:B------:R-:W-:Y:S01]  /*a320*/  VIADD R121, R60, 0x5a827999 ;  /* 0x5a8279993c797836 */ /* 0x000fe20000000000 */
[----:B------:R-:W-:Y:S01]  /*a330*/  IADD3 R109, PT, PT, R108, R22, R109 ;  /* 0x000000166c6d7210 */ /* 0x000fe20007ffe06d */
[----:B------:R-:W-:Y:S01]  /*a340*/  VIADD R108, R72, 0x5a827999 ;  /* 0x5a827999486c7836 */ /* 0x000fe20000000000 */
[----:B------:R-:W-:Y:S01]  /*a350*/  IADD3 R106, PT, PT, R56, R23, R106 ;  /* 0x00000017386a7210 */ /* 0x000fe20007ffe06a */
[----:B------:R-:W-:Y:S01]  /*a360*/  VIADD R119, R119, 0x5a827999 ;  /* 0x5a82799977777836 */ /* 0x000fe20000000000 */
[----:B------:R-:W-:Y:S02]  /*a370*/  SHF.L.W.U32.HI R56, R123, 0x1e, R123 ;  /* 0x0000001e7b387819 */ /* 0x000fe40000010e7b */
[----:B------:R-:W-:-:S02]  /*a380*/  SHF.L.W.U32.HI R60, R104, 0x1e, R104 ;  /* 0x0000001e683c7819 */ /* 0x000fc40000010e68 */
[C---:B------:R-:W-:Y:S02]  /*a390*/  LOP3.LUT R104, R121.reuse, R117, R66, 0xca, !PT ;  /* 0x0000007579687212 */ /* 0x040fe400078eca42 */
[----:B------:R-:W-:Y:S02]  /*a3a0*/  LOP3.LUT R123, R108, R56, R111, 0xca, !PT ;  /* 0x000000386c7b7212 */ /* 0x000fe400078eca6f */
[----:B------:R-:W-:Y:S02]  /*a3b0*/  LEA.HI R102, R121, R102, R121, 0x5 ;  /* 0x0000006679667211 */ /* 0x000fe400078f2879 */
[----:B------:R-:W-:Y:S02]  /*a3c0*/  LOP3.LUT R72, R119, R60, R115, 0xca, !PT ;  /* 0x0000003c77487212 */ /* 0x000fe400078eca73 */
[----:B------:R-:W-:Y:S02]  /*a3d0*/  IADD3 R113, PT, PT, R104, R25, R113 ;  /* 0x0000001968717210 */ /* 0x000fe40007ffe071 */
[----:B------:R-:W-:-:S02]  /*a3e0*/  LEA.HI R109, R108, R109, R108, 0x5 ;  /* 0x0000006d6c6d7211 */ /* 0x000fc400078f286c */
[----:B------:R-:W-:Y:S02]  /*a3f0*/  IADD3 R104, PT, PT, R123, R26, R98 ;  /* 0x0000001a7b687210 */ /* 0x000fe40007ffe062 */
[----:B------:R-:W-:Y:S01]  /*a400*/  SHF.L.W.U32.HI R98, R108, 0x1e, R108 ;  /* 0x0000001e6c627819 */ /* 0x000fe20000010e6c */
[----:B------:R-:W-:Y:S01]  /*a410*/  VIADD R108, R102, 0x5a827999 ;  /* 0x5a827999666c7836 */ /* 0x000fe20000000000 */
[----:B------:R-:W-:Y:S02]  /*a420*/  LEA.HI R106, R119, R106, R119, 0x5 ;  /* 0x0000006a776a7211 */ /* 0x000fe400078f2877 */
[----:B------:R-:W-:Y:S02]  /*a430*/  IADD3 R72, PT, PT, R72, R27, R100 ;  /* 0x0000001b48487210 */ /* 0x000fe40007ffe064 */
[----:B------:R-:W-:Y:S01]  /*a440*/  SHF.L.W.U32.HI R100, R121, 0x1e, R121 ;  /* 0x0000001e79647819 */ /* 0x000fe20000010e79 */
[----:B------:R-:W-:Y:S01]  /*a450*/  VIADD R121, R109, 0x5a827999 ;  /* 0x5a8279996d797836 */ /* 0x000fe20000000000 */
[----:B------:R-:W-:Y:S01]  /*a460*/  SHF.L.W.U32.HI R109, R119, 0x1e, R119 ;  /* 0x0000001e776d7819 */ /* 0x000fe20000010e77 */
[----:B------:R-:W-:Y:S01]  /*a470*/  VIADD R119, R106, 0x5a827999 ;  /* 0x5a8279996a777836 */ /* 0x000fe20000000000 */
[----:B------:R-:W-:-:S02]  /*a480*/  LOP3.LUT R106, R108, R100, R117, 0xca, !PT ;  /* 0x000000646c6a7212 */ /* 0x000fc400078eca75 */
[----:B------:R-:W-:Y:S02]  /*a490*/  LEA.HI R113, R108, R113, R108, 0x5 ;  /* 0x000000716c717211 */ /* 0x000fe400078f286c */
[----:B------:R-:W-:Y:S02]  /*a4a0*/  LOP3.LUT R102, R121, R98, R56, 0xca, !PT ;  /* 0x0000006279667212 */ /* 0x000fe400078eca38 */
[----:B------:R-:W-:Y:S01]  /*a4b0*/  LOP3.LUT R110, R73, R33, R29, 0x96, !PT ;  /* 0x00000021496e7212 */ /* 0x000fe200078e961d */
[----:B------:R-:W-:Y:S01]  /*a4c0*/  VIADD R123, R113, 0x5a827999 ;  /* 0x5a827999717b7836 */ /* 0x000fe20000000000 */
[----:B------:R-:W-:Y:S02]  /*a4d0*/  IADD3 R106, PT, PT, R106, R37, R66 ;  /* 0x000000256a6a7210 */ /* 0x000fe40007ffe042 */
[----:B------:R-:W-:Y:S02]  /*a4e0*/  LEA.HI R104, R121, R104, R121, 0x5 ;  /* 0x0000006879687211 */ /* 0x000fe400078f2879 */
[----:B------:R-:W-:-:S02]  /*a4f0*/  LOP3.LUT R66, R119, R109, R60, 0xca, !PT ;  /* 0x0000006d77427212 */ /* 0x000fc400078eca3c */
[----:B------:R-:W-:Y:S01]  /*a500*/  IADD3 R102, PT, PT, R102, R38, R111 ;  /* 0x0000002666667210 */ /* 0x000fe20007ffe06f */
[----:B------:R-:W-:Y:S01]  /*a510*/  VIADD R113, R104, 0x5a827999 ;  /* 0x5a82799968717836 */ /* 0x000fe20000000000 */
[----:B------:R-:W-:Y:S02]  /*a520*/  LOP3.LUT R29, R74, R34, R30, 0x96, !PT ;  /* 0x000000224a1d7212 */ /* 0x000fe400078e961e */
        /* <DEDUP_REMOVED lines=8> */
[----:B------:R-:W-:Y:S02]  /*a5b0*/  LOP3.LUT R104, R113, R66, R98, 0xca, !PT ;  /* 0x0000004271687212 */ /* 0x000fe400078eca62 */
[----:B------:R-:W-:-:S02]  /*a5c0*/  LEA.HI R112, R119, R72, R119, 0x5 ;  /* 0x0000004877707211 */ /* 0x000fc400078f2877 */
[----:B------:R-:W-:Y:S02]  /*a5d0*/  IADD3 R117, PT, PT, R108, R117, R30 ;  /* 0x000000756c757210 */ /* 0x000fe40007ffe01e */
[----:B------:R-:W-:Y:S01]  /*a5e0*/  LOP3.LUT R108, R75, R35, R31, 0x96, !PT ;  /* 0x000000234b6c7212 */ /* 0x000fe200078e961f */
[----:B------:R-:W-:Y:S01]  /*a5f0*/  VIADD R112, R112, 0x5a827999 ;  /* 0x5a82799970707836 */ /* 0x000fe20000000000 */
[----:B------:R-:W-:Y:S02]  /*a600*/  IADD3 R104, PT, PT, R104, R56, R29 ;  /* 0x0000003868687210 */ /* 0x000fe40007ffe01d */
[----:B------:R-:W-:Y:S02]  /*a610*/  LOP3.LUT R56, R5, R45, R41, 0x96, !PT ;  /* 0x0000002d05387212 */ /* 0x000fe400078e9629 */
[----:B------:R-:W-:Y:S02]  /*a620*/  LEA.HI R106, R123, R106, R123, 0x5 ;  /* 0x0000006a7b6a7211 */ /* 0x000fe400078f287b */
[----:B------:R-:W-:-:S02]  /*a630*/  LOP3.LUT R108, R108, R23, RZ, 0x3c, !PT ;  /* 0x000000176c6c7212 */ /* 0x000fc400078e3cff */
[----:B------:R-:W-:Y:S01]  /*a640*/  SHF.L.W.U32.HI R72, R119, 0x1e, R119 ;  /* 0x0000001e77487819 */ /* 0x000fe20000010e77 */
[----:B------:R-:W-:Y:S01]  /*a650*/  VIADD R110, R106, 0x5a827999 ;  /* 0x5a8279996a6e7836 */ /* 0x000fe20000000000 */
[----:B------:R-:W-:Y:S02]  /*a660*/  LOP3.LUT R114, R56, R25, RZ, 0x3c, !PT ;  /* 0x0000001938727212 */ /* 0x000fe400078e3cff */
[----:B------:R-:W-:Y:S02]  /*a670*/  SHF.L.W.U32.HI R56, R108, 0x1, R108 ;  /* 0x000000016c387819 */ /* 0x000fe40000010e6c */
[----:B------:R-:W-:Y:S02]  /*a680*/  LOP3.LUT R31, R112, R72, R109, 0xca, !PT ;  /* 0x00000048701f7212 */ /* 0x000fe400078eca6d */
[----:B------:R-:W-:Y:S02]  /*a690*/  SHF.L.W.U32.HI R41, R123, 0x1e, R123 ;  /* 0x0000001e7b297819 */ /* 0x000fe40000010e7b */
[----:B------:R-:W-:-:S02]  /*a6a0*/  IADD3 R108, PT, PT, R31, R60, R56 ;  /* 0x0000003c1f6c7210 */ /* 0x000fc40007ffe038 */
[----:B------:R-:W-:Y:S02]  /*a6b0*/  SHF.L.W.U32.HI R60, R114, 0x1, R114 ;  /* 0x00000001723c7819 */ /* 0x000fe40000010e72 */
[----:B------:R-:W-:Y:S02]  /*a6c0*/  LOP3.LUT R119, R110, R41, R111, 0xca, !PT ;  /* 0x000000296e777212 */ /* 0x000fe400078eca6f */
[----:B------:R-:W-:Y:S02]  /*a6d0*/  LEA.HI R102, R113, R102, R113, 0x5 ;  /* 0x0000006671667211 */ /* 0x000fe400078f2871 */
[----:B------:R-:W-:Y:S02]  /*a6e0*/  LOP3.LUT R31, R6, R46, R42, 0x96, !PT ;  /* 0x0000002e061f7212 */ /* 0x000fe400078e962a */
[----:B------:R-:W-:Y:S01]  /*a6f0*/  IADD3 R106, PT, PT, R119, R100, R60 ;  /* 0x00000064776a7210 */ /* 0x000fe20007ffe03c */
[----:B------:R-:W-:Y:S01]  /*a700*/  VIADD R119, R102, 0x5a827999 ;  /* 0x5a82799966777836 */ /* 0x000fe20000000000 */
[----:B------:R-:W-:-:S02]  /*a710*/  LOP3.LUT R42, R7, R47, R43, 0x96, !PT ;  /* 0x0000002f072a7212 */ /* 0x000fc400078e962b */
[----:B------:R-:W-:Y:S02]  /*a720*/  LEA.HI R115, R112, R115, R112, 0x5 ;  /* 0x0000007370737211 */ /* 0x000fe400078f2870 */
[----:B------:R-:W-:Y:S02]  /*a730*/  LOP3.LUT R31, R31, R26, RZ, 0x3c, !PT ;  /* 0x0000001a1f1f7212 */ /* 0x000fe400078e3cff */
[----:B------:R-:W-:Y:S01]  /*a740*/  SHF.L.W.U32.HI R43, R113, 0x1e, R113 ;  /* 0x0000001e712b7819 */ /* 0x000fe20000010e71 */
        /* <DEDUP_REMOVED lines=8> */
[----:B------:R-:W-:Y:S02]  /*a7d0*/  LOP3.LUT R33, R10, R50, R34, 0x96, !PT ;  /* 0x000000320a217212 */ /* 0x000fe400078e9622 */
[----:B------:R-:W-:Y:S02]  /*a7e0*/  IADD3 R102, PT, PT, R102, R98, R31 ;  /* 0x0000006266667210 */ /* 0x000fe40007ffe01f */
[----:B------:R-:W-:Y:S02]  /*a7f0*/  LOP3.LUT R34, R100, R37, RZ, 0x3c, !PT ;  /* 0x0000002564227212 */ /* 0x000fe400078e3cff */
[----:B------:R-:W-:-:S02]  /*a800*/  LEA.HI R104, R119, R104, R119, 0x5 ;  /* 0x0000006877687211 */ /* 0x000fc400078f2877 */
[----:B------:R-:W-:Y:S02]  /*a810*/  SHF.L.W.U32.HI R42, R42, 0x1, R42 ;  /* 0x000000012a2a7819 */ /* 0x000fe40000010e2a */
[----:B------:R-:W-:Y:S01]  /*a820*/  LOP3.LUT R98, R115, R113, R72, 0xca, !PT ;  /* 0x0000007173627212 */ /* 0x000fe200078eca48 */
[----:B------:R-:W-:Y:S01]  /*a830*/  VIADD R117, R104, 0x5a827999 ;  /* 0x5a82799968757836 */ /* 0x000fe20000000000 */
[----:B------:R-:W-:Y:S02]  /*a840*/  SHF.L.W.U32.HI R100, R110, 0x1e, R110 ;  /* 0x0000001e6e647819 */ /* 0x000fe40000010e6e */
[----:B------:R-:W-:Y:S02]  /*a850*/  IADD3 R109, PT, PT, R98, R109, R42 ;  /* 0x0000006d626d7210 */ /* 0x000fe40007ffe02a */
[----:B------:R-:W-:Y:S02]  /*a860*/  SHF.L.W.U32.HI R34, R34, 0x1, R34 ;  /* 0x0000000122227819 */ /* 0x000fe40000010e22 */
[----:B------:R-:W-:-:S02]  /*a870*/  LOP3.LUT R110, R121, R100, R41, 0xca, !PT ;  /* 0x00000064796e7212 */ /* 0x000fc400078eca29 */
[----:B------:R-:W-:Y:S02]  /*a880*/  LOP3.LUT R33, R33, R38, RZ, 0x3c, !PT ;  /* 0x0000002621217212 */ /* 0x000fe400078e3cff */
[----:B------:R-:W-:Y:S02]  /*a890*/  SHF.L.W.U32.HI R98, R119, 0x1e, R119 ;  /* 0x0000001e77627819 */ /* 0x000fe40000010e77 */
[----:B------:R-:W-:Y:S02]  /*a8a0*/  IADD3 R111, PT, PT, R110, R111, R34 ;  /* 0x0000006f6e6f7210 */ /* 0x000fe40007ffe022 */
[----:B------:R-:W-:Y:S02]  /*a8b0*/  SHF.L.W.U32.HI R33, R33, 0x1, R33 ;  /* 0x0000000121217819 */ /* 0x000fe40000010e21 */
[----:B------:R-:W-:Y:S02]  /*a8c0*/  LOP3.LUT R110, R117, R98, R43, 0xca, !PT ;  /* 0x00000062756e7212 */ /* 0x000fe400078eca2b */
[----:B------:R-:W-:-:S02]  /*a8d0*/  LEA.HI R108, R115, R108, R115, 0x5 ;  /* 0x0000006c736c7211 */ /* 0x000fc400078f2873 */
[----:B------:R-:W-:Y:S02]  /*a8e0*/  LOP3.LUT R104, R11, R51, R35, 0x96, !PT ;  /* 0x000000330b687212 */ /* 0x000fe400078e9623 */
[----:B------:R-:W-:Y:S01]  /*a8f0*/  IADD3 R110, PT, PT, R110, R66, R33 ;  /* 0x000000426e6e7210 */ /* 0x000fe20007ffe021 */
        /* <DEDUP_REMOVED lines=8> */
[----:B------:R-:W-:Y:S02]  /*a980*/  LOP3.LUT R108, R45, R30, RZ, 0x3c, !PT ;  /* 0x0000001e2d6c7212 */ /* 0x000fe400078e3cff */
[----:B------:R-:W-:Y:S02]  /*a990*/  SHF.L.W.U32.HI R45, R121, 0x1e, R121 ;  /* 0x0000001e792d7819 */ /* 0x000fe40000010e79 */
[----:B------:R-:W-:Y:S02]  /*a9a0*/  IADD3 R106, PT, PT, R35, R72, R66 ;  /* 0x00000048236a7210 */ /* 0x000fe40007ffe042 */
[----:B------:R-:W-:-:S02]  /*a9b0*/  SHF.L.W.U32.HI R72, R108, 0x1, R108 ;  /* 0x000000016c487819 */ /* 0x000fc40000010e6c */
[----:B------:R-:W-:Y:S02]  /*a9c0*/  LOP3.LUT R108, R112, R45, R100, 0xca, !PT ;  /* 0x0000002d706c7212 */ /* 0x000fe400078eca64 */
[----:B------:R-:W-:Y:S02]  /*a9d0*/  LOP3.LUT R46, R14, R54, R46, 0x96, !PT ;  /* 0x000000360e2e7212 */ /* 0x000fe400078e962e */
[----:B------:R-:W-:Y:S02]  /*a9e0*/  IADD3 R108, PT, PT, R108, R41, R72 ;  /* 0x000000296c6c7210 */ /* 0x000fe40007ffe048 */
[----:B------:R-:W-:Y:S02]  /*a9f0*/  LEA.HI R41, R117, R102, R117, 0x5 ;  /* 0x0000006675297211 */ /* 0x000fe400078f2875 */
[----:B------:R-:W-:Y:S02]  /*aa00*/  LOP3.LUT R46, R46, R29, RZ, 0x3c, !PT ;  /* 0x0000001d2e2e7212 */ /* 0x000fe400078e3cff */
[----:B------:R-:W-:Y:S01]  /*aa10*/  LEA.HI R109, R114, R109, R114, 0x5 ;  /* 0x0000006d726d7211 */ /* 0x000fe200078f2872 */
[----:B------:R-:W-:Y:S01]  /*aa20*/  VIADD R41, R41, 0x5a827999 ;  /* 0x5a82799929297836 */ /* 0x000fe20000000000 */
[----:B------:R-:W-:-:S02]  /*aa30*/  LOP3.LUT R47, R15, R55, R47, 0x96, !PT ;  /* 0x000000370f2f7212 */ /* 0x000fc400078e962f */
[----:B------:R-:W-:Y:S01]  /*aa40*/  SHF.L.W.U32.HI R102, R117, 0x1e, R117 ;  /* 0x0000001e75667819 */ /* 0x000fe20000010e75 */
[----:B------:R-:W-:Y:S01]  /*aa50*/  VIADD R115, R109, 0x5a827999 ;  /* 0x5a8279996d737836 */ /* 0x000fe20000000000 */
[----:B------:R-:W-:Y:S02]  /*aa60*/  SHF.L.W.U32.HI R35, R46, 0x1, R46 ;  /* 0x000000012e237819 */ /* 0x000fe40000010e2e */
[----:B------:R-:W-:Y:S02]  /*aa70*/  LOP3.LUT R116, R47, R56, RZ, 0x3c, !PT ;  /* 0x000000382f747212 */ /* 0x000fe400078e3cff */
[----:B------:R-:W-:Y:S02]  /*aa80*/  LOP3.LUT R46, R41, R102, R98, 0xca, !PT ;  /* 0x00000066292e7212 */ /* 0x000fe400078eca62 */
[----:B------:R-:W-:Y:S02]  /*aa90*/  SHF.L.W.U32.HI R47, R114, 0x1e, R114 ;  /* 0x0000001e722f7819 */ /* 0x000fe40000010e72 */
[----:B------:R-:W-:-:S02]  /*aaa0*/  LOP3.LUT R49, R17, R57, R49, 0x96, !PT ;  /* 0x0000003911317212 */ /* 0x000fc400078e9631 */
[----:B------:R-:W-:Y:S02]  /*aab0*/  IADD3 R43, PT, PT, R46, R43, R35 ;  /* 0x0000002b2e2b7210 */ /* 0x000fe40007ffe023 */
[----:B------:R-:W-:Y:S02]  /*aac0*/  SHF.L.W.U32.HI R46, R116, 0x1, R116 ;  /* 0x00000001742e7819 */ /* 0x000fe40000010e74 */
[----:B------:R-:W-:Y:S02]  /*aad0*/  LOP3.LUT R109, R115, R47, R104, 0xca, !PT ;  /* 0x0000002f736d7212 */ /* 0x000fe400078eca68 */
[----:B------:R-:W-:Y:S02]  /*aae0*/  LOP3.LUT R50, R18, R58, R50, 0x96, !PT ;  /* 0x0000003a12327212 */ /* 0x000fe400078e9632 */
[----:B------:R-:W-:Y:S02]  /*aaf0*/  LEA.HI R110, R41, R110, R41, 0x5 ;  /* 0x0000006e296e7211 */ /* 0x000fe400078f2829 */
[----:B------:R-:W-:-:S02]  /*ab00*/  LEA.HI R111, R112, R111, R112, 0x5 ;  /* 0x0000006f706f7211 */ /* 0x000fc400078f2870 */
[----:B------:R-:W-:Y:S01]  /*ab10*/  LOP3.LUT R49, R49, R60, RZ, 0x3c, !PT ;  /* 0x0000003c31317212 */ /* 0x000fe200078e3cff */
[----:B------:R-:W-:Y:S01]  /*ab20*/  VIADD R116, R110, 0x5a827999 ;  /* 0x5a8279996e747836 */ /* 0x000fe20000000000 */
[----:B------:R-:W-:Y:S01]  /*ab30*/  IADD3 R113, PT, PT, R109, R113, R46 ;  /* 0x000000716d717210 */ /* 0x000fe20007ffe02e */
[----:B------:R-:W-:Y:S01]  /*ab40*/  VIADD R111, R111, 0x5a827999 ;  /* 0x5a8279996f6f7836 */ /* 0x000fe20000000000 */
[----:B------:R-:W-:Y:S02]  /*ab50*/  LOP3.LUT R109, R50, R31, RZ, 0x3c, !PT ;  /* 0x0000001f326d7212 */ /* 0x000fe400078e3cff */
[----:B------:R-:W-:Y:S02]  /*ab60*/  SHF.L.W.U32.HI R50, R49, 0x1, R49 ;  /* 0x0000000131327819 */ /* 0x000fe40000010e31 */
[----:B------:R-:W-:Y:S02]  /*ab70*/  SHF.L.W.U32.HI R49, R41, 0x1e, R41 ;  /* 0x0000001e29317819 */ /* 0x000fe40000010e29 */
[----:B------:R-:W-:-:S02]  /*ab80*/  LEA.HI R110, R115, R106, R115, 0x5 ;  /* 0x0000006a736e7211 */ /* 0x000fc400078f2873 */
[----:B------:R-:W-:Y:S02]  /*ab90*/  SHF.L.W.U32.HI R112, R112, 0x1e, R112 ;  /* 0x0000001e70707819 */ /* 0x000fe40000010e70 */
[----:B------:R-:W-:Y:S01]  /*aba0*/  LOP3.LUT R51, R19, R59, R51, 0x96, !PT ;  /* 0x0000003b13337212 */ /* 0x000fe200078e9633 */
[----:B------:R-:W-:Y:S01]  /*abb0*/  VIADD R110, R110, 0x5a827999 ;  /* 0x5a8279996e6e7836 */ /* 0x000fe20000000000 */
[----:B------:R-:W-:Y:S02]  /*abc0*/  SHF.L.W.U32.HI R41, R109, 0x1, R109 ;  /* 0x000000016d297819 */ /* 0x000fe40000010e6d */
[----:B------:R-:W-:Y:S02]  /*abd0*/  LOP3.LUT R109, R116, R49, R102, 0x96, !PT ;  /* 0x00000031746d7212 */ /* 0x000fe400078e9666 */
[----:B------:R-:W-:Y:S02]  /*abe0*/  LOP3.LUT R117, R111, R112, R45, 0x96, !PT ;  /* 0x000000706f757212 */ /* 0x000fe400078e962d */
[----:B------:R-:W-:-:S02]  /*abf0*/  LOP3.LUT R53, R21, R61, R53, 0x96, !PT ;  /* 0x0000003d15357212 */ /* 0x000fc400078e9635 */
[----:B------:R-:W-:Y:S02]  /*ac00*/  LEA.HI R108, R111, R108, R111, 0x5 ;  /* 0x0000006c6f6c7211 */ /* 0x000fe400078f286f */
[----:B------:R-:W-:Y:S02]  /*ac10*/  LOP3.LUT R51, R51, R42, RZ, 0x3c, !PT ;  /* 0x0000002a33337212 */ /* 0x000fe400078e3cff */
[----:B------:R-:W-:Y:S02]  /*ac20*/  SHF.L.W.U32.HI R106, R115, 0x1e, R115 ;  /* 0x0000001e736a7819 */ /* 0x000fe40000010e73 */
[----:B------:R-:W-:Y:S02]  /*ac30*/  IADD3 R109, PT, PT, R109, R98, R41 ;  /* 0x000000626d6d7210 */ /* 0x000fe40007ffe029 */
[----:B------:R-:W-:Y:S02]  /*ac40*/  IADD3 R114, PT, PT, R117, R100, R50 ;  /* 0x0000006475727210 */ /* 0x000fe40007ffe032 */
[----:B------:R-:W-:Y:S01]  /*ac50*/  LOP3.LUT R98, R53, R34, RZ, 0x3c, !PT ;  /* 0x0000002235627212 */ /* 0x000fe200078e3cff */
[----:B------:R-:W-:Y:S01]  /*ac60*/  VIADD R53, R108, 0x5a827999 ;  /* 0x5a8279996c357836 */ /* 0x000fe20000000000 */
[----:B------:R-:W-:-:S02]  /*ac70*/  SHF.L.W.U32.HI R100, R51, 0x1, R51 ;  /* 0x0000000133647819 */ /* 0x000fc40000010e33 */
[----:B------:R-:W-:Y:S02]  /*ac80*/  LOP3.LUT R115, R110, R106, R47, 0x96, !PT ;  /* 0x0000006a6e737212 */ /* 0x000fe400078e962f */
[----:B------:R-:W-:Y:S02]  /*ac90*/  SHF.L.W.U32.HI R51, R111, 0x1e, R111 ;  /* 0x0000001e6f337819 */ /* 0x000fe40000010e6f */
[----:B------:R-:W-:Y:S02]  /*aca0*/  IADD3 R111, PT, PT, R115, R104, R100 ;  /* 0x00000068736f7210 */ /* 0x000fe40007ffe064 */
[----:B------:R-:W-:Y:S02]  /*acb0*/  SHF.L.W.U32.HI R98, R98, 0x1, R98 ;  /* 0x0000000162627819 */ /* 0x000fe40000010e62 */
[C---:B------:R-:W-:Y:S02]  /*acc0*/  LOP3.LUT R104, R53.reuse, R51, R112, 0x96, !PT ;  /* 0x0000003335687212 */ /* 0x040fe400078e9670 */
[----:B------:R-:W-:-:S02]  /*acd0*/  LEA.HI R114, R53, R114, R53, 0x5 ;  /* 0x0000007235727211 */ /* 0x000fc400078f2835 */
[----:B------:R-:W-:Y:S02]  /*ace0*/  LOP3.LUT R115, R25, R73, R57, 0x96, !PT ;  /* 0x0000004919737212 */ /* 0x000fe400078e9639 */
[----:B------:R-:W-:Y:S01]  /*acf0*/  IADD3 R57, PT, PT, R104, R45, R98 ;  /* 0x0000002d68397210 */ /* 0x000fe20007ffe062 */
[----:B------:R-:W-:Y:S01]  /*ad00*/  VIADD R114, R114, 0x6ed9eba1 ;  /* 0x6ed9eba172727836 */ /* 0x000fe20000000000 */
[----:B------:R-:W-:Y:S02]  /*ad10*/  LOP3.LUT R54, R22, R62, R54, 0x96, !PT ;  /* 0x0000003e16367212 */ /* 0x000fe400078e9636 */
[----:B------:R-:W-:Y:S02]  /*ad20*/  LEA.HI R45, R116, R43, R116, 0x5 ;  /* 0x0000002b742d7211 */ /* 0x000fe400078f2874 */
[----:B------:R-:W-:Y:S02]  /*ad30*/  LOP3.LUT R108, R115, R72, RZ, 0x3c, !PT ;  /* 0x00000048736c7212 */ /* 0x000fe400078e3cff */
[----:B------:R-:W-:-:S02]  /*ad40*/  SHF.L.W.U32.HI R104, R53, 0x1e, R53 ;  /* 0x0000001e35687819 */ /* 0x000fc40000010e35 */
[----:B------:R-:W-:Y:S01]  /*ad50*/  LOP3.LUT R115, R54, R33, RZ, 0x3c, !PT ;  /* 0x0000002136737212 */ /* 0x000fe200078e3cff */
[----:B------:R-:W-:Y:S01]  /*ad60*/  VIADD R54, R45, 0x5a827999 ;  /* 0x5a8279992d367836 */ /* 0x000fe20000000000 */
[----:B------:R-:W-:Y:S02]  /*ad70*/  SHF.L.W.U32.HI R43, R108, 0x1, R108 ;  /* 0x000000016c2b7819 */ /* 0x000fe40000010e6c */
[----:B------:R-:W-:Y:S02]  /*ad80*/  LOP3.LUT R53, R114, R104, R51, 0x96, !PT ;  /* 0x0000006872357212 */ /* 0x000fe400078e9633 */
[----:B------:R-:W-:Y:S02]  /*ad90*/  SHF.L.W.U32.HI R108, R116, 0x1e, R116 ;  /* 0x0000001e746c7819 */ /* 0x000fe40000010e74 */
[----:B------:R-:W-:Y:S02]  /*ada0*/  IADD3 R53, PT, PT, R53, R112, R43 ;  /* 0x0000007035357210 */ /* 0x000fe40007ffe02b */
[----:B------:R-:W-:-:S02]  /*adb0*/  SHF.L.W.U32.HI R45, R115, 0x1, R115 ;  /* 0x00000001732d7819 */ /* 0x000fc40000010e73 */
[----:B------:R-:W-:Y:S02]  /*adc0*/  LOP3.LUT R112, R54, R108, R49, 0x96, !PT ;  /* 0x0000006c36707212 */ /* 0x000fe400078e9631 */
[----:B------:R-:W-:Y:S02]  /*add0*/  LOP3.LUT R58, R26, R74, R58, 0x96, !PT ;  /* 0x0000004a1a3a7212 */ /* 0x000fe400078e963a */
[----:B------:R-:W-:Y:S02]  /*ade0*/  LEA.HI R109, R54, R109, R54, 0x5 ;  /* 0x0000006d366d7211 */ /* 0x000fe400078f2836 */
[----:B------:R-:W-:Y:S02]  /*adf0*/  IADD3 R112, PT, PT, R112, R102, R45 ;  /* 0x0000006670707210 */ /* 0x000fe40007ffe02d */
[----:B------:R-:W-:Y:S01]  /*ae00*/  LOP3.LUT R102, R58, R35, RZ, 0x3c, !PT ;  /* 0x000000233a667212 */ /* 0x000fe200078e3cff */
[----:B------:R-:W-:Y:S01]  /*ae10*/  VIADD R115, R109, 0x6ed9eba1 ;  /* 0x6ed9eba16d737836 */ /* 0x000fe20000000000 */
[----:B------:R-:W-:-:S02]  /*ae20*/  LOP3.LUT R117, R23, R63, R55, 0x96, !PT ;  /* 0x0000003f17757212 */ /* 0x000fc400078e9637 */
[----:B------:R-:W-:Y:S02]  /*ae30*/  LEA.HI R58, R110, R113, R110, 0x5 ;  /* 0x000000716e3a7211 */ /* 0x000fe400078f286e */
[----:B------:R-:W-:Y:S02]  /*ae40*/  SHF.L.W.U32.HI R55, R54, 0x1e, R54 ;  /* 0x0000001e36377819 */ /* 0x000fe40000010e36 */
[----:B------:R-:W-:Y:S01]  /*ae50*/  SHF.L.W.U32.HI R54, R102, 0x1, R102 ;  /* 0x0000000166367819 */ /* 0x000fe20000010e66 */
[----:B------:R-:W-:Y:S01]  /*ae60*/  VIADD R102, R58, 0x5a827999 ;  /* 0x5a8279993a667836 */ /* 0x000fe20000000000 */
[----:B------:R-:W-:Y:S02]  /*ae70*/  LOP3.LUT R109, R115, R55, R108, 0x96, !PT ;  /* 0x00000037736d7212 */ /* 0x000fe400078e966c */
[----:B------:R-:W-:Y:S02]  /*ae80*/  LOP3.LUT R117, R117, R66, RZ, 0x3c, !PT ;  /* 0x0000004275757212 */ /* 0x000fe400078e3cff */
[----:B------:R-:W-:-:S02]  /*ae90*/  SHF.L.W.U32.HI R113, R110, 0x1e, R110 ;  /* 0x0000001e6e717819 */ /* 0x000fc40000010e6e */
[----:B------:R-:W-:Y:S02]  /*aea0*/  IADD3 R109, PT, PT, R109, R49, R54 ;  /* 0x000000316d6d7210 */ /* 0x000fe40007ffe036 */
[----:B------:R-:W-:Y:S02]  /*aeb0*/  SHF.L.W.U32.HI R58, R117, 0x1, R117 ;  /* 0x00000001753a7819 */ /* 0x000fe40000010e75 */
[----:B------:R-:W-:Y:S02]  /*aec0*/  LOP3.LUT R49, R102, R113, R106, 0x96, !PT ;  /* 0x0000007166317212 */ /* 0x000fe400078e966a */
[----:B------:R-:W-:Y:S02]  /*aed0*/  LOP3.LUT R117, R27, R75, R59, 0x96, !PT ;  /* 0x0000004b1b757212 */ /* 0x000fe400078e963b */
[----:B------:R-:W-:Y:S02]  /*aee0*/  IADD3 R59, PT, PT, R49, R47, R58 ;  /* 0x0000002f313b7210 */ /* 0x000fe40007ffe03a */
[----:B------:R-:W-:-:S02]  /*aef0*/  LEA.HI R47, R114, R57, R114, 0x5 ;  /* 0x00000039722f7211 */ /* 0x000fc400078f2872 */
[----:B------:R-:W-:Y:S02]  /*af00*/  LOP3.LUT R61, R37, R5, R61, 0x96, !PT ;  /* 0x00000005253d7212 */ /* 0x000fe400078e963d */
[----:B------:R-:W-:Y:S01]  /*af10*/  SHF.L.W.U32.HI R57, R114, 0x1e, R114 ;  /* 0x0000001e72397819 */ /* 0x000fe20000010e72 */
[----:B------:R-:W-:Y:S01]  /*af20*/  VIADD R114, R47, 0x6ed9eba1 ;  /* 0x6ed9eba12f727836 */ /* 0x000fe20000000000 */
[----:B------:R-:W-:Y:S02]  /*af30*/  LEA.HI R111, R102, R111, R102, 0x5 ;  /* 0x0000006f666f7211 */ /* 0x000fe400078f2866 */
[----:B------:R-:W-:Y:S02]  /*af40*/  LOP3.LUT R61, R61, R50, RZ, 0x3c, !PT ;  /* 0x000000323d3d7212 */ /* 0x000fe400078e3cff */
[----:B------:R-:W-:Y:S01]  /*af50*/  LOP3.LUT R110, R114, R57, R104, 0x96, !PT ;  /* 0x00000039726e7212 */ /* 0x000fe200078e9668 */
[----:B------:R-:W-:Y:S01]  /*af60*/  VIADD R116, R111, 0x6ed9eba1 ;  /* 0x6ed9eba16f747836 */ /* 0x000fe20000000000 */
[----:B------:R-:W-:-:S02]  /*af70*/  SHF.L.W.U32.HI R47, R61, 0x1, R61 ;  /* 0x000000013d2f7819 */ /* 0x000fc40000010e3d */
[----:B------:R-:W-:Y:S02]  /*af80*/  SHF.L.W.U32.HI R102, R102, 0x1e, R102 ;  /* 0x0000001e66667819 */ /* 0x000fe40000010e66 */
[----:B------:R-:W-:Y:S02]  /*af90*/  IADD3 R110, PT, PT, R110, R51, R47 ;  /* 0x000000336e6e7210 */ /* 0x000fe40007ffe02f */
[----:B------:R-:W-:Y:S02]  /*afa0*/  LEA.HI R51, R116, R59, R116, 0x5 ;  /* 0x0000003b74337211 */ /* 0x000fe400078f2874 */
[----:B------:R-:W-:Y:S02]  /*afb0*/  LOP3.LUT R117, R117, R46, RZ, 0x3c, !PT ;  /* 0x0000002e75757212 */ /* 0x000fe400078e3cff */
[----:B------:R-:W-:Y:S02]  /*afc0*/  LOP3.LUT R63, R39, R7, R63, 0x96, !PT ;  /* 0x00000007273f7212 */ /* 0x000fe400078e963f */
[----:B------:R-:W-:-:S02]  /*afd0*/  LEA.HI R112, R115, R112, R115, 0x5 ;  /* 0x0000007073707211 */ /* 0x000fc400078f2873 */
[C---:B------:R-:W-:Y:S02]  /*afe0*/  LOP3.LUT R111, R116.reuse, R102, R113, 0x96, !PT ;  /* 0x00000066746f7212 */ /* 0x040fe400078e9671 */
[----:B------:R-:W-:Y:S01]  /*aff0*/  SHF.L.W.U32.HI R59, R116, 0x1e, R116 ;  /* 0x0000001e743b7819 */ /* 0x000fe20000010e74 */
[----:B------:R-:W-:Y:S01]  /*b000*/  VIADD R116, R51, 0x6ed9eba1 ;  /* 0x6ed9eba133747836 */ /* 0x000fe20000000000 */
[----:B------:R-:W-:Y:S01]  /*b010*/  SHF.L.W.U32.HI R49, R117, 0x1, R117 ;  /* 0x0000000175317819 */ /* 0x000fe20000010e75 */
[----:B------:R-:W-:Y:S01]  /*b020*/  VIADD R112, R112, 0x6ed9eba1 ;  /* 0x6ed9eba170707836 */ /* 0x000fe20000000000 */
[----:B------:R-:W-:Y:S02]  /*b030*/  LOP3.LUT R62, R38, R6, R62, 0x96, !PT ;  /* 0x00000006263e7212 */ /* 0x000fe400078e963e */
[----:B------:R-:W-:Y:S02]  /*b040*/  LOP3.LUT R63, R63, R100, RZ, 0x3c, !PT ;  /* 0x000000643f3f7212 */ /* 0x000fe400078e3cff */
[----:B------:R-:W-:-:S02]  /*b050*/  IADD3 R111, PT, PT, R111, R106, R49 ;  /* 0x0000006a6f6f7210 */ /* 0x000fc40007ffe031 */
[----:B------:R-:W-:Y:S02]  /*b060*/  LOP3.LUT R73, R30, R9, R73, 0x96, !PT ;  /* 0x000000091e497212 */ /* 0x000fe400078e9649 */
[----:B------:R-:W-:Y:S02]  /*b070*/  LEA.HI R53, R114, R53, R114, 0x5 ;  /* 0x0000003572357211 */ /* 0x000fe400078f2872 */
[----:B------:R-:W-:Y:S02]  /*b080*/  LOP3.LUT R62, R62, R41, RZ, 0x3c, !PT ;  /* 0x000000293e3e7212 */ /* 0x000fe400078e3cff */
[----:B------:R-:W-:Y:S02]  /*b090*/  SHF.L.W.U32.HI R61, R115, 0x1e, R115 ;  /* 0x0000001e733d7819 */ /* 0x000fe40000010e73 */
[----:B------:R-:W-:Y:S02]  /*b0a0*/  SHF.L.W.U32.HI R51, R63, 0x1, R63 ;  /* 0x000000013f337819 */ /* 0x000fe40000010e3f */
[----:B------:R-:W-:-:S02]  /*b0b0*/  LOP3.LUT R106, R116, R59, R102, 0x96, !PT ;  /* 0x0000003b746a7212 */ /* 0x000fc400078e9666 */
[----:B------:R-:W-:Y:S01]  /*b0c0*/  LOP3.LUT R63, R73, R98, RZ, 0x3c, !PT ;  /* 0x00000062493f7212 */ /* 0x000fe200078e3cff */
[----:B------:R-:W-:Y:S01]  /*b0d0*/  VIADD R73, R53, 0x6ed9eba1 ;  /* 0x6ed9eba135497836 */ /* 0x000fe20000000000 */
[----:B------:R-:W-:Y:S02]  /*b0e0*/  LEA.HI R109, R112, R109, R112, 0x5 ;  /* 0x0000006d706d7211 */ /* 0x000fe400078f2870 */
[----:B------:R-:W-:Y:S02]  /*b0f0*/  SHF.L.W.U32.HI R62, R62, 0x1, R62 ;  /* 0x000000013e3e7819 */ /* 0x000fe40000010e3e */
[----:B------:R-:W-:Y:S02]  /*b100*/  LOP3.LUT R115, R112, R61, R55, 0x96, !PT ;  /* 0x0000003d70737212 */ /* 0x000fe400078e9637 */
[----:B------:R-:W-:Y:S02]  /*b110*/  IADD3 R113, PT, PT, R106, R113, R51 ;  /* 0x000000716a717210 */ /* 0x000fe40007ffe033 */
[----:B------:R-:W-:-:S02]  /*b120*/  LOP3.LUT R74, R29, R10, R74, 0x96, !PT ;  /* 0x0000000a1d4a7212 */ /* 0x000fc400078e964a */
[----:B------:R-:W-:Y:S01]  /*b130*/  SHF.L.W.U32.HI R106, R114, 0x1e, R114 ;  /* 0x0000001e726a7819 */ /* 0x000fe20000010e72 */
[----:B------:R-:W-:Y:S01]  /*b140*/  VIADD R114, R109, 0x6ed9eba1 ;  /* 0x6ed9eba16d727836 */ /* 0x000fe20000000000 */
[----:B------:R-:W-:Y:S02]  /*b150*/  IADD3 R108, PT, PT, R115, R108, R62 ;  /* 0x0000006c736c7210 */ /* 0x000fe40007ffe03e */
[----:B------:R-:W-:Y:S02]  /*b160*/  SHF.L.W.U32.HI R53, R63, 0x1, R63 ;  /* 0x000000013f357819 */ /* 0x000fe40000010e3f */
[----:B------:R-:W-:Y:S02]  /*b170*/  LEA.HI R111, R116, R111, R116, 0x5 ;  /* 0x0000006f746f7211 */ /* 0x000fe400078f2874 */
[----:B------:R-:W-:Y:S02]  /*b180*/  LOP3.LUT R74, R74, R45, RZ, 0x3c, !PT ;  /* 0x0000002d4a4a7212 */ /* 0x000fe400078e3cff */
[----:B------:R-:W-:Y:S01]  /*b190*/  LOP3.LUT R115, R73, R106, R57, 0x96, !PT ;  /* 0x0000006a49737212 */ /* 0x000fe200078e9639 */
[----:B------:R-:W-:Y:S01]  /*b1a0*/  VIADD R118, R111, 0x6ed9eba1 ;  /* 0x6ed9eba16f767836 */ /* 0x000fe20000000000 */
[----:B------:R-:W-:-:S02]  /*b1b0*/  SHF.L.W.U32.HI R63, R112, 0x1e, R112 ;  /* 0x0000001e703f7819 */ /* 0x000fc40000010e70 */
[----:B------:R-:W-:Y:S02]  /*b1c0*/  LOP3.LUT R75, R56, R11, R75, 0x96, !PT ;  /* 0x0000000b384b7212 */ /* 0x000fe400078e964b */
[----:B------:R-:W-:Y:S02]  /*b1d0*/  IADD3 R109, PT, PT, R115, R104, R53 ;  /* 0x00000068736d7210 */ /* 0x000fe40007ffe035 */
[----:B------:R-:W-:Y:S02]  /*b1e0*/  SHF.L.W.U32.HI R74, R74, 0x1, R74 ;  /* 0x000000014a4a7819 */ /* 0x000fe40000010e4a */
[----:B------:R-:W-:Y:S02]  /*b1f0*/  LOP3.LUT R112, R114, R63, R61, 0x96, !PT ;  /* 0x0000003f72707212 */ /* 0x000fe400078e963d */
[----:B------:R-:W-:Y:S02]  /*b200*/  LEA.HI R110, R73, R110, R73, 0x5 ;  /* 0x0000006e496e7211 */ /* 0x000fe400078f2849 */
[----:B------:R-:W-:-:S02]  /*b210*/  LOP3.LUT R75, R75, R58, RZ, 0x3c, !PT ;  /* 0x0000003a4b4b7212 */ /* 0x000fc400078e3cff */
[----:B------:R-:W-:Y:S01]  /*b220*/  SHF.L.W.U32.HI R104, R116, 0x1e, R116 ;  /* 0x0000001e74687819 */ /* 0x000fe20000010e74 */
[----:B------:R-:W-:Y:S01]  /*b230*/  VIADD R116, R110, 0x6ed9eba1 ;  /* 0x6ed9eba16e747836 */ /* 0x000fe20000000000 */
[----:B------:R-:W-:Y:S02]  /*b240*/  LOP3.LUT R120, R60, R13, R5, 0x96, !PT ;  /* 0x0000000d3c787212 */ /* 0x000fe400078e9605 */
[----:B------:R-:W-:Y:S02]  /*b250*/  IADD3 R112, PT, PT, R112, R55, R74 ;  /* 0x0000003770707210 */ /* 0x000fe40007ffe04a */
[----:B------:R-:W-:Y:S02]  /*b260*/  SHF.L.W.U32.HI R55, R75, 0x1, R75 ;  /* 0x000000014b377819 */ /* 0x000fe40000010e4b */
[----:B------:R-:W-:Y:S02]  /*b270*/  LOP3.LUT R5, R118, R104, R59, 0x96, !PT ;  /* 0x0000006876057212 */ /* 0x000fe400078e963b */
[----:B------:R-:W-:-:S02]  /*b280*/  LOP3.LUT R120, R120, R43, RZ, 0x3c, !PT ;  /* 0x0000002b78787212 */ /* 0x000fc400078e3cff */
[----:B------:R-:W-:Y:S02]  /*b290*/  SHF.L.W.U32.HI R73, R73, 0x1e, R73 ;  /* 0x0000001e49497819 */ /* 0x000fe40000010e49 */
[----:B------:R-:W-:Y:S02]  /*b2a0*/  IADD3 R110, PT, PT, R5, R102, R55 ;  /* 0x00000066056e7210 */ /* 0x000fe40007ffe037 */
[----:B------:R-:W-:Y:S02]  /*b2b0*/  SHF.L.W.U32.HI R5, R120, 0x1, R120 ;  /* 0x0000000178057819 */ /* 0x000fe40000010e78 */
[----:B------:R-:W-:Y:S02]  /*b2c0*/  LOP3.LUT R102, R116, R73, R106, 0x96, !PT ;  /* 0x0000004974667212 */ /* 0x000fe400078e966a */
[----:B------:R-:W-:Y:S02]  /*b2d0*/  LEA.HI R113, R118, R113, R118, 0x5 ;  /* 0x0000007176717211 */ /* 0x000fe400078f2876 */
[----:B------:R-:W-:-:S02]  /*b2e0*/  IADD3 R111, PT, PT, R102, R57, R5 ;  /* 0x00000039666f7210 */ /* 0x000fc40007ffe005 */
[----:B------:R-:W-:Y:S01]  /*b2f0*/  LEA.HI R102, R114, R108, R114, 0x5 ;  /* 0x0000006c72667211 */ /* 0x000fe200078f2872 */
[----:B------:R-:W-:Y:S01]  /*b300*/  VIADD R115, R113, 0x6ed9eba1 ;  /* 0x6ed9eba171737836 */ /* 0x000fe20000000000 */
[----:B------:R-:W-:Y:S02]  /*b310*/  LOP3.LUT R108, R42, R15, R7, 0x96, !PT ;  /* 0x0000000f2a6c7212 */ /* 0x000fe400078e9607 */
[----:B------:R-:W-:Y:S01]  /*b320*/  LOP3.LUT R75, R31, R14, R6, 0x96, !PT ;  /* 0x0000000e1f4b7212 */ /* 0x000fe200078e9606 */
[----:B------:R-:W-:Y:S01]  /*b330*/  VIADD R102, R102, 0x6ed9eba1 ;  /* 0x6ed9eba166667836 */ /* 0x000fe20000000000 */
[----:B------:R-:W-:Y:S02]  /*b340*/  LOP3.LUT R7, R108, R49, RZ, 0x3c, !PT ;  /* 0x000000316c077212 */ /* 0x000fe400078e3cff */
[----:B------:R-:W-:Y:S02]  /*b350*/  SHF.L.W.U32.HI R57, R118, 0x1e, R118 ;  /* 0x0000001e76397819 */ /* 0x000fe40000010e76 */
[----:B------:R-:W-:-:S02]  /*b360*/  LOP3.LUT R6, R75, R54, RZ, 0x3c, !PT ;  /* 0x000000364b067212 */ /* 0x000fc400078e3cff */
[----:B------:R-:W-:Y:S02]  /*b370*/  SHF.L.W.U32.HI R75, R114, 0x1e, R114 ;  /* 0x0000001e724b7819 */ /* 0x000fe40000010e72 */
[----:B------:R-:W-:Y:S02]  /*b380*/  SHF.L.W.U32.HI R7, R7, 0x1, R7 ;  /* 0x0000000107077819 */ /* 0x000fe40000010e07 */
[----:B------:R-:W-:Y:S02]  /*b390*/  LOP3.LUT R114, R115, R57, R104, 0x96, !PT ;  /* 0x0000003973727212 */ /* 0x000fe400078e9668 */
[----:B------:R-:W-:Y:S02]  /*b3a0*/  LEA.HI R109, R116, R109, R116, 0x5 ;  /* 0x0000006d746d7211 */ /* 0x000fe400078f2874 */
[----:B------:R-:W-:Y:S02]  /*b3b0*/  LOP3.LUT R118, R34, R17, R9, 0x96, !PT ;  /* 0x0000001122767212 */ /* 0x000fe400078e9609 */
[----:B------:R-:W-:Y:S01]  /*b3c0*/  IADD3 R113, PT, PT, R114, R59, R7 ;  /* 0x0000003b72717210 */ /* 0x000fe20007ffe007 */
[----:B------:R-:W-:Y:S01]  /*b3d0*/  VIADD R114, R109, 0x6ed9eba1 ;  /* 0x6ed9eba16d727836 */ /* 0x000fe20000000000 */
[----:B------:R-:W-:-:S02]  /*b3e0*/  LOP3.LUT R9, R33, R18, R10, 0x96, !PT ;  /* 0x0000001221097212 */ /* 0x000fc400078e960a */
[----:B------:R-:W-:Y:S02]  /*b3f0*/  LOP3.LUT R118, R118, R47, RZ, 0x3c, !PT ;  /* 0x0000002f76767212 */ /* 0x000fe400078e3cff */
[----:B------:R-:W-:Y:S02]  /*b400*/  SHF.L.W.U32.HI R59, R116, 0x1e, R116 ;  /* 0x0000001e743b7819 */ /* 0x000fe40000010e74 */
[----:B------:R-:W-:Y:S02]  /*b410*/  LEA.HI R112, R102, R112, R102, 0x5 ;  /* 0x0000007066707211 */ /* 0x000fe400078f2866 */
[----:B------:R-:W-:Y:S02]  /*b420*/  LOP3.LUT R10, R9, R62, RZ, 0x3c, !PT ;  /* 0x0000003e090a7212 */ /* 0x000fe400078e3cff */
[----:B------:R-:W-:Y:S01]  /*b430*/  SHF.L.W.U32.HI R9, R118, 0x1, R118 ;  /* 0x0000000176097819 */ /* 0x000fe20000010e76 */
[----:B------:R-:W-:Y:S01]  /*b440*/  VIADD R117, R112, 0x6ed9eba1 ;  /* 0x6ed9eba170757836 */ /* 0x000fe20000000000 */
[----:B------:R-:W-:-:S02]  /*b450*/  LOP3.LUT R109, R114, R59, R73, 0x96, !PT ;  /* 0x0000003b726d7212 */ /* 0x000fc400078e9649 */
[C---:B------:R-:W-:Y:S02]  /*b460*/  LOP3.LUT R108, R102.reuse, R75, R63, 0x96, !PT ;  /* 0x0000004b666c7212 */ /* 0x040fe400078e963f */
[----:B------:R-:W-:Y:S02]  /*b470*/  SHF.L.W.U32.HI R102, R102, 0x1e, R102 ;  /* 0x0000001e66667819 */ /* 0x000fe40000010e66 */
[----:B------:R-:W-:Y:S02]  /*b480*/  IADD3 R109, PT, PT, R109, R106, R9 ;  /* 0x0000006a6d6d7210 */ /* 0x000fe40007ffe009 */
        /* <DEDUP_REMOVED lines=8> */
[----:B------:R-:W-:Y:S02]  /*b510*/  SHF.L.W.U32.HI R63, R115, 0x1e, R115 ;  /* 0x0000001e733f7819 */ /* 0x000fe40000010e73 */
[----:B------:R-:W-:Y:S02]  /*b520*/  LEA.HI R111, R114, R111, R114, 0x5 ;  /* 0x0000006f726f7211 */ /* 0x000fe400078f2872 */
[----:B------:R-:W-:-:S02]  /*b530*/  LOP3.LUT R110, R72, R21, R13, 0x96, !PT ;  /* 0x00000015486e7212 */ /* 0x000fc400078e960d */
[----:B------:R-:W-:Y:S02]  /*b540*/  IADD3 R108, PT, PT, R108, R61, R6 ;  /* 0x0000003d6c6c7210 */ /* 0x000fe40007ffe006 */
[----:B------:R-:W-:Y:S02]  /*b550*/  SHF.L.W.U32.HI R11, R116, 0x1, R116 ;  /* 0x00000001740b7819 */ /* 0x000fe40000010e74 */
[----:B------:R-:W-:Y:S02]  /*b560*/  LOP3.LUT R13, R106, R63, R57, 0x96, !PT ;  /* 0x0000003f6a0d7212 */ /* 0x000fe400078e9639 */
[----:B------:R-:W-:Y:S01]  /*b570*/  SHF.L.W.U32.HI R61, R114, 0x1e, R114 ;  /* 0x0000001e723d7819 */ /* 0x000fe20000010e72 */
[----:B------:R-:W-:Y:S01]  /*b580*/  VIADD R114, R111, 0x6ed9eba1 ;  /* 0x6ed9eba16f727836 */ /* 0x000fe20000000000 */
[----:B------:R-:W-:Y:S02]  /*b590*/  LOP3.LUT R110, R110, R53, RZ, 0x3c, !PT ;  /* 0x000000356e6e7212 */ /* 0x000fe400078e3cff */
[----:B------:R-:W-:-:S02]  /*b5a0*/  IADD3 R104, PT, PT, R13, R104, R11 ;  /* 0x000000680d687210 */ /* 0x000fc40007ffe00b */
[----:B------:R-:W-:Y:S02]  /*b5b0*/  SHF.L.W.U32.HI R13, R110, 0x1, R110 ;  /* 0x000000016e0d7819 */ /* 0x000fe40000010e6e */
[----:B------:R-:W-:Y:S02]  /*b5c0*/  LOP3.LUT R110, R114, R61, R59, 0x96, !PT ;  /* 0x0000003d726e7212 */ /* 0x000fe400078e963b */
[----:B------:R-:W-:Y:S02]  /*b5d0*/  LEA.HI R108, R117, R108, R117, 0x5 ;  /* 0x0000006c756c7211 */ /* 0x000fe400078f2875 */
[----:B------:R-:W-:Y:S02]  /*b5e0*/  LEA.HI R113, R106, R113, R106, 0x5 ;  /* 0x000000716a717211 */ /* 0x000fe400078f286a */
[----:B------:R-:W-:Y:S02]  /*b5f0*/  LOP3.LUT R111, R35, R22, R14, 0x96, !PT ;  /* 0x00000016236f7212 */ /* 0x000fe400078e960e */
[----:B------:R-:W-:Y:S01]  /*b600*/  IADD3 R110, PT, PT, R110, R73, R13 ;  /* 0x000000496e6e7210 */ /* 0x000fe20007ffe00d */
[----:B------:R-:W-:Y:S01]  /*b610*/  VIADD R115, R113, 0x6ed9eba1 ;  /* 0x6ed9eba171737836 */ /* 0x000fe20000000000 */
[----:B------:R-:W-:-:S02]  /*b620*/  LOP3.LUT R14, R46, R23, R15, 0x96, !PT ;  /* 0x000000172e0e7212 */ /* 0x000fc400078e960f */
[----:B------:R-:W-:Y:S01]  /*b630*/  SHF.L.W.U32.HI R73, R117, 0x1e, R117 ;  /* 0x0000001e75497819 */ /* 0x000fe20000010e75 */
[----:B------:R-:W-:Y:S01]  /*b640*/  VIADD R117, R108, 0x6ed9eba1 ;  /* 0x6ed9eba16c757836 */ /* 0x000fe20000000000 */
[----:B------:R-:W-:Y:S02]  /*b650*/  LOP3.LUT R116, R50, R25, R17, 0x96, !PT ;  /* 0x0000001932747212 */ /* 0x000fe400078e9611 */
[----:B------:R-:W-:Y:S02]  /*b660*/  LOP3.LUT R15, R14, R55, RZ, 0x3c, !PT ;  /* 0x000000370e0f7212 */ /* 0x000fe400078e3cff */
[----:B------:R-:W-:Y:S02]  /*b670*/  SHF.L.W.U32.HI R106, R106, 0x1e, R106 ;  /* 0x0000001e6a6a7819 */ /* 0x000fe40000010e6a */
[----:B------:R-:W-:Y:S02]  /*b680*/  LOP3.LUT R116, R116, R5, RZ, 0x3c, !PT ;  /* 0x0000000574747212 */ /* 0x000fe400078e3cff */
[----:B------:R-:W-:-:S02]  /*b690*/  LEA.HI R112, R117, R112, R117, 0x5 ;  /* 0x0000007075707211 */ /* 0x000fc400078f2875 */
[----:B------:R-:W-:Y:S02]  /*b6a0*/  SHF.L.W.U32.HI R15, R15, 0x1, R15 ;  /* 0x000000010f0f7819 */ /* 0x000fe40000010e0f */
[----:B------:R-:W-:Y:S02]  /*b6b0*/  LOP3.LUT R108, R115, R106, R63, 0x96, !PT ;  /* 0x0000006a736c7212 */ /* 0x000fe400078e963f */
[----:B------:R-:W-:Y:S02]  /*b6c0*/  LOP3.LUT R17, R41, R26, R18, 0x96, !PT ;  /* 0x0000001a29117212 */ /* 0x000fe400078e9612 */
[----:B------:R-:W-:Y:S02]  /*b6d0*/  LEA.HI R109, R114, R109, R114, 0x5 ;  /* 0x0000006d726d7211 */ /* 0x000fe400078f2872 */
[----:B------:R-:W-:Y:S01]  /*b6e0*/  SHF.L.W.U32.HI R18, R116, 0x1, R116 ;  /* 0x0000000174127819 */ /* 0x000fe20000010e74 */
[----:B------:R-:W-:Y:S01]  /*b6f0*/  VIADD R116, R112, 0x6ed9eba1 ;  /* 0x6ed9eba170747836 */ /* 0x000fe20000000000 */
[----:B------:R-:W-:-:S02]  /*b700*/  IADD3 R113, PT, PT, R108, R57, R15 ;  /* 0x000000396c717210 */ /* 0x000fc40007ffe00f */
[----:B------:R-:W-:Y:S02]  /*b710*/  LOP3.LUT R111, R111, R74, RZ, 0x3c, !PT ;  /* 0x0000004a6f6f7212 */ /* 0x000fe400078e3cff */
[----:B------:R-:W-:Y:S02]  /*b720*/  LOP3.LUT R17, R17, R6, RZ, 0x3c, !PT ;  /* 0x0000000611117212 */ /* 0x000fe400078e3cff */
[----:B------:R-:W-:Y:S02]  /*b730*/  SHF.L.W.U32.HI R108, R117, 0x1e, R117 ;  /* 0x0000001e756c7819 */ /* 0x000fe40000010e75 */
[----:B------:R-:W-:Y:S01]  /*b740*/  SHF.L.W.U32.HI R57, R114, 0x1e, R114 ;  /* 0x0000001e72397819 */ /* 0x000fe20000010e72 */
[----:B------:R-:W-:Y:S01]  /*b750*/  VIADD R114, R109, 0x6ed9eba1 ;  /* 0x6ed9eba16d727836 */ /* 0x000fe20000000000 */
[----:B------:R-:W-:Y:S02]  /*b760*/  SHF.L.W.U32.HI R14, R111, 0x1, R111 ;  /* 0x000000016f0e7819 */ /* 0x000fe40000010e6f */
[----:B------:R-:W-:-:S02]  /*b770*/  SHF.L.W.U32.HI R17, R17, 0x1, R17 ;  /* 0x0000000111117819 */ /* 0x000fc40000010e11 */
[----:B------:R-:W-:Y:S02]  /*b780*/  LOP3.LUT R112, R116, R108, R73, 0x96, !PT ;  /* 0x0000006c74707212 */ /* 0x000fe400078e9649 */
[----:B------:R-:W-:Y:S02]  /*b790*/  LOP3.LUT R111, R117, R73, R102, 0x96, !PT ;  /* 0x00000049756f7212 */ /* 0x000fe400078e9666 */
[----:B------:R-:W-:Y:S02]  /*b7a0*/  LOP3.LUT R118, R100, R27, R19, 0x96, !PT ;  /* 0x0000001b64767212 */ /* 0x000fe400078e9613 */
[----:B------:R-:W-:Y:S02]  /*b7b0*/  LEA.HI R104, R115, R104, R115, 0x5 ;  /* 0x0000006873687211 */ /* 0x000fe400078f2873 */
[C---:B------:R-:W-:Y:S02]  /*b7c0*/  LEA.HI R110, R114.reuse, R110, R114, 0x5 ;  /* 0x0000006e726e7211 */ /* 0x040fe400078f2872 */
[----:B------:R-:W-:-:S02]  /*b7d0*/  LOP3.LUT R109, R114, R57, R61, 0x96, !PT ;  /* 0x00000039726d7212 */ /* 0x000fc400078e963d */
[----:B------:R-:W-:Y:S01]  /*b7e0*/  IADD3 R112, PT, PT, R112, R102, R17 ;  /* 0x0000006670707210 */ /* 0x000fe20007ffe011 */
[----:B------:R-:W-:Y:S01]  /*b7f0*/  VIADD R110, R110, 0x6ed9eba1 ;  /* 0x6ed9eba16e6e7836 */ /* 0x000fe20000000000 */
[----:B------:R-:W-:Y:S02]  /*b800*/  IADD3 R111, PT, PT, R111, R75, R14 ;  /* 0x0000004b6f6f7210 */ /* 0x000fe40007ffe00e */
[----:B------:R-:W-:Y:S02]  /*b810*/  LOP3.LUT R102, R98, R37, R21, 0x96, !PT ;  /* 0x0000002562667212 */ /* 0x000fe400078e9615 */
[----:B------:R-:W-:Y:S01]  /*b820*/  LOP3.LUT R19, R118, R7, RZ, 0x3c, !PT ;  /* 0x0000000776137212 */ /* 0x000fe200078e3cff */
[----:B------:R-:W-:Y:S01]  /*b830*/  VIADD R118, R104, 0x6ed9eba1 ;  /* 0x6ed9eba168767836 */ /* 0x000fe20000000000 */
[----:B------:R-:W-:Y:S02]  /*b840*/  IADD3 R109, PT, PT, R109, R59, R18 ;  /* 0x0000003b6d6d7210 */ /* 0x000fe40007ffe012 */
[----:B------:R-:W-:-:S02]  /*b850*/  SHF.L.W.U32.HI R75, R115, 0x1e, R115 ;  /* 0x0000001e734b7819 */ /* 0x000fc40000010e73 */
[----:B------:R-:W-:Y:S02]  /*b860*/  LOP3.LUT R102, R102, R9, RZ, 0x3c, !PT ;  /* 0x0000000966667212 */ /* 0x000fe400078e3cff */
        /* <DEDUP_REMOVED lines=8> */
[----:B------:R-:W-:Y:S02]  /*b8f0*/  LOP3.LUT R19, R45, R38, R22, 0x96, !PT ;  /* 0x000000262d137212 */ /* 0x000fe400078e9616 */
[----:B------:R-:W-:Y:S02]  /*b900*/  LOP3.LUT R22, R58, R39, R23, 0x96, !PT ;  /* 0x000000273a167212 */ /* 0x000fe400078e9617 */
[----:B------:R-:W-:Y:S02]  /*b910*/  IADD3 R115, PT, PT, R115, R63, R104 ;  /* 0x0000003f73737210 */ /* 0x000fe40007ffe068 */
[----:B------:R-:W-:-:S02]  /*b920*/  IADD3 R114, PT, PT, R114, R61, R102 ;  /* 0x0000003d72727210 */ /* 0x000fc40007ffe066 */
[----:B------:R-:W-:Y:S01]  /*b930*/  SHF.L.W.U32.HI R61, R116, 0x1e, R116 ;  /* 0x0000001e743d7819 */ /* 0x000fe20000010e74 */
[----:B------:R-:W-:Y:S01]  /*b940*/  VIADD R116, R113, 0x6ed9eba1 ;  /* 0x6ed9eba171747836 */ /* 0x000fe20000000000 */
[----:B------:R-:W-:Y:S02]  /*b950*/  SHF.L.W.U32.HI R63, R118, 0x1e, R118 ;  /* 0x0000001e763f7819 */ /* 0x000fe40000010e76 */
[----:B------:R-:W-:Y:S02]  /*b960*/  LOP3.LUT R118, R43, R30, R25, 0x96, !PT ;  /* 0x0000001e2b767212 */ /* 0x000fe400078e9619 */
[----:B------:R-:W-:Y:S02]  /*b970*/  LEA.HI R109, R110, R109, R110, 0x5 ;  /* 0x0000006d6e6d7211 */ /* 0x000fe400078f286e */
[----:B------:R-:W-:Y:S02]  /*b980*/  LEA.HI R112, R21, R112, R21, 0x5 ;  /* 0x0000007015707211 */ /* 0x000fe400078f2815 */
[----:B------:R-:W-:-:S02]  /*b990*/  LOP3.LUT R22, R22, R11, RZ, 0x3c, !PT ;  /* 0x0000000b16167212 */ /* 0x000fc400078e3cff */
[----:B------:R-:W-:Y:S01]  /*b9a0*/  LOP3.LUT R111, R54, R29, R26, 0x96, !PT ;  /* 0x0000001d366f7212 */ /* 0x000fe200078e961a */
[----:B------:R-:W-:Y:S01]  /*b9b0*/  VIADD R112, R112, 0x6ed9eba1 ;  /* 0x6ed9eba170707836 */ /* 0x000fe20000000000 */
[----:B------:R-:W-:Y:S01]  /*b9c0*/  LOP3.LUT R26, R118, R13, RZ, 0x3c, !PT ;  /* 0x0000000d761a7212 */ /* 0x000fe200078e3cff */
[----:B------:R-:W-:Y:S01]  /*b9d0*/  VIADD R118, R109, 0x6ed9eba1 ;  /* 0x6ed9eba16d767836 */ /* 0x000fe20000000000 */
[----:B------:R-:W-:Y:S02]  /*b9e0*/  SHF.L.W.U32.HI R22, R22, 0x1, R22 ;  /* 0x0000000116167819 */ /* 0x000fe40000010e16 */
[----:B------:R-:W-:Y:S02]  /*b9f0*/  LOP3.LUT R23, R116, R63, R75, 0x96, !PT ;  /* 0x0000003f74177212 */ /* 0x000fe400078e964b */
[----:B------:R-:W-:Y:S02]  /*ba00*/  SHF.L.W.U32.HI R25, R110, 0x1e, R110 ;  /* 0x0000001e6e197819 */ /* 0x000fe40000010e6e */
[----:B------:R-:W-:-:S02]  /*ba10*/  LOP3.LUT R111, R111, R14, RZ, 0x3c, !PT ;  /* 0x0000000e6f6f7212 */ /* 0x000fc400078e3cff */
[----:B------:R-:W-:Y:S02]  /*ba20*/  SHF.L.W.U32.HI R110, R21, 0x1e, R21 ;  /* 0x0000001e156e7819 */ /* 0x000fe40000010e15 */
[----:B------:R-:W-:Y:S02]  /*ba30*/  LOP3.LUT R19, R19, R10, RZ, 0x3c, !PT ;  /* 0x0000000a13137212 */ /* 0x000fe400078e3cff */
[----:B------:R-:W-:Y:S02]  /*ba40*/  LOP3.LUT R120, R21, R61, R108, 0x96, !PT ;  /* 0x0000003d15787212 */ /* 0x000fe400078e966c */
[----:B------:R-:W-:Y:S02]  /*ba50*/  IADD3 R23, PT, PT, R23, R106, R22 ;  /* 0x0000006a17177210 */ /* 0x000fe40007ffe016 */
[----:B------:R-:W-:Y:S02]  /*ba60*/  SHF.L.W.U32.HI R21, R111, 0x1, R111 ;  /* 0x000000016f157819 */ /* 0x000fe40000010e6f */
[----:B------:R-:W-:-:S02]  /*ba70*/  LOP3.LUT R111, R112, R110, R61, 0x96, !PT ;  /* 0x0000006e706f7212 */ /* 0x000fc400078e963d */
[----:B------:R-:W-:Y:S02]  /*ba80*/  LOP3.LUT R106, R49, R56, R27, 0x96, !PT ;  /* 0x00000038316a7212 */ /* 0x000fe400078e961b */
[----:B------:R-:W-:Y:S02]  /*ba90*/  LEA.HI R114, R118, R114, R118, 0x5 ;  /* 0x0000007276727211 */ /* 0x000fe400078f2876 */
[----:B------:R-:W-:Y:S02]  /*baa0*/  LEA.HI R115, R116, R115, R116, 0x5 ;  /* 0x0000007374737211 */ /* 0x000fe400078f2874 */
[----:B------:R-:W-:Y:S01]  /*bab0*/  LOP3.LUT R27, R47, R60, R37, 0x96, !PT ;  /* 0x0000003c2f1b7212 */ /* 0x000fe200078e9625 */
[----:B------:R-:W-:Y:S01]  /*bac0*/  VIADD R114, R114, 0x6ed9eba1 ;  /* 0x6ed9eba172727836 */ /* 0x000fe20000000000 */
[----:B------:R-:W-:Y:S02]  /*bad0*/  SHF.L.W.U32.HI R19, R19, 0x1, R19 ;  /* 0x0000000113137819 */ /* 0x000fe40000010e13 */
[----:B------:R-:W-:-:S02]  /*bae0*/  IADD3 R111, PT, PT, R111, R108, R21 ;  /* 0x0000006c6f6f7210 */ /* 0x000fc40007ffe015 */
[----:B------:R-:W-:Y:S01]  /*baf0*/  SHF.L.W.U32.HI R37, R116, 0x1e, R116 ;  /* 0x0000001e74257819 */ /* 0x000fe20000010e74 */
[----:B------:R-:W-:Y:S01]  /*bb00*/  VIADD R116, R115, 0x6ed9eba1 ;  /* 0x6ed9eba173747836 */ /* 0x000fe20000000000 */
[----:B------:R-:W-:Y:S02]  /*bb10*/  LOP3.LUT R108, R27, R18, RZ, 0x3c, !PT ;  /* 0x000000121b6c7212 */ /* 0x000fe400078e3cff */
[----:B------:R-:W-:Y:S02]  /*bb20*/  IADD3 R73, PT, PT, R120, R73, R19 ;  /* 0x0000004978497210 */ /* 0x000fe40007ffe013 */
[----:B------:R-:W-:Y:S02]  /*bb30*/  SHF.L.W.U32.HI R26, R26, 0x1, R26 ;  /* 0x000000011a1a7819 */ /* 0x000fe40000010e1a */
[C---:B------:R-:W-:Y:S02]  /*bb40*/  LOP3.LUT R109, R118.reuse, R25, R59, 0x96, !PT ;  /* 0x00000019766d7212 */ /* 0x040fe400078e963b */
[----:B------:R-:W-:-:S02]  /*bb50*/  SHF.L.W.U32.HI R27, R118, 0x1e, R118 ;  /* 0x0000001e761b7819 */ /* 0x000fc40000010e76 */
[----:B------:R-:W-:Y:S02]  /*bb60*/  LOP3.LUT R106, R106, R15, RZ, 0x3c, !PT ;  /* 0x0000000f6a6a7212 */ /* 0x000fe400078e3cff */
[----:B------:R-:W-:Y:S02]  /*bb70*/  IADD3 R109, PT, PT, R109, R57, R26 ;  /* 0x000000396d6d7210 */ /* 0x000fe40007ffe01a */
        /* <DEDUP_REMOVED lines=9> */
[----:B------:R-:W-:Y:S02]  /*bc10*/  LOP3.LUT R59, R51, R42, R39, 0x96, !PT ;  /* 0x0000002a333b7212 */ /* 0x000fe400078e9627 */
[----:B------:R-:W-:-:S02]  /*bc20*/  LOP3.LUT R57, R38, R17, RZ, 0x3c, !PT ;  /* 0x0000001126397212 */ /* 0x000fc400078e3cff */
[----:B------:R-:W-:Y:S02]  /*bc30*/  SHF.L.W.U32.HI R39, R112, 0x1e, R112 ;  /* 0x0000001e70277819 */ /* 0x000fe40000010e70 */
[----:B------:R-:W-:Y:S02]  /*bc40*/  LEA.HI R38, R116, R23, R116, 0x5 ;  /* 0x0000001774267211 */ /* 0x000fe400078f2874 */
[----:B------:R-:W-:Y:S02]  /*bc50*/  SHF.L.W.U32.HI R23, R57, 0x1, R57 ;  /* 0x0000000139177819 */ /* 0x000fe40000010e39 */
[----:B------:R-:W-:Y:S02]  /*bc60*/  LOP3.LUT R112, R118, R39, R110, 0x96, !PT ;  /* 0x0000002776707212 */ /* 0x000fe400078e966e */
[----:B------:R-:W-:Y:S02]  /*bc70*/  LEA.HI R109, R114, R109, R114, 0x5 ;  /* 0x0000006d726d7211 */ /* 0x000fe400078f2872 */
[----:B------:R-:W-:Y:S01]  /*bc80*/  SHF.L.W.U32.HI R57, R116, 0x1e, R116 ;  /* 0x0000001e74397819 */ /* 0x000fe20000010e74 */
[----:B------:R-:W-:Y:S01]  /*bc90*/  VIADD R116, R38, 0x6ed9eba1 ;  /* 0x6ed9eba126747836 */ /* 0x000fe20000000000 */
[----:B------:R-:W-:Y:S01]  /*bca0*/  IADD3 R73, PT, PT, R112, R61, R23 ;  /* 0x0000003d70497210 */ /* 0x000fe20007ffe017 */
[----:B------:R-:W-:Y:S01]  /*bcb0*/  VIADD R120, R109, 0x6ed9eba1 ;  /* 0x6ed9eba16d787836 */ /* 0x000fe20000000000 */
[----:B------:R-:W-:-:S02]  /*bcc0*/  LOP3.LUT R59, R59, R104, RZ, 0x3c, !PT ;  /* 0x000000683b3b7212 */ /* 0x000fc400078e3cff */
[----:B------:R-:W-:Y:S02]  /*bcd0*/  LOP3.LUT R61, R53, R34, R30, 0x96, !PT ;  /* 0x00000022353d7212 */ /* 0x000fe400078e961e */
[----:B------:R-:W-:Y:S02]  /*bce0*/  LOP3.LUT R30, R74, R33, R29, 0x96, !PT ;  /* 0x000000214a1e7212 */ /* 0x000fe400078e961d */
[----:B------:R-:W-:Y:S02]  /*bcf0*/  SHF.L.W.U32.HI R38, R59, 0x1, R59 ;  /* 0x000000013b267819 */ /* 0x000fe40000010e3b */
[----:B------:R-:W-:Y:S02]  /*bd00*/  LOP3.LUT R61, R61, R102, RZ, 0x3c, !PT ;  /* 0x000000663d3d7212 */ /* 0x000fe400078e3cff */
[----:B------:R-:W-:Y:S02]  /*bd10*/  SHF.L.W.U32.HI R112, R114, 0x1e, R114 ;  /* 0x0000001e72707819 */ /* 0x000fe40000010e72 */
[----:B------:R-:W-:-:S02]  /*bd20*/  LEA.HI R111, R118, R111, R118, 0x5 ;  /* 0x0000006f766f7211 */ /* 0x000fc400078f2876 */
[----:B------:R-:W-:Y:S02]  /*bd30*/  LOP3.LUT R59, R116, R57, R37, 0x96, !PT ;  /* 0x00000039743b7212 */ /* 0x000fe400078e9625 */
[----:B------:R-:W-:Y:S01]  /*bd40*/  LOP3.LUT R109, R30, R19, RZ, 0x3c, !PT ;  /* 0x000000131e6d7212 */ /* 0x000fe200078e3cff */
[----:B------:R-:W-:Y:S01]  /*bd50*/  VIADD R114, R111, 0x6ed9eba1 ;  /* 0x6ed9eba16f727836 */ /* 0x000fe20000000000 */
[----:B------:R-:W-:Y:S02]  /*bd60*/  SHF.L.W.U32.HI R30, R61, 0x1, R61 ;  /* 0x000000013d1e7819 */ /* 0x000fe40000010e3d */
[----:B------:R-:W-:Y:S02]  /*bd70*/  LOP3.LUT R29, R120, R112, R27, 0x96, !PT ;  /* 0x00000070781d7212 */ /* 0x000fe400078e961b */
[----:B------:R-:W-:Y:S02]  /*bd80*/  IADD3 R63, PT, PT, R59, R63, R38 ;  /* 0x0000003f3b3f7210 */ /* 0x000fe40007ffe026 */
[----:B------:R-:W-:-:S02]  /*bd90*/  SHF.L.W.U32.HI R59, R118, 0x1e, R118 ;  /* 0x0000001e763b7819 */ /* 0x000fc40000010e76 */
[----:B------:R-:W-:Y:S02]  /*bda0*/  IADD3 R29, PT, PT, R29, R25, R30 ;  /* 0x000000191d1d7210 */ /* 0x000fe40007ffe01e */
[----:B------:R-:W-:Y:S02]  /*bdb0*/  SHF.L.W.U32.HI R25, R109, 0x1, R109 ;  /* 0x000000016d197819 */ /* 0x000fe40000010e6d */
[----:B------:R-:W-:Y:S02]  /*bdc0*/  LEA.HI R75, R116, R75, R116, 0x5 ;  /* 0x0000004b744b7211 */ /* 0x000fe400078f2874 */
[----:B------:R-:W-:Y:S02]  /*bdd0*/  LOP3.LUT R109, R114, R59, R39, 0x96, !PT ;  /* 0x0000003b726d7212 */ /* 0x000fe400078e9627 */
[----:B------:R-:W-:Y:S01]  /*bde0*/  LOP3.LUT R61, R55, R66, R56, 0x96, !PT ;  /* 0x00000042373d7212 */ /* 0x000fe200078e9638 */
[----:B------:R-:W-:Y:S01]  /*bdf0*/  VIADD R118, R75, 0x6ed9eba1 ;  /* 0x6ed9eba14b767836 */ /* 0x000fe20000000000 */
[----:B------:R-:W-:-:S02]  /*be00*/  IADD3 R109, PT, PT, R109, R110, R25 ;  /* 0x0000006e6d6d7210 */ /* 0x000fc40007ffe019 */
[----:B------:R-:W-:Y:S02]  /*be10*/  LEA.HI R113, R120, R113, R120, 0x5 ;  /* 0x0000007178717211 */ /* 0x000fe400078f2878 */
[----:B------:R-:W-:Y:S02]  /*be20*/  LOP3.LUT R61, R61, R22, RZ, 0x3c, !PT ;  /* 0x000000163d3d7212 */ /* 0x000fe400078e3cff */
[----:B------:R-:W-:Y:S01]  /*be30*/  SHF.L.W.U32.HI R110, R116, 0x1e, R116 ;  /* 0x0000001e746e7819 */ /* 0x000fe20000010e74 */
[----:B------:R-:W-:Y:S01]  /*be40*/  VIADD R116, R113, 0x6ed9eba1 ;  /* 0x6ed9eba171747836 */ /* 0x000fe20000000000 */
[----:B------:R-:W-:Y:S02]  /*be50*/  LOP3.LUT R111, R5, R72, R60, 0x96, !PT ;  /* 0x00000048056f7212 */ /* 0x000fe400078e963c */
[----:B------:R-:W-:Y:S02]  /*be60*/  SHF.L.W.U32.HI R60, R61, 0x1, R61 ;  /* 0x000000013d3c7819 */ /* 0x000fe40000010e3d */
[----:B------:R-:W-:-:S02]  /*be70*/  LOP3.LUT R75, R118, R110, R57, 0x96, !PT ;  /* 0x0000006e764b7212 */ /* 0x000fc400078e9639 */
[----:B------:R-:W-:Y:S02]  /*be80*/  LOP3.LUT R111, R111, R26, RZ, 0x3c, !PT ;  /* 0x0000001a6f6f7212 */ /* 0x000fe400078e3cff */
[----:B------:R-:W-:Y:S02]  /*be90*/  SHF.L.W.U32.HI R61, R120, 0x1e, R120 ;  /* 0x0000001e783d7819 */ /* 0x000fe40000010e78 */
[----:B------:R-:W-:Y:S02]  /*bea0*/  IADD3 R75, PT, PT, R75, R37, R60 ;  /* 0x000000254b4b7210 */ /* 0x000fe40007ffe03c */
[----:B------:R-:W-:Y:S02]  /*beb0*/  SHF.L.W.U32.HI R56, R111, 0x1, R111 ;  /* 0x000000016f387819 */ /* 0x000fe40000010e6f */
[----:B------:R-:W-:Y:S02]  /*bec0*/  LOP3.LUT R37, R116, R61, R112, 0x96, !PT ;  /* 0x0000003d74257212 */ /* 0x000fe400078e9670 */
[----:B------:R-:W-:-:S02]  /*bed0*/  LOP3.LUT R120, R6, R35, R31, 0x96, !PT ;  /* 0x0000002306787212 */ /* 0x000fc400078e961f */
[----:B------:R-:W-:Y:S02]  /*bee0*/  LEA.HI R73, R114, R73, R114, 0x5 ;  /* 0x0000004972497211 */ /* 0x000fe400078f2872 */
[----:B------:R-:W-:Y:S02]  /*bef0*/  IADD3 R31, PT, PT, R37, R27, R56 ;  /* 0x0000001b251f7210 */ /* 0x000fe40007ffe038 */
[----:B------:R-:W-:Y:S01]  /*bf00*/  LOP3.LUT R27, R120, R21, RZ, 0x3c, !PT ;  /* 0x00000015781b7212 */ /* 0x000fe200078e3cff */
[----:B------:R-:W-:Y:S01]  /*bf10*/  VIADD R120, R73, 0x6ed9eba1 ;  /* 0x6ed9eba149787836 */ /* 0x000fe20000000000 */
[----:B------:R-:W-:Y:S02]  /*bf20*/  SHF.L.W.U32.HI R37, R114, 0x1e, R114 ;  /* 0x0000001e72257819 */ /* 0x000fe40000010e72 */
[----:B------:R-:W-:Y:S02]  /*bf30*/  SHF.L.W.U32.HI R27, R27, 0x1, R27 ;  /* 0x000000011b1b7819 */ /* 0x000fe40000010e1b */
[----:B------:R-:W-:-:S02]  /*bf40*/  LOP3.LUT R114, R120, R37, R59, 0x96, !PT ;  /* 0x0000002578727212 */ /* 0x000fc400078e963b */
[----:B------:R-:W-:Y:S02]  /*bf50*/  LEA.HI R29, R116, R29, R116, 0x5 ;  /* 0x0000001d741d7211 */ /* 0x000fe400078f2874 */
[----:B------:R-:W-:Y:S02]  /*bf60*/  IADD3 R73, PT, PT, R114, R39, R27 ;  /* 0x0000002772497210 */ /* 0x000fe40007ffe01b */
[----:B------:R-:W-:Y:S01]  /*bf70*/  LOP3.LUT R111, R7, R46, R42, 0x96, !PT ;  /* 0x0000002e076f7212 */ /* 0x000fe200078e962a */
[----:B------:R-:W-:Y:S01]  /*bf80*/  VIADD R122, R29, 0x6ed9eba1 ;  /* 0x6ed9eba11d7a7836 */ /* 0x000fe20000000000 */
[----:B------:R-:W-:Y:S02]  /*bf90*/  LOP3.LUT R39, R9, R50, R34, 0x96, !PT ;  /* 0x0000003209277212 */ /* 0x000fe400078e9622 */
[----:B------:R-:W-:Y:S02]  /*bfa0*/  LEA.HI R42, R118, R63, R118, 0x5 ;  /* 0x0000003f762a7211 */ /* 0x000fe400078f2876 */
[----:B------:R-:W-:-:S02]  /*bfb0*/  LOP3.LUT R39, R39, R108, RZ, 0x3c, !PT ;  /* 0x0000006c27277212 */ /* 0x000fc400078e3cff */
[----:B------:R-:W-:Y:S02]  /*bfc0*/  SHF.L.W.U32.HI R114, R116, 0x1e, R116 ;  /* 0x0000001e74727819 */ /* 0x000fe40000010e74 */
[----:B------:R-:W-:Y:S01]  /*bfd0*/  SHF.L.W.U32.HI R63, R118, 0x1e, R118 ;  /* 0x0000001e763f7819 */ /* 0x000fe20000010e76 */
[----:B------:R-:W-:Y:S01]  /*bfe0*/  VIADD R118, R42, 0x6ed9eba1 ;  /* 0x6ed9eba12a767836 */ /* 0x000fe20000000000 */
[----:B------:R-:W-:Y:S02]  /*bff0*/  LOP3.LUT R111, R111, R106, RZ, 0x3c, !PT ;  /* 0x0000006a6f6f7212 */ /* 0x000fe400078e3cff */
[----:B------:R-:W-:Y:S02]  /*c000*/  LOP3.LUT R34, R10, R41, R33, 0x96, !PT ;  /* 0x000000290a227212 */ /* 0x000fe400078e9621 */
[----:B------:R-:W-:Y:S02]  /*c010*/  LEA.HI R109, R120, R109, R120, 0x5 ;  /* 0x0000006d786d7211 */ /* 0x000fe400078f2878 */
[----:B------:R-:W-:-:S02]  /*c020*/  SHF.L.W.U32.HI R29, R39, 0x1, R39 ;  /* 0x00000001271d7819 */ /* 0x000fc40000010e27 */
[----:B------:R-:W-:Y:S01]  /*c030*/  LOP3.LUT R33, R122, R114, R61, 0x96, !PT ;  /* 0x000000727a217212 */ /* 0x000fe200078e963d */
[----:B------:R-:W-:Y:S01]  /*c040*/  VIADD R116, R109, 0x6ed9eba1 ;  /* 0x6ed9eba16d747836 */ /* 0x000fe20000000000 */
[----:B------:R-:W-:Y:S02]  /*c050*/  SHF.L.W.U32.HI R42, R111, 0x1, R111 ;  /* 0x000000016f2a7819 */ /* 0x000fe40000010e6f */
[C---:B------:R-:W-:Y:S02]  /*c060*/  LOP3.LUT R111, R118.reuse, R63, R110, 0x96, !PT ;  /* 0x0000003f766f7212 */ /* 0x040fe400078e966e */
[----:B------:R-:W-:Y:S02]  /*c070*/  IADD3 R112, PT, PT, R33, R112, R29 ;  /* 0x0000007021707210 */ /* 0x000fe40007ffe01d */
[----:B------:R-:W-:Y:S02]  /*c080*/  LEA.HI R75, R118, R75, R118, 0x5 ;  /* 0x0000004b764b7211 */ /* 0x000fe400078f2876 */
[----:B------:R-:W-:-:S02]  /*c090*/  LOP3.LUT R33, R11, R100, R66, 0x96, !PT ;  /* 0x000000640b217212 */ /* 0x000fc400078e9642 */
[----:B------:R-:W-:Y:S02]  /*c0a0*/  LOP3.LUT R34, R34, R23, RZ, 0x3c, !PT ;  /* 0x0000001722227212 */ /* 0x000fe400078e3cff */
[----:B------:R-:W-:Y:S02]  /*c0b0*/  SHF.L.W.U32.HI R39, R120, 0x1e, R120 ;  /* 0x0000001e78277819 */ /* 0x000fe40000010e78 */
[----:B------:R-:W-:Y:S02]  /*c0c0*/  IADD3 R111, PT, PT, R111, R57, R42 ;  /* 0x000000396f6f7210 */ /* 0x000fe40007ffe02a */
[----:B------:R-:W-:Y:S01]  /*c0d0*/  LOP3.LUT R57, R13, R98, R72, 0x96, !PT ;  /* 0x000000620d397212 */ /* 0x000fe200078e9648 */
[----:B------:R-:W-:Y:S01]  /*c0e0*/  VIADD R72, R75, 0x6ed9eba1 ;  /* 0x6ed9eba14b487836 */ /* 0x000fe20000000000 */
[----:B------:R-:W-:Y:S02]  /*c0f0*/  LOP3.LUT R33, R33, R38, RZ, 0x3c, !PT ;  /* 0x0000002621217212 */ /* 0x000fe400078e3cff */
[----:B------:R-:W-:-:S02]  /*c100*/  SHF.L.W.U32.HI R34, R34, 0x1, R34 ;  /* 0x0000000122227819 */ /* 0x000fc40000010e22 */
[----:B------:R-:W-:Y:S02]  /*c110*/  LOP3.LUT R109, R116, R39, R37, 0x96, !PT ;  /* 0x00000027746d7212 */ /* 0x000fe400078e9625 */
[----:B------:R-:W-:Y:S02]  /*c120*/  SHF.L.W.U32.HI R66, R118, 0x1e, R118 ;  /* 0x0000001e76427819 */ /* 0x000fe40000010e76 */
[----:B------:R-:W-:Y:S02]  /*c130*/  LEA.HI R115, R122, R31, R122, 0x5 ;  /* 0x0000001f7a737211 */ /* 0x000fe400078f287a */
[----:B------:R-:W-:Y:S02]  /*c140*/  SHF.L.W.U32.HI R31, R33, 0x1, R33 ;  /* 0x00000001211f7819 */ /* 0x000fe40000010e21 */
[----:B------:R-:W-:Y:S01]  /*c150*/  IADD3 R109, PT, PT, R109, R59, R34 ;  /* 0x0000003b6d6d7210 */ /* 0x000fe20007ffe022 */
[----:B------:R-:W-:Y:S01]  /*c160*/  VIADD R115, R115, 0x6ed9eba1 ;  /* 0x6ed9eba173737836 */ /* 0x000fe20000000000 */
[----:B------:R-:W-:-:S02]  /*c170*/  LOP3.LUT R33, R72, R66, R63, 0x96, !PT ;  /* 0x0000004248217212 */ /* 0x000fc400078e963f */
[----:B------:R-:W-:Y:S02]  /*c180*/  LOP3.LUT R59, R57, R30, RZ, 0x3c, !PT ;  /* 0x0000001e393b7212 */ /* 0x000fe400078e3cff */
[----:B------:R-:W-:Y:S02]  /*c190*/  LEA.HI R73, R116, R73, R116, 0x5 ;  /* 0x0000004974497211 */ /* 0x000fe400078f2874 */
[----:B------:R-:W-:Y:S02]  /*c1a0*/  IADD3 R110, PT, PT, R33, R110, R31 ;  /* 0x0000006e216e7210 */ /* 0x000fe40007ffe01f */
[----:B------:R-:W-:Y:S02]  /*c1b0*/  SHF.L.W.U32.HI R57, R122, 0x1e, R122 ;  /* 0x0000001e7a397819 */ /* 0x000fe40000010e7a */
[----:B------:R-:W-:Y:S02]  /*c1c0*/  SHF.L.W.U32.HI R33, R59, 0x1, R59 ;  /* 0x000000013b217819 */ /* 0x000fe40000010e3b */
[----:B------:R-:W-:-:S02]  /*c1d0*/  LOP3.LUT R118, R14, R45, R35, 0x96, !PT ;  /* 0x0000002d0e767212 */ /* 0x000fc400078e9623 */
[----:B------:R-:W-:Y:S01]  /*c1e0*/  SHF.L.W.U32.HI R59, R116, 0x1e, R116 ;  /* 0x0000001e743b7819 */ /* 0x000fe20000010e74 */
[----:B------:R-:W-:Y:S01]  /*c1f0*/  VIADD R116, R73, 0x6ed9eba1 ;  /* 0x6ed9eba149747836 */ /* 0x000fe20000000000 */
[----:B------:R-:W-:Y:S02]  /*c200*/  LEA.HI R73, R72, R111, R72, 0x5 ;  /* 0x0000006f48497211 */ /* 0x000fe400078f2848 */
[----:B------:R-:W-:Y:S02]  /*c210*/  LOP3.LUT R120, R115, R57, R114, 0x96, !PT ;  /* 0x0000003973787212 */ /* 0x000fe400078e9672 */
[----:B------:R-:W-:Y:S01]  /*c220*/  LOP3.LUT R35, R15, R58, R46, 0x96, !PT ;  /* 0x0000003a0f237212 */ /* 0x000fe200078e962e */
[----:B------:R-:W-:Y:S01]  /*c230*/  VIADD R73, R73, 0x6ed9eba1 ;  /* 0x6ed9eba149497836 */ /* 0x000fe20000000000 */
[----:B------:R-:W-:Y:S02]  /*c240*/  LOP3.LUT R118, R118, R25, RZ, 0x3c, !PT ;  /* 0x0000001976767212 */ /* 0x000fe400078e3cff */
[----:B------:R-:W-:-:S02]  /*c250*/  IADD3 R75, PT, PT, R120, R61, R33 ;  /* 0x0000003d784b7210 */ /* 0x000fc40007ffe021 */
[----:B------:R-:W-:Y:S02]  /*c260*/  LOP3.LUT R35, R35, R60, RZ, 0x3c, !PT ;  /* 0x0000003c23237212 */ /* 0x000fe400078e3cff */
[----:B------:R-:W-:Y:S02]  /*c270*/  SHF.L.W.U32.HI R46, R118, 0x1, R118 ;  /* 0x00000001762e7819 */ /* 0x000fe40000010e76 */
[----:B------:R-:W-:Y:S02]  /*c280*/  LOP3.LUT R111, R116, R59, R39, 0x96, !PT ;  /* 0x0000003b746f7212 */ /* 0x000fe400078e9627 */
[----:B------:R-:W-:Y:S02]  /*c290*/  SHF.L.W.U32.HI R61, R72, 0x1e, R72 ;  /* 0x0000001e483d7819 */ /* 0x000fe40000010e48 */
[----:B------:R-:W-:Y:S02]  /*c2a0*/  LEA.HI R112, R115, R112, R115, 0x5 ;  /* 0x0000007073707211 */ /* 0x000fe400078f2873 */
[----:B------:R-:W-:-:S02]  /*c2b0*/  IADD3 R111, PT, PT, R111, R37, R46 ;  /* 0x000000256f6f7210 */ /* 0x000fc40007ffe02e */
[----:B------:R-:W-:Y:S01]  /*c2c0*/  SHF.L.W.U32.HI R35, R35, 0x1, R35 ;  /* 0x0000000123237819 */ /* 0x000fe20000010e23 */
[----:B------:R-:W-:Y:S01]  /*c2d0*/  VIADD R118, R112, 0x6ed9eba1 ;  /* 0x6ed9eba170767836 */ /* 0x000fe20000000000 */
[----:B------:R-:W-:Y:S02]  /*c2e0*/  LOP3.LUT R72, R73, R61, R66, 0x96, !PT ;  /* 0x0000003d49487212 */ /* 0x000fe400078e9642 */
[----:B------:R-:W-:Y:S02]  /*c2f0*/  LOP3.LUT R37, R18, R43, R50, 0x96, !PT ;  /* 0x0000002b12257212 */ /* 0x000fe400078e9632 */
[----:B------:R-:W-:Y:S02]  /*c300*/  IADD3 R113, PT, PT, R72, R63, R35 ;  /* 0x0000003f48717210 */ /* 0x000fe40007ffe023 */
[----:B------:R-:W-:Y:S02]  /*c310*/  LOP3.LUT R37, R37, R56, RZ, 0x3c, !PT ;  /* 0x0000003825257212 */ /* 0x000fe400078e3cff */
[----:B------:R-:W-:-:S02]  /*c320*/  SHF.L.W.U32.HI R72, R115, 0x1e, R115 ;  /* 0x0000001e73487819 */ /* 0x000fc40000010e73 */
[--C-:B------:R-:W-:Y:S02]  /*c330*/  LEA.HI R109, R116, R109, R116.reuse, 0x5 ;  /* 0x0000006d746d7211 */ /* 0x100fe400078f2874 */
[----:B------:R-:W-:Y:S02]  /*c340*/  LOP3.LUT R50, R17, R54, R41, 0x96, !PT ;  /* 0x0000003611327212 */ /* 0x000fe400078e9629 */
[----:B------:R-:W-:Y:S01]  /*c350*/  SHF.L.W.U32.HI R37, R37, 0x1, R37 ;  /* 0x0000000125257819 */ /* 0x000fe20000010e25 */
[----:B------:R-:W-:Y:S01]  /*c360*/  VIADD R112, R109, 0x6ed9eba1 ;  /* 0x6ed9eba16d707836 */ /* 0x000fe20000000000 */
[----:B------:R-:W-:Y:S02]  /*c370*/  LOP3.LUT R41, R118, R72, R57, 0x96, !PT ;  /* 0x0000004876297212 */ /* 0x000fe400078e9639 */
[----:B------:R-:W-:Y:S02]  /*c380*/  LOP3.LUT R50, R50, R27, RZ, 0x3c, !PT ;  /* 0x0000001b32327212 */ /* 0x000fe400078e3cff */
[----:B------:R-:W-:-:S02]  /*c390*/  SHF.L.W.U32.HI R63, R116, 0x1e, R116 ;  /* 0x0000001e743f7819 */ /* 0x000fc40000010e74 */
[----:B------:R-:W-:Y:S02]  /*c3a0*/  IADD3 R114, PT, PT, R41, R114, R37 ;  /* 0x0000007229727210 */ /* 0x000fe40007ffe025 */
[----:B------:R-:W-:Y:S02]  /*c3b0*/  LEA.HI R110, R73, R110, R73, 0x5 ;  /* 0x0000006e496e7211 */ /* 0x000fe400078f2849 */
[----:B------:R-:W-:Y:S02]  /*c3c0*/  LOP3.LUT R41, R104, R49, R100, 0x96, !PT ;  /* 0x0000003168297212 */ /* 0x000fe400078e9664 */
[----:B------:R-:W-:Y:S01]  /*c3d0*/  SHF.L.W.U32.HI R50, R50, 0x1, R50 ;  /* 0x0000000132327819 */ /* 0x000fe20000010e32 */
[----:B------:R-:W-:Y:S01]  /*c3e0*/  VIADD R110, R110, 0x6ed9eba1 ;  /* 0x6ed9eba16e6e7836 */ /* 0x000fe20000000000 */
[----:B------:R-:W-:Y:S02]  /*c3f0*/  LOP3.LUT R109, R112, R63, R59, 0x96, !PT ;  /* 0x0000003f706d7212 */ /* 0x000fe400078e963b */
[----:B------:R-:W-:-:S02]  /*c400*/  LOP3.LUT R41, R41, R42, RZ, 0x3c, !PT ;  /* 0x0000002a29297212 */ /* 0x000fc400078e3cff */
[----:B------:R-:W-:Y:S02]  /*c410*/  LOP3.LUT R116, R102, R47, R98, 0x96, !PT ;  /* 0x0000002f66747212 */ /* 0x000fe400078e9662 */
[----:B------:R-:W-:Y:S02]  /*c420*/  LEA.HI R75, R118, R75, R118, 0x5 ;  /* 0x0000004b764b7211 */ /* 0x000fe400078f2876 */
[----:B------:R-:W-:Y:S02]  /*c430*/  SHF.L.W.U32.HI R98, R73, 0x1e, R73 ;  /* 0x0000001e49627819 */ /* 0x000fe40000010e49 */
[----:B------:R-:W-:Y:S01]  /*c440*/  IADD3 R100, PT, PT, R109, R39, R50 ;  /* 0x000000276d647210 */ /* 0x000fe20007ffe032 */
[----:B------:R-:W-:Y:S01]  /*c450*/  VIADD R115, R75, 0x6ed9eba1 ;  /* 0x6ed9eba14b737836 */ /* 0x000fe20000000000 */
        /* <DEDUP_REMOVED lines=9> */
[----:B------:R-:W-:Y:S02]  /*c4f0*/  IADD3 R109, PT, PT, R66, R57, R41 ;  /* 0x00000039426d7210 */ /* 0x000fe40007ffe029 */
[----:B------:R-:W-:Y:S02]  /*c500*/  LOP3.LUT R58, R22, R51, R58, 0x96, !PT ;  /* 0x00000033163a7212 */ /* 0x000fe400078e963a */
[----:B------:R-:W-:Y:S01]  /*c510*/  SHF.L.W.U32.HI R57, R112, 0x1e, R112 ;  /* 0x0000001e70397819 */ /* 0x000fe20000010e70 */
[----:B------:R-:W-:Y:S01]  /*c520*/  VIADD R112, R111, 0x6ed9eba1 ;  /* 0x6ed9eba16f707836 */ /* 0x000fe20000000000 */
[----:B------:R-:W-:Y:S02]  /*c530*/  LOP3.LUT R45, R45, R34, RZ, 0x3c, !PT ;  /* 0x000000222d2d7212 */ /* 0x000fe400078e3cff */
[----:B------:R-:W-:-:S02]  /*c540*/  LOP3.LUT R111, R58, R31, RZ, 0x3c, !PT ;  /* 0x0000001f3a6f7212 */ /* 0x000fc400078e3cff */
[----:B------:R-:W-:Y:S02]  /*c550*/  SHF.L.W.U32.HI R58, R45, 0x1, R45 ;  /* 0x000000012d3a7819 */ /* 0x000fe40000010e2d */
[--C-:B------:R-:W-:Y:S02]  /*c560*/  LEA.HI R113, R110, R113, R110.reuse, 0x5 ;  /* 0x000000716e717211 */ /* 0x100fe400078f286e */
[----:B------:R-:W-:Y:S02]  /*c570*/  LOP3.LUT R45, R112, R57, R63, 0x96, !PT ;  /* 0x00000039702d7212 */ /* 0x000fe400078e963f */
[----:B------:R-:W-:Y:S01]  /*c580*/  SHF.L.W.U32.HI R66, R110, 0x1e, R110 ;  /* 0x0000001e6e427819 */ /* 0x000fe20000010e6e */
[----:B------:R-:W-:Y:S01]  /*c590*/  VIADD R113, R113, 0x6ed9eba1 ;  /* 0x6ed9eba171717836 */ /* 0x000fe20000000000 */
[----:B------:R-:W-:Y:S02]  /*c5a0*/  IADD3 R110, PT, PT, R45, R59, R58 ;  /* 0x0000003b2d6e7210 */ /* 0x000fe40007ffe03a */
[----:B------:R-:W-:-:S02]  /*c5b0*/  LEA.HI R114, R115, R114, R115, 0x5 ;  /* 0x0000007273727211 */ /* 0x000fc400078f2873 */
[----:B------:R-:W-:Y:S02]  /*c5c0*/  SHF.L.W.U32.HI R59, R115, 0x1e, R115 ;  /* 0x0000001e733b7819 */ /* 0x000fe40000010e73 */
[----:B------:R-:W-:Y:S01]  /*c5d0*/  LEA.HI R115, R112, R100, R112, 0x5 ;  /* 0x0000006470737211 */ /* 0x000fe200078f2870 */
[----:B------:R-:W-:Y:S01]  /*c5e0*/  VIADD R114, R114, 0x6ed9eba1 ;  /* 0x6ed9eba172727836 */ /* 0x000fe20000000000 */
[----:B------:R-:W-:Y:S02]  /*c5f0*/  LOP3.LUT R118, R26, R53, R43, 0x96, !PT ;  /* 0x000000351a767212 */ /* 0x000fe400078e962b */
[----:B------:R-:W-:Y:S01]  /*c600*/  LOP3.LUT R43, R21, R74, R54, 0x96, !PT ;  /* 0x0000004a152b7212 */ /* 0x000fe200078e9636 */
[----:B------:R-:W-:Y:S01]  /*c610*/  VIADD R115, R115, 0x6ed9eba1 ;  /* 0x6ed9eba173737836 */ /* 0x000fe20000000000 */
[----:B------:R-:W-:Y:S02]  /*c620*/  SHF.L.W.U32.HI R45, R111, 0x1, R111 ;  /* 0x000000016f2d7819 */ /* 0x000fe40000010e6f */
[----:B------:R-:W-:-:S02]  /*c630*/  LOP3.LUT R116, R113, R66, R98, 0x96, !PT ;  /* 0x0000004271747212 */ /* 0x000fc400078e9662 */
[----:B------:R-:W-:Y:S02]  /*c640*/  LOP3.LUT R54, R43, R46, RZ, 0x3c, !PT ;  /* 0x0000002e2b367212 */ /* 0x000fe400078e3cff */
[----:B------:R-:W-:Y:S02]  /*c650*/  SHF.L.W.U32.HI R100, R112, 0x1e, R112 ;  /* 0x0000001e70647819 */ /* 0x000fe40000010e70 */
[----:B------:R-:W-:Y:S02]  /*c660*/  LOP3.LUT R118, R118, R33, RZ, 0x3c, !PT ;  /* 0x0000002176767212 */ /* 0x000fe400078e3cff */
[----:B------:R-:W-:Y:S02]  /*c670*/  IADD3 R111, PT, PT, R116, R61, R45 ;  /* 0x0000003d746f7210 */ /* 0x000fe40007ffe02d */
[----:B------:R-:W-:Y:S02]  /*c680*/  LOP3.LUT R116, R106, R55, R49, 0x96, !PT ;  /* 0x000000376a747212 */ /* 0x000fe400078e9631 */
[----:B------:R-:W-:-:S02]  /*c690*/  LEA.HI R75, R113, R75, R113, 0x5 ;  /* 0x0000004b714b7211 */ /* 0x000fc400078f2871 */
[----:B------:R-:W-:Y:S02]  /*c6a0*/  SHF.L.W.U32.HI R54, R54, 0x1, R54 ;  /* 0x0000000136367819 */ /* 0x000fe40000010e36 */
[----:B------:R-:W-:Y:S02]  /*c6b0*/  LOP3.LUT R112, R115, R100, R57, 0x96, !PT ;  /* 0x0000006473707212 */ /* 0x000fe400078e9639 */
[----:B------:R-:W-:Y:S02]  /*c6c0*/  SHF.L.W.U32.HI R43, R118, 0x1, R118 ;  /* 0x00000001762b7819 */ /* 0x000fe40000010e76 */
[----:B------:R-:W-:Y:S02]  /*c6d0*/  LOP3.LUT R118, R108, R5, R47, 0x96, !PT ;  /* 0x000000056c767212 */ /* 0x000fe400078e962f */
[----:B------:R-:W-:Y:S02]  /*c6e0*/  LOP3.LUT R61, R114, R59, R73, 0x96, !PT ;  /* 0x0000003b723d7212 */ /* 0x000fe400078e9649 */
[----:B------:R-:W-:Y:S01]  /*c6f0*/  LOP3.LUT R47, R116, R35, RZ, 0x3c, !PT ;  /* 0x00000023742f7212 */ /* 0x000fe200078e3cff */
[----:B------:R-:W-:Y:S01]  /*c700*/  VIADD R116, R75, 0x6ed9eba1 ;  /* 0x6ed9eba14b747836 */ /* 0x000fe20000000000 */
[----:B------:R-:W-:-:S02]  /*c710*/  IADD3 R112, PT, PT, R112, R63, R54 ;  /* 0x0000003f70707210 */ /* 0x000fc40007ffe036 */
[C-C-:B------:R-:W-:Y:S02]  /*c720*/  LEA.HI R109, R114.reuse, R109, R114.reuse, 0x5 ;  /* 0x0000006d726d7211 */ /* 0x140fe400078f2872 */
[----:B------:R-:W-:Y:S02]  /*c730*/  SHF.L.W.U32.HI R63, R113, 0x1e, R113 ;  /* 0x0000001e713f7819 */ /* 0x000fe40000010e71 */
[----:B------:R-:W-:Y:S02]  /*c740*/  IADD3 R72, PT, PT, R61, R72, R43 ;  /* 0x000000483d487210 */ /* 0x000fe40007ffe02b */
[----:B------:R-:W-:Y:S01]  /*c750*/  SHF.L.W.U32.HI R61, R114, 0x1e, R114 ;  /* 0x0000001e723d7819 */ /* 0x000fe20000010e72 */
[----:B------:R-:W-:Y:S01]  /*c760*/  VIADD R114, R109, 0x6ed9eba1 ;  /* 0x6ed9eba16d727836 */ /* 0x000fe20000000000 */
[----:B------:R-:W-:Y:S02]  /*c770*/  SHF.L.W.U32.HI R47, R47, 0x1, R47 ;  /* 0x000000012f2f7819 */ /* 0x000fe40000010e2f */
[----:B------:R-:W-:-:S02]  /*c780*/  LOP3.LUT R49, R116, R63, R66, 0x96, !PT ;  /* 0x0000003f74317212 */ /* 0x000fc400078e9642 */
[----:B------:R-:W-:Y:S02]  /*c790*/  LOP3.LUT R118, R118, R37, RZ, 0x3c, !PT ;  /* 0x0000002576767212 */ /* 0x000fe400078e3cff */
[----:B------:R-:W-:Y:S02]  /*c7a0*/  IADD3 R109, PT, PT, R49, R98, R47 ;  /* 0x00000062316d7210 */ /* 0x000fe40007ffe02f */
[----:B------:R-:W-:Y:S02]  /*c7b0*/  SHF.L.W.U32.HI R49, R118, 0x1, R118 ;  /* 0x0000000176317819 */ /* 0x000fe40000010e76 */
[----:B------:R-:W-:Y:S02]  /*c7c0*/  LOP3.LUT R98, R114, R61, R59, 0x96, !PT ;  /* 0x0000003d72627212 */ /* 0x000fe400078e963b */
[----:B------:R-:W-:Y:S02]  /*c7d0*/  LOP3.LUT R75, R23, R6, R62, 0x96, !PT ;  /* 0x00000006174b7212 */ /* 0x000fe400078e963e */
[----:B------:R-:W-:-:S02]  /*c7e0*/  LEA.HI R110, R115, R110, R115, 0x5 ;  /* 0x0000006e736e7211 */ /* 0x000fc400078f2873 */
[----:B------:R-:W-:Y:S02]  /*c7f0*/  IADD3 R113, PT, PT, R98, R73, R49 ;  /* 0x0000004962717210 */ /* 0x000fe40007ffe031 */
[----:B------:R-:W-:Y:S02]  /*c800*/  LOP3.LUT R98, R38, R7, R51, 0x96, !PT ;  /* 0x0000000726627212 */ /* 0x000fe400078e9633 */
[----:B------:R-:W-:Y:S02]  /*c810*/  LOP3.LUT R62, R75, R50, RZ, 0x3c, !PT ;  /* 0x000000324b3e7212 */ /* 0x000fe400078e3cff */
[----:B------:R-:W-:Y:S01]  /*c820*/  SHF.L.W.U32.HI R75, R115, 0x1e, R115 ;  /* 0x0000001e734b7819 */ /* 0x000fe20000010e73 */
[----:B------:R-:W-:Y:S01]  /*c830*/  VIADD R115, R110, 0x6ed9eba1 ;  /* 0x6ed9eba16e737836 */ /* 0x000fe20000000000 */
[----:B------:R-:W-:Y:S02]  /*c840*/  LEA.HI R111, R116, R111, R116, 0x5 ;  /* 0x0000006f746f7211 */ /* 0x000fe400078f2874 */
[----:B------:R-:W-:-:S02]  /*c850*/  LOP3.LUT R98, R98, R39, RZ, 0x3c, !PT ;  /* 0x0000002762627212 */ /* 0x000fc400078e3cff */
[----:B------:R-:W-:Y:S01]  /*c860*/  SHF.L.W.U32.HI R73, R116, 0x1e, R116 ;  /* 0x0000001e74497819 */ /* 0x000fe20000010e74 */
[----:B------:R-:W-:Y:S01]  /*c870*/  VIADD R116, R111, 0x6ed9eba1 ;  /* 0x6ed9eba16f747836 */ /* 0x000fe20000000000 */
[----:B------:R-:W-:Y:S02]  /*c880*/  LEA.HI R72, R114, R72, R114, 0x5 ;  /* 0x0000004872487211 */ /* 0x000fe400078f2872 */
[----:B------:R-:W-:Y:S02]  /*c890*/  SHF.L.W.U32.HI R62, R62, 0x1, R62 ;  /* 0x000000013e3e7819 */ /* 0x000fe40000010e3e */
        /* <DEDUP_REMOVED lines=10> */
[----:B------:R-:W-:Y:S02]  /*c940*/  LOP3.LUT R53, R25, R10, R74, 0x96, !PT ;  /* 0x0000000a19357212 */ /* 0x000fe400078e964a */
[----:B------:R-:W-:Y:S02]  /*c950*/  SHF.L.W.U32.HI R66, R98, 0x1, R98 ;  /* 0x0000000162427819 */ /* 0x000fe40000010e62 */
[----:B------:R-:W-:Y:S02]  /*c960*/  LOP3.LUT R74, R72, R57, R61, 0xe8, !PT ;  /* 0x00000039484a7212 */ /* 0x000fe400078ee83d */
[----:B------:R-:W-:Y:S01]  /*c970*/  SHF.L.W.U32.HI R98, R115, 0x1e, R115 ;  /* 0x0000001e73627819 */ /* 0x000fe20000010e73 */
[----:B------:R-:W-:Y:S01]  /*c980*/  VIADD R115, R112, 0x6ed9eba1 ;  /* 0x6ed9eba170737836 */ /* 0x000fe20000000000 */
[----:B------:R-:W-:Y:S02]  /*c990*/  LOP3.LUT R53, R53, R58, RZ, 0x3c, !PT ;  /* 0x0000003a35357212 */ /* 0x000fe400078e3cff */
[----:B------:R-:W-:-:S02]  /*c9a0*/  LEA.HI R109, R116, R109, R116, 0x5 ;  /* 0x0000006d746d7211 */ /* 0x000fc400078f2874 */
[----:B------:R-:W-:Y:S02]  /*c9b0*/  IADD3 R112, PT, PT, R74, R59, R66 ;  /* 0x0000003b4a707210 */ /* 0x000fe40007ffe042 */
[----:B------:R-:W-:Y:S02]  /*c9c0*/  LOP3.LUT R74, R60, R11, R55, 0x96, !PT ;  /* 0x0000000b3c4a7212 */ /* 0x000fe400078e9637 */
[----:B------:R-:W-:Y:S02]  /*c9d0*/  LOP3.LUT R114, R56, R13, R5, 0x96, !PT ;  /* 0x0000000d38727212 */ /* 0x000fe400078e9605 */
[----:B------:R-:W-:Y:S02]  /*c9e0*/  LEA.HI R113, R72, R113, R72, 0x5 ;  /* 0x0000007148717211 */ /* 0x000fe400078f2848 */
[----:B------:R-:W-:Y:S02]  /*c9f0*/  SHF.L.W.U32.HI R53, R53, 0x1, R53 ;  /* 0x0000000135357819 */ /* 0x000fe40000010e35 */
[----:B------:R-:W-:-:S02]  /*ca00*/  LOP3.LUT R59, R115, R98, R75, 0xe8, !PT ;  /* 0x00000062733b7212 */ /* 0x000fc400078ee84b */
[----:B------:R-:W-:Y:S01]  /*ca10*/  SHF.L.W.U32.HI R55, R116, 0x1e, R116 ;  /* 0x0000001e74377819 */ /* 0x000fe20000010e74 */
[----:B------:R-:W-:Y:S01]  /*ca20*/  VIADD R116, R109, 0x6ed9eba1 ;  /* 0x6ed9eba16d747836 */ /* 0x000fe20000000000 */
[----:B------:R-:W-:Y:S02]  /*ca30*/  LOP3.LUT R74, R74, R45, RZ, 0x3c, !PT ;  /* 0x0000002d4a4a7212 */ /* 0x000fe400078e3cff */
[----:B------:R-:W-:Y:S01]  /*ca40*/  LOP3.LUT R5, R114, R43, RZ, 0x3c, !PT ;  /* 0x0000002b72057212 */ /* 0x000fe200078e3cff */
[----:B------:R-:W-:Y:S01]  /*ca50*/  VIADD R114, R113, 0x6ed9eba1 ;  /* 0x6ed9eba171727836 */ /* 0x000fe20000000000 */
[----:B------:R-:W-:Y:S02]  /*ca60*/  IADD3 R100, PT, PT, R59, R100, R53 ;  /* 0x000000643b647210 */ /* 0x000fe40007ffe035 */
[----:B------:R-:W-:Y:S02]  /*ca70*/  SHF.L.W.U32.HI R59, R72, 0x1e, R72 ;  /* 0x0000001e483b7819 */ /* 0x000fe40000010e48 */
[----:B------:R-:W-:-:S02]  /*ca80*/  LEA.HI R110, R115, R110, R115, 0x5 ;  /* 0x0000006e736e7211 */ /* 0x000fc400078f2873 */
[----:B------:R-:W-:Y:S02]  /*ca90*/  SHF.L.W.U32.HI R74, R74, 0x1, R74 ;  /* 0x000000014a4a7819 */ /* 0x000fe40000010e4a */
[----:B------:R-:W-:Y:S02]  /*caa0*/  LOP3.LUT R109, R116, R55, R73, 0xe8, !PT ;  /* 0x00000037746d7212 */ /* 0x000fe400078ee849 */
[----:B------:R-:W-:Y:S02]  /*cab0*/  SHF.L.W.U32.HI R72, R5, 0x1, R5 ;  /* 0x0000000105487819 */ /* 0x000fe40000010e05 */
[----:B------:R-:W-:Y:S02]  /*cac0*/  LOP3.LUT R5, R27, R14, R6, 0x96, !PT ;  /* 0x0000000e1b057212 */ /* 0x000fe400078e9606 */
[----:B------:R-:W-:Y:S02]  /*cad0*/  LOP3.LUT R113, R114, R59, R57, 0xe8, !PT ;  /* 0x0000003b72717212 */ /* 0x000fe400078ee839 */
[----:B------:R-:W-:Y:S01]  /*cae0*/  LOP3.LUT R6, R42, R15, R7, 0x96, !PT ;  /* 0x0000000f2a067212 */ /* 0x000fe200078e9607 */
[----:B------:R-:W-:Y:S01]  /*caf0*/  VIADD R7, R110, 0x6ed9eba1 ;  /* 0x6ed9eba16e077836 */ /* 0x000fe20000000000 */
[----:B------:R-:W-:-:S02]  /*cb00*/  IADD3 R109, PT, PT, R109, R63, R74 ;  /* 0x0000003f6d6d7210 */ /* 0x000fc40007ffe04a */
[C---:B------:R-:W-:Y:S02]  /*cb10*/  LEA.HI R111, R116.reuse, R111, R116, 0x5 ;  /* 0x0000006f746f7211 */ /* 0x040fe400078f2874 */
[----:B------:R-:W-:Y:S02]  /*cb20*/  LOP3.LUT R5, R5, R54, RZ, 0x3c, !PT ;  /* 0x0000003605057212 */ /* 0x000fe400078e3cff */
[----:B------:R-:W-:Y:S02]  /*cb30*/  SHF.L.W.U32.HI R63, R115, 0x1e, R115 ;  /* 0x0000001e733f7819 */ /* 0x000fe40000010e73 */
[----:B------:R-:W-:Y:S02]  /*cb40*/  IADD3 R113, PT, PT, R113, R61, R72 ;  /* 0x0000003d71717210 */ /* 0x000fe40007ffe048 */
[----:B------:R-:W-:Y:S01]  /*cb50*/  SHF.L.W.U32.HI R61, R116, 0x1e, R116 ;  /* 0x0000001e743d7819 */ /* 0x000fe20000010e74 */
[----:B------:R-:W-:Y:S01]  /*cb60*/  VIADD R116, R111, 0x6ed9eba1 ;  /* 0x6ed9eba16f747836 */ /* 0x000fe20000000000 */
[----:B------:R-:W-:-:S02]  /*cb70*/  SHF.L.W.U32.HI R5, R5, 0x1, R5 ;  /* 0x0000000105057819 */ /* 0x000fc40000010e05 */
[----:B------:R-:W-:Y:S02]  /*cb80*/  LOP3.LUT R110, R7, R63, R98, 0xe8, !PT ;  /* 0x0000003f076e7212 */ /* 0x000fe400078ee862 */
[----:B------:R-:W-:Y:S02]  /*cb90*/  LOP3.LUT R6, R6, R47, RZ, 0x3c, !PT ;  /* 0x0000002f06067212 */ /* 0x000fe400078e3cff */
[----:B------:R-:W-:Y:S02]  /*cba0*/  IADD3 R75, PT, PT, R110, R75, R5 ;  /* 0x0000004b6e4b7210 */ /* 0x000fe40007ffe005 */
[----:B------:R-:W-:Y:S02]  /*cbb0*/  SHF.L.W.U32.HI R6, R6, 0x1, R6 ;  /* 0x0000000106067819 */ /* 0x000fe40000010e06 */
[----:B------:R-:W-:Y:S02]  /*cbc0*/  LOP3.LUT R110, R116, R61, R55, 0xe8, !PT ;  /* 0x0000003d746e7212 */ /* 0x000fe400078ee837 */
[----:B------:R-:W-:-:S02]  /*cbd0*/  LEA.HI R112, R114, R112, R114, 0x5 ;  /* 0x0000007072707211 */ /* 0x000fc400078f2872 */
[----:B------:R-:W-:Y:S02]  /*cbe0*/  LOP3.LUT R118, R29, R18, R9, 0x96, !PT ;  /* 0x000000121d767212 */ /* 0x000fe400078e9609 */
[----:B------:R-:W-:Y:S02]  /*cbf0*/  IADD3 R9, PT, PT, R110, R73, R6 ;  /* 0x000000496e097210 */ /* 0x000fe40007ffe006 */
[----:B------:R-:W-:Y:S01]  /*cc00*/  SHF.L.W.U32.HI R73, R114, 0x1e, R114 ;  /* 0x0000001e72497819 */ /* 0x000fe20000010e72 */
[----:B------:R-:W-:Y:S01]  /*cc10*/  VIADD R114, R112, 0x8f1bbcdc ;  /* 0x8f1bbcdc70727836 */ /* 0x000fe20000000000 */
[----:B------:R-:W-:Y:S02]  /*cc20*/  LOP3.LUT R111, R34, R17, R10, 0x96, !PT ;  /* 0x00000011226f7212 */ /* 0x000fe400078e960a */
[----:B------:R-:W-:Y:S02]  /*cc30*/  LEA.HI R100, R7, R100, R7, 0x5 ;  /* 0x0000006407647211 */ /* 0x000fe400078f2807 */
[----:B------:R-:W-:-:S02]  /*cc40*/  LOP3.LUT R118, R118, R49, RZ, 0x3c, !PT ;  /* 0x0000003176767212 */ /* 0x000fc400078e3cff */
        /* <DEDUP_REMOVED lines=8> */
[C-C-:B------:R-:W-:Y:S02]  /*ccd0*/  LEA.HI R109, R116.reuse, R109, R116.reuse, 0x5 ;  /* 0x0000006d746d7211 */ /* 0x140fe400078f2874 */
[----:B------:R-:W-:Y:S02]  /*cce0*/  LOP3.LUT R100, R31, R104, R11, 0x96, !PT ;  /* 0x000000681f647212 */ /* 0x000fe400078e960b */
[----:B------:R-:W-:Y:S02]  /*ccf0*/  IADD3 R11, PT, PT, R57, R98, R7 ;  /* 0x00000062390b7210 */ /* 0x000fe40007ffe007 */
[----:B------:R-:W-:Y:S02]  /*cd00*/  LOP3.LUT R13, R33, R102, R13, 0x96, !PT ;  /* 0x00000066210d7212 */ /* 0x000fe400078e960d */
[----:B------:R-:W-:Y:S01]  /*cd10*/  SHF.L.W.U32.HI R57, R116, 0x1e, R116 ;  /* 0x0000001e74397819 */ /* 0x000fe20000010e74 */
[----:B------:R-:W-:Y:S01]  /*cd20*/  VIADD R116, R109, 0x8f1bbcdc ;  /* 0x8f1bbcdc6d747836 */ /* 0x000fe20000000000 */
[----:B------:R-:W-:-:S02]  /*cd30*/  LEA.HI R113, R114, R113, R114, 0x5 ;  /* 0x0000007172717211 */ /* 0x000fc400078f2872 */
[----:B------:R-:W-:Y:S02]  /*cd40*/  LOP3.LUT R100, R100, R51, RZ, 0x3c, !PT ;  /* 0x0000003364647212 */ /* 0x000fe400078e3cff */
[----:B------:R-:W-:Y:S02]  /*cd50*/  LOP3.LUT R98, R13, R66, RZ, 0x3c, !PT ;  /* 0x000000420d627212 */ /* 0x000fe400078e3cff */
[----:B------:R-:W-:Y:S01]  /*cd60*/  SHF.L.W.U32.HI R13, R114, 0x1e, R114 ;  /* 0x0000001e720d7819 */ /* 0x000fe20000010e72 */
[----:B------:R-:W-:Y:S01]  /*cd70*/  VIADD R114, R113, 0x8f1bbcdc ;  /* 0x8f1bbcdc71727836 */ /* 0x000fe20000000000 */
[----:B------:R-:W-:Y:S02]  /*cd80*/  SHF.L.W.U32.HI R100, R100, 0x1, R100 ;  /* 0x0000000164647819 */ /* 0x000fe40000010e64 */
[----:B------:R-:W-:Y:S02]  /*cd90*/  LOP3.LUT R109, R116, R57, R61, 0xe8, !PT ;  /* 0x00000039746d7212 */ /* 0x000fe400078ee83d */
[----:B------:R-:W-:-:S02]  /*cda0*/  SHF.L.W.U32.HI R98, R98, 0x1, R98 ;  /* 0x0000000162627819 */ /* 0x000fc40000010e62 */
[----:B------:R-:W-:Y:S02]  /*cdb0*/  IADD3 R109, PT, PT, R109, R55, R100 ;  /* 0x000000376d6d7210 */ /* 0x000fe40007ffe064 */
[----:B------:R-:W-:Y:S02]  /*cdc0*/  LOP3.LUT R55, R114, R13, R73, 0xe8, !PT ;  /* 0x0000000d72377212 */ /* 0x000fe400078ee849 */
[----:B------:R-:W-:Y:S02]  /*cdd0*/  LOP3.LUT R14, R46, R19, R14, 0x96, !PT ;  /* 0x000000132e0e7212 */ /* 0x000fe400078e960e */
[----:B------:R-:W-:Y:S02]  /*cde0*/  LEA.HI R75, R112, R75, R112, 0x5 ;  /* 0x0000004b704b7211 */ /* 0x000fe400078f2870 */
[----:B------:R-:W-:Y:S02]  /*cdf0*/  IADD3 R59, PT, PT, R55, R59, R98 ;  /* 0x0000003b373b7210 */ /* 0x000fe40007ffe062 */
[----:B------:R-:W-:Y:S01]  /*ce00*/  LOP3.LUT R113, R35, R22, R15, 0x96, !PT ;  /* 0x0000001623717212 */ /* 0x000fe200078e960f */
[----:B------:R-:W-:Y:S01]  /*ce10*/  VIADD R118, R75, 0x8f1bbcdc ;  /* 0x8f1bbcdc4b767836 */ /* 0x000fe20000000000 */
[----:B------:R-:W-:-:S02]  /*ce20*/  LOP3.LUT R55, R14, R53, RZ, 0x3c, !PT ;  /* 0x000000350e377212 */ /* 0x000fc400078e3cff */
[----:B------:R-:W-:Y:S02]  /*ce30*/  LEA.HI R14, R116, R9, R116, 0x5 ;  /* 0x00000009740e7211 */ /* 0x000fe400078f2874 */
[----:B------:R-:W-:Y:S02]  /*ce40*/  SHF.L.W.U32.HI R15, R112, 0x1e, R112 ;  /* 0x0000001e700f7819 */ /* 0x000fe40000010e70 */
[----:B------:R-:W-:Y:S02]  /*ce50*/  LOP3.LUT R113, R113, R74, RZ, 0x3c, !PT ;  /* 0x0000004a71717212 */ /* 0x000fe400078e3cff */
[----:B------:R-:W-:Y:S02]  /*ce60*/  SHF.L.W.U32.HI R9, R55, 0x1, R55 ;  /* 0x0000000137097819 */ /* 0x000fe40000010e37 */
[----:B------:R-:W-:Y:S01]  /*ce70*/  SHF.L.W.U32.HI R55, R116, 0x1e, R116 ;  /* 0x0000001e74377819 */ /* 0x000fe20000010e74 */
[----:B------:R-:W-:Y:S01]  /*ce80*/  VIADD R116, R14, 0x8f1bbcdc ;  /* 0x8f1bbcdc0e747836 */ /* 0x000fe20000000000 */
[----:B------:R-:W-:-:S02]  /*ce90*/  LEA.HI R111, R114, R111, R114, 0x5 ;  /* 0x0000006f726f7211 */ /* 0x000fc400078f2872 */
[----:B------:R-:W-:Y:S02]  /*cea0*/  LOP3.LUT R112, R118, R15, R110, 0xe8, !PT ;  /* 0x0000000f76707212 */ /* 0x000fe400078ee86e */
[----:B------:R-:W-:Y:S01]  /*ceb0*/  SHF.L.W.U32.HI R14, R113, 0x1, R113 ;  /* 0x00000001710e7819 */ /* 0x000fe20000010e71 */
[----:B------:R-:W-:Y:S01]  /*cec0*/  VIADD R120, R111, 0x8f1bbcdc ;  /* 0x8f1bbcdc6f787836 */ /* 0x000fe20000000000 */
[----:B------:R-:W-:Y:S02]  /*ced0*/  LOP3.LUT R113, R37, R26, R18, 0x96, !PT ;  /* 0x0000001a25717212 */ /* 0x000fe400078e9612 */
[----:B------:R-:W-:Y:S02]  /*cee0*/  LOP3.LUT R75, R116, R55, R57, 0xe8, !PT ;  /* 0x00000037744b7212 */ /* 0x000fe400078ee839 */
[----:B------:R-:W-:Y:S02]  /*cef0*/  IADD3 R63, PT, PT, R112, R63, R9 ;  /* 0x0000003f703f7210 */ /* 0x000fe40007ffe009 */
[----:B------:R-:W-:-:S02]  /*cf00*/  LOP3.LUT R18, R50, R21, R17, 0x96, !PT ;  /* 0x0000001532127212 */ /* 0x000fc400078e9611 */
[----:B------:R-:W-:Y:S02]  /*cf10*/  LEA.HI R11, R118, R11, R118, 0x5 ;  /* 0x0000000b760b7211 */ /* 0x000fe400078f2876 */
[----:B------:R-:W-:Y:S02]  /*cf20*/  LOP3.LUT R113, R113, R72, RZ, 0x3c, !PT ;  /* 0x0000004871717212 */ /* 0x000fe400078e3cff */
[----:B------:R-:W-:Y:S01]  /*cf30*/  SHF.L.W.U32.HI R112, R114, 0x1e, R114 ;  /* 0x0000001e72707819 */ /* 0x000fe20000010e72 */
[----:B------:R-:W-:Y:S01]  /*cf40*/  VIADD R114, R11, 0x8f1bbcdc ;  /* 0x8f1bbcdc0b727836 */ /* 0x000fe20000000000 */
[----:B------:R-:W-:Y:S02]  /*cf50*/  IADD3 R75, PT, PT, R75, R61, R14 ;  /* 0x0000003d4b4b7210 */ /* 0x000fe40007ffe00e */
[----:B------:R-:W-:Y:S02]  /*cf60*/  LOP3.LUT R61, R18, R5, RZ, 0x3c, !PT ;  /* 0x00000005123d7212 */ /* 0x000fe400078e3cff */
[----:B------:R-:W-:-:S02]  /*cf70*/  SHF.L.W.U32.HI R18, R113, 0x1, R113 ;  /* 0x0000000171127819 */ /* 0x000fc40000010e71 */
[----:B------:R-:W-:Y:S02]  /*cf80*/  LOP3.LUT R111, R120, R112, R13, 0xe8, !PT ;  /* 0x00000070786f7212 */ /* 0x000fe400078ee80d */
        /* <DEDUP_REMOVED lines=8> */
[----:B------:R-:W-:Y:S02]  /*d010*/  SHF.L.W.U32.HI R110, R116, 0x1e, R116 ;  /* 0x0000001e746e7819 */ /* 0x000fe40000010e74 */
[----:B------:R-:W-:Y:S02]  /*d020*/  LEA.HI R116, R120, R59, R120, 0x5 ;  /* 0x0000003b78747211 */ /* 0x000fe400078f2878 */
[----:B------:R-:W-:Y:S02]  /*d030*/  LOP3.LUT R61, R61, R6, RZ, 0x3c, !PT ;  /* 0x000000063d3d7212 */ /* 0x000fe400078e3cff */
[----:B------:R-:W-:Y:S01]  /*d040*/  LOP3.LUT R113, R41, R108, R102, 0x96, !PT ;  /* 0x0000006c29717212 */ /* 0x000fe200078e9666 */
[----:B------:R-:W-:Y:S01]  /*d050*/  VIADD R116, R116, 0x8f1bbcdc ;  /* 0x8f1bbcdc74747836 */ /* 0x000fe20000000000 */
[----:B------:R-:W-:-:S02]  /*d060*/  SHF.L.W.U32.HI R102, R61, 0x1, R61 ;  /* 0x000000013d667819 */ /* 0x000fc40000010e3d */
[----:B------:R-:W-:Y:S02]  /*d070*/  LOP3.LUT R109, R118, R110, R55, 0xe8, !PT ;  /* 0x0000006e766d7212 */ /* 0x000fe400078ee837 */
[----:B------:R-:W-:Y:S02]  /*d080*/  LOP3.LUT R113, R113, R10, RZ, 0x3c, !PT ;  /* 0x0000000a71717212 */ /* 0x000fe400078e3cff */
[----:B------:R-:W-:Y:S02]  /*d090*/  SHF.L.W.U32.HI R59, R120, 0x1e, R120 ;  /* 0x0000001e783b7819 */ /* 0x000fe40000010e78 */
[----:B------:R-:W-:Y:S02]  /*d0a0*/  IADD3 R109, PT, PT, R109, R57, R102 ;  /* 0x000000396d6d7210 */ /* 0x000fe40007ffe066 */
[----:B------:R-:W-:Y:S02]  /*d0b0*/  SHF.L.W.U32.HI R104, R113, 0x1, R113 ;  /* 0x0000000171687819 */ /* 0x000fe40000010e71 */
[----:B------:R-:W-:-:S02]  /*d0c0*/  LOP3.LUT R57, R116, R59, R112, 0xe8, !PT ;  /* 0x0000003b74397212 */ /* 0x000fc400078ee870 */
[----:B------:R-:W-:Y:S02]  /*d0d0*/  LOP3.LUT R120, R58, R23, R19, 0x96, !PT ;  /* 0x000000173a787212 */ /* 0x000fe400078e9613 */
[----:B------:R-:W-:Y:S02]  /*d0e0*/  LEA.HI R63, R114, R63, R114, 0x5 ;  /* 0x0000003f723f7211 */ /* 0x000fe400078f2872 */
[----:B------:R-:W-:Y:S02]  /*d0f0*/  IADD3 R19, PT, PT, R57, R13, R104 ;  /* 0x0000000d39137210 */ /* 0x000fe40007ffe068 */
[----:B------:R-:W-:Y:S01]  /*d100*/  LOP3.LUT R13, R120, R7, RZ, 0x3c, !PT ;  /* 0x00000007780d7212 */ /* 0x000fe200078e3cff */
[----:B------:R-:W-:Y:S01]  /*d110*/  VIADD R120, R63, 0x8f1bbcdc ;  /* 0x8f1bbcdc3f787836 */ /* 0x000fe20000000000 */
[----:B------:R-:W-:Y:S02]  /*d120*/  LOP3.LUT R57, R45, R38, R22, 0x96, !PT ;  /* 0x000000262d397212 */ /* 0x000fe400078e9616 */
[----:B------:R-:W-:-:S02]  /*d130*/  SHF.L.W.U32.HI R61, R114, 0x1e, R114 ;  /* 0x0000001e723d7819 */ /* 0x000fc40000010e72 */
[--C-:B------:R-:W-:Y:S02]  /*d140*/  LEA.HI R75, R118, R75, R118.reuse, 0x5 ;  /* 0x0000004b764b7211 */ /* 0x100fe400078f2876 */
[----:B------:R-:W-:Y:S02]  /*d150*/  LOP3.LUT R22, R57, R100, RZ, 0x3c, !PT ;  /* 0x0000006439167212 */ /* 0x000fe400078e3cff */
[----:B------:R-:W-:Y:S02]  /*d160*/  SHF.L.W.U32.HI R13, R13, 0x1, R13 ;  /* 0x000000010d0d7819 */ /* 0x000fe40000010e0d */
[----:B------:R-:W-:Y:S02]  /*d170*/  LOP3.LUT R114, R120, R61, R17, 0xe8, !PT ;  /* 0x0000003d78727212 */ /* 0x000fe400078ee811 */
[----:B------:R-:W-:Y:S01]  /*d180*/  SHF.L.W.U32.HI R57, R118, 0x1e, R118 ;  /* 0x0000001e76397819 */ /* 0x000fe20000010e76 */
[----:B------:R-:W-:Y:S01]  /*d190*/  VIADD R118, R75, 0x8f1bbcdc ;  /* 0x8f1bbcdc4b767836 */ /* 0x000fe20000000000 */
[----:B------:R-:W-:-:S02]  /*d1a0*/  LEA.HI R73, R116, R73, R116, 0x5 ;  /* 0x0000004974497211 */ /* 0x000fc400078f2874 */
[----:B------:R-:W-:Y:S02]  /*d1b0*/  IADD3 R75, PT, PT, R114, R15, R13 ;  /* 0x0000000f724b7210 */ /* 0x000fe40007ffe00d */
[----:B------:R-:W-:Y:S01]  /*d1c0*/  LOP3.LUT R15, R43, R30, R26, 0x96, !PT ;  /* 0x0000001e2b0f7212 */ /* 0x000fe200078e961a */
[----:B------:R-:W-:Y:S01]  /*d1d0*/  VIADD R122, R73, 0x8f1bbcdc ;  /* 0x8f1bbcdc497a7836 */ /* 0x000fe20000000000 */
[----:B------:R-:W-:Y:S02]  /*d1e0*/  LEA.HI R111, R120, R111, R120, 0x5 ;  /* 0x0000006f786f7211 */ /* 0x000fe400078f2878 */
[----:B------:R-:W-:Y:S02]  /*d1f0*/  SHF.L.W.U32.HI R22, R22, 0x1, R22 ;  /* 0x0000000116167819 */ /* 0x000fe40000010e16 */
[----:B------:R-:W-:Y:S02]  /*d200*/  LOP3.LUT R113, R118, R57, R110, 0xe8, !PT ;  /* 0x0000003976717212 */ /* 0x000fe400078ee86e */
[----:B------:R-:W-:-:S02]  /*d210*/  LOP3.LUT R26, R54, R25, R21, 0x96, !PT ;  /* 0x00000019361a7212 */ /* 0x000fc400078e9615 */
[----:B------:R-:W-:Y:S02]  /*d220*/  LOP3.LUT R15, R15, R98, RZ, 0x3c, !PT ;  /* 0x000000620f0f7212 */ /* 0x000fe400078e3cff */
[----:B------:R-:W-:Y:S01]  /*d230*/  SHF.L.W.U32.HI R114, R116, 0x1e, R116 ;  /* 0x0000001e74727819 */ /* 0x000fe20000010e74 */
[----:B------:R-:W-:Y:S01]  /*d240*/  VIADD R116, R111, 0x8f1bbcdc ;  /* 0x8f1bbcdc6f747836 */ /* 0x000fe20000000000 */
[----:B------:R-:W-:Y:S02]  /*d250*/  IADD3 R113, PT, PT, R113, R55, R22 ;  /* 0x0000003771717210 */ /* 0x000fe40007ffe016 */
[----:B------:R-:W-:Y:S02]  /*d260*/  LOP3.LUT R26, R26, R9, RZ, 0x3c, !PT ;  /* 0x000000091a1a7212 */ /* 0x000fe400078e3cff */
[----:B------:R-:W-:Y:S02]  /*d270*/  SHF.L.W.U32.HI R55, R120, 0x1e, R120 ;  /* 0x0000001e78377819 */ /* 0x000fe40000010e78 */
[----:B------:R-:W-:-:S02]  /*d280*/  SHF.L.W.U32.HI R15, R15, 0x1, R15 ;  /* 0x000000010f0f7819 */ /* 0x000fc40000010e0f */
[----:B------:R-:W-:Y:S02]  /*d290*/  LOP3.LUT R21, R122, R114, R59, 0xe8, !PT ;  /* 0x000000727a157212 */ /* 0x000fe400078ee83b */
[----:B------:R-:W-:Y:S02]  /*d2a0*/  SHF.L.W.U32.HI R26, R26, 0x1, R26 ;  /* 0x000000011a1a7819 */ /* 0x000fe40000010e1a */
[----:B------:R-:W-:Y:S02]  /*d2b0*/  LOP3.LUT R111, R116, R55, R61, 0xe8, !PT ;  /* 0x00000037746f7212 */ /* 0x000fe400078ee83d */
[----:B------:R-:W-:Y:S02]  /*d2c0*/  LEA.HI R109, R118, R109, R118, 0x5 ;  /* 0x0000006d766d7211 */ /* 0x000fe400078f2876 */
[----:B------:R-:W-:Y:S02]  /*d2d0*/  IADD3 R112, PT, PT, R21, R112, R15 ;  /* 0x0000007015707210 */ /* 0x000fe40007ffe00f */
[----:B------:R-:W-:-:S02]  /*d2e0*/  LOP3.LUT R21, R47, R60, R106, 0x96, !PT ;  /* 0x0000003c2f157212 */ /* 0x000fc400078e966a */
[----:B------:R-:W-:Y:S02]  /*d2f0*/  IADD3 R111, PT, PT, R111, R17, R26 ;  /* 0x000000116f6f7210 */ /* 0x000fe40007ffe01a */
[----:B------:R-:W-:Y:S01]  /*d300*/  LOP3.LUT R17, R49, R56, R108, 0x96, !PT ;  /* 0x0000003831117212 */ /* 0x000fe200078e966c */
[----:B------:R-:W-:Y:S01]  /*d310*/  VIADD R108, R109, 0x8f1bbcdc ;  /* 0x8f1bbcdc6d6c7836 */ /* 0x000fe20000000000 */
[----:B------:R-:W-:Y:S02]  /*d320*/  LOP3.LUT R21, R21, R14, RZ, 0x3c, !PT ;  /* 0x0000000e15157212 */ /* 0x000fe400078e3cff */
[----:B------:R-:W-:Y:S02]  /*d330*/  SHF.L.W.U32.HI R106, R118, 0x1e, R118 ;  /* 0x0000001e766a7819 */ /* 0x000fe40000010e76 */
[----:B------:R-:W-:Y:S02]  /*d340*/  LEA.HI R115, R122, R19, R122, 0x5 ;  /* 0x000000137a737211 */ /* 0x000fe400078f287a */
[----:B------:R-:W-:-:S02]  /*d350*/  LOP3.LUT R73, R17, R18, RZ, 0x3c, !PT ;  /* 0x0000001211497212 */ /* 0x000fc400078e3cff */
[----:B------:R-:W-:Y:S01]  /*d360*/  SHF.L.W.U32.HI R19, R21, 0x1, R21 ;  /* 0x0000000115137819 */ /* 0x000fe20000010e15 */
[----:B------:R-:W-:Y:S01]  /*d370*/  VIADD R115, R115, 0x8f1bbcdc ;  /* 0x8f1bbcdc73737836 */ /* 0x000fe20000000000 */
[----:B------:R-:W-:Y:S02]  /*d380*/  LOP3.LUT R17, R108, R106, R57, 0xe8, !PT ;  /* 0x0000006a6c117212 */ /* 0x000fe400078ee839 */
[----:B------:R-:W-:Y:S02]  /*d390*/  LEA.HI R75, R116, R75, R116, 0x5 ;  /* 0x0000004b744b7211 */ /* 0x000fe400078f2874 */
[----:B------:R-:W-:Y:S02]  /*d3a0*/  SHF.L.W.U32.HI R63, R122, 0x1e, R122 ;  /* 0x0000001e7a3f7819 */ /* 0x000fe40000010e7a */
[----:B------:R-:W-:Y:S02]  /*d3b0*/  IADD3 R110, PT, PT, R17, R110, R19 ;  /* 0x0000006e116e7210 */ /* 0x000fe40007ffe013 */
[----:B------:R-:W-:-:S02]  /*d3c0*/  LOP3.LUT R118, R62, R27, R23, 0x96, !PT ;  /* 0x0000001b3e767212 */ /* 0x000fc400078e9617 */
[----:B------:R-:W-:Y:S02]  /*d3d0*/  SHF.L.W.U32.HI R17, R73, 0x1, R73 ;  /* 0x0000000149117819 */ /* 0x000fe40000010e49 */
[----:B------:R-:W-:Y:S01]  /*d3e0*/  SHF.L.W.U32.HI R73, R116, 0x1e, R116 ;  /* 0x0000001e74497819 */ /* 0x000fe20000010e74 */
[----:B------:R-:W-:Y:S01]  /*d3f0*/  VIADD R116, R75, 0x8f1bbcdc ;  /* 0x8f1bbcdc4b747836 */ /* 0x000fe20000000000 */
[----:B------:R-:W-:Y:S02]  /*d400*/  LEA.HI R113, R108, R113, R108, 0x5 ;  /* 0x000000716c717211 */ /* 0x000fe400078f286c */
[----:B------:R-:W-:Y:S02]  /*d410*/  LOP3.LUT R120, R115, R63, R114, 0xe8, !PT ;  /* 0x0000003f73787212 */ /* 0x000fe400078ee872 */
[----:B------:R-:W-:Y:S01]  /*d420*/  LOP3.LUT R21, R51, R42, R38, 0x96, !PT ;  /* 0x0000002a33157212 */ /* 0x000fe200078e9626 */
[----:B------:R-:W-:Y:S01]  /*d430*/  VIADD R113, R113, 0x8f1bbcdc ;  /* 0x8f1bbcdc71717836 */ /* 0x000fe20000000000 */
[----:B------:R-:W-:-:S02]  /*d440*/  LOP3.LUT R118, R118, R11, RZ, 0x3c, !PT ;  /* 0x0000000b76767212 */ /* 0x000fc400078e3cff */
[----:B------:R-:W-:Y:S02]  /*d450*/  IADD3 R109, PT, PT, R120, R59, R17 ;  /* 0x0000003b786d7210 */ /* 0x000fe40007ffe011 */
[----:B------:R-:W-:Y:S02]  /*d460*/  LOP3.LUT R21, R21, R102, RZ, 0x3c, !PT ;  /* 0x0000006615157212 */ /* 0x000fe400078e3cff */
[----:B------:R-:W-:Y:S02]  /*d470*/  SHF.L.W.U32.HI R38, R118, 0x1, R118 ;  /* 0x0000000176267819 */ /* 0x000fe40000010e76 */
[----:B------:R-:W-:Y:S02]  /*d480*/  LOP3.LUT R23, R116, R73, R55, 0xe8, !PT ;  /* 0x0000004974177212 */ /* 0x000fe400078ee837 */
[----:B------:R-:W-:Y:S02]  /*d490*/  SHF.L.W.U32.HI R59, R108, 0x1e, R108 ;  /* 0x0000001e6c3b7819 */ /* 0x000fe40000010e6c */
[----:B------:R-:W-:-:S02]  /*d4a0*/  LEA.HI R112, R115, R112, R115, 0x5 ;  /* 0x0000007073707211 */ /* 0x000fc400078f2873 */
[----:B------:R-:W-:Y:S02]  /*d4b0*/  IADD3 R61, PT, PT, R23, R61, R38 ;  /* 0x0000003d173d7210 */ /* 0x000fe40007ffe026 */
[----:B------:R-:W-:Y:S01]  /*d4c0*/  SHF.L.W.U32.HI R21, R21, 0x1, R21 ;  /* 0x0000000115157819 */ /* 0x000fe20000010e15 */
[----:B------:R-:W-:Y:S01]  /*d4d0*/  VIADD R118, R112, 0x8f1bbcdc ;  /* 0x8f1bbcdc70767836 */ /* 0x000fe20000000000 */
[----:B------:R-:W-:Y:S02]  /*d4e0*/  LOP3.LUT R108, R113, R59, R106, 0xe8, !PT ;  /* 0x0000003b716c7212 */ /* 0x000fe400078ee86a */
        /* <DEDUP_REMOVED lines=13> */
[----:B------:R-:W-:Y:S02]  /*d5c0*/  LOP3.LUT R25, R74, R31, R60, 0x96, !PT ;  /* 0x0000001f4a197212 */ /* 0x000fe400078e963c */
[----:B------:R-:W-:Y:S01]  /*d5d0*/  SHF.L.W.U32.HI R30, R30, 0x1, R30 ;  /* 0x000000011e1e7819 */ /* 0x000fe20000010e1e */
[----:B------:R-:W-:Y:S01]  /*d5e0*/  VIADD R116, R110, 0x8f1bbcdc ;  /* 0x8f1bbcdc6e747836 */ /* 0x000fe20000000000 */
[----:B------:R-:W-:-:S02]  /*d5f0*/  LOP3.LUT R111, R112, R57, R73, 0xe8, !PT ;  /* 0x00000039706f7212 */ /* 0x000fc400078ee849 */
[----:B------:R-:W-:Y:S02]  /*d600*/  LOP3.LUT R25, R25, R22, RZ, 0x3c, !PT ;  /* 0x0000001619197212 */ /* 0x000fe400078e3cff */
[----:B------:R-:W-:Y:S02]  /*d610*/  SHF.L.W.U32.HI R60, R113, 0x1e, R113 ;  /* 0x0000001e713c7819 */ /* 0x000fe40000010e71 */
[----:B------:R-:W-:Y:S02]  /*d620*/  LEA.HI R109, R118, R109, R118, 0x5 ;  /* 0x0000006d766d7211 */ /* 0x000fe400078f2876 */
[----:B------:R-:W-:Y:S02]  /*d630*/  LOP3.LUT R56, R72, R33, R56, 0x96, !PT ;  /* 0x0000002148387212 */ /* 0x000fe400078e9638 */
[----:B------:R-:W-:Y:S01]  /*d640*/  IADD3 R111, PT, PT, R111, R55, R30 ;  /* 0x000000376f6f7210 */ /* 0x000fe20007ffe01e */
[----:B------:R-:W-:Y:S01]  /*d650*/  VIADD R113, R109, 0x8f1bbcdc ;  /* 0x8f1bbcdc6d717836 */ /* 0x000fe20000000000 */
[----:B------:R-:W-:-:S02]  /*d660*/  SHF.L.W.U32.HI R55, R25, 0x1, R25 ;  /* 0x0000000119377819 */ /* 0x000fc40000010e19 */
[----:B------:R-:W-:Y:S02]  /*d670*/  LOP3.LUT R25, R116, R60, R59, 0xe8, !PT ;  /* 0x0000003c74197212 */ /* 0x000fe400078ee83b */
        /* <DEDUP_REMOVED lines=8> */
[----:B------:R-:W-:Y:S02]  /*d700*/  LOP3.LUT R42, R6, R35, R42, 0x96, !PT ;  /* 0x00000023062a7212 */ /* 0x000fe400078e962a */
[----:B------:R-:W-:Y:S02]  /*d710*/  IADD3 R110, PT, PT, R110, R63, R25 ;  /* 0x0000003f6e6e7210 */ /* 0x000fe40007ffe019 */
[----:B------:R-:W-:Y:S02]  /*d720*/  LOP3.LUT R27, R27, R26, RZ, 0x3c, !PT ;  /* 0x0000001a1b1b7212 */ /* 0x000fe400078e3cff */
[----:B------:R-:W-:-:S02]  /*d730*/  SHF.L.W.U32.HI R63, R112, 0x1e, R112 ;  /* 0x0000001e703f7819 */ /* 0x000fc40000010e70 */
[--C-:B------:R-:W-:Y:S02]  /*d740*/  LEA.HI R75, R116, R75, R116.reuse, 0x5 ;  /* 0x0000004b744b7211 */ /* 0x100fe400078f2874 */
[----:B------:R-:W-:Y:S02]  /*d750*/  LOP3.LUT R112, R42, R19, RZ, 0x3c, !PT ;  /* 0x000000132a707212 */ /* 0x000fe400078e3cff */
[----:B------:R-:W-:Y:S02]  /*d760*/  SHF.L.W.U32.HI R42, R27, 0x1, R27 ;  /* 0x000000011b2a7819 */ /* 0x000fe40000010e1b */
[----:B------:R-:W-:Y:S02]  /*d770*/  LOP3.LUT R27, R106, R63, R57, 0xe8, !PT ;  /* 0x0000003f6a1b7212 */ /* 0x000fe400078ee839 */
[----:B------:R-:W-:Y:S01]  /*d780*/  SHF.L.W.U32.HI R61, R116, 0x1e, R116 ;  /* 0x0000001e743d7819 */ /* 0x000fe20000010e74 */
[----:B------:R-:W-:Y:S01]  /*d790*/  VIADD R116, R75, 0x8f1bbcdc ;  /* 0x8f1bbcdc4b747836 */ /* 0x000fe20000000000 */
[----:B------:R-:W-:-:S02]  /*d7a0*/  IADD3 R75, PT, PT, R27, R73, R42 ;  /* 0x000000491b4b7210 */ /* 0x000fc40007ffe02a */
[----:B------:R-:W-:Y:S02]  /*d7b0*/  SHF.L.W.U32.HI R27, R112, 0x1, R112 ;  /* 0x00000001701b7819 */ /* 0x000fe40000010e70 */
[----:B------:R-:W-:Y:S02]  /*d7c0*/  LEA.HI R114, R113, R114, R113, 0x5 ;  /* 0x0000007271727211 */ /* 0x000fe400078f2871 */
[----:B------:R-:W-:Y:S02]  /*d7d0*/  LOP3.LUT R112, R116, R61, R60, 0xe8, !PT ;  /* 0x0000003d74707212 */ /* 0x000fe400078ee83c */
[----:B------:R-:W-:Y:S01]  /*d7e0*/  LOP3.LUT R118, R10, R37, R29, 0x96, !PT ;  /* 0x000000250a767212 */ /* 0x000fe200078e961d */
[----:B------:R-:W-:Y:S01]  /*d7f0*/  VIADD R115, R114, 0x8f1bbcdc ;  /* 0x8f1bbcdc72737836 */ /* 0x000fe20000000000 */
[----:B------:R-:W-:Y:S02]  /*d800*/  IADD3 R112, PT, PT, R112, R59, R27 ;  /* 0x0000003b70707210 */ /* 0x000fe40007ffe01b */
        /* <DEDUP_REMOVED lines=8> */
[----:B------:R-:W-:Y:S02]  /*d890*/  LEA.HI R109, R116, R109, R116, 0x5 ;  /* 0x0000006d746d7211 */ /* 0x000fe400078f2874 */
[----:B------:R-:W-:Y:S02]  /*d8a0*/  IADD3 R111, PT, PT, R73, R108, R29 ;  /* 0x0000006c496f7210 */ /* 0x000fe40007ffe01d */
[----:B------:R-:W-:Y:S01]  /*d8b0*/  SHF.L.W.U32.HI R106, R106, 0x1e, R106 ;  /* 0x0000001e6a6a7819 */ /* 0x000fe20000010e6a */
[----:B------:R-:W-:Y:S01]  /*d8c0*/  VIADD R118, R109, 0x8f1bbcdc ;  /* 0x8f1bbcdc6d767836 */ /* 0x000fe20000000000 */
[----:B------:R-:W-:Y:S02]  /*d8d0*/  LOP3.LUT R108, R100, R39, R31, 0x96, !PT ;  /* 0x00000027646c7212 */ /* 0x000fe400078e961f */
[----:B------:R-:W-:Y:S02]  /*d8e0*/  LEA.HI R110, R115, R110, R115, 0x5 ;  /* 0x0000006e736e7211 */ /* 0x000fe400078f2873 */
[----:B------:R-:W-:-:S02]  /*d8f0*/  SHF.L.W.U32.HI R34, R34, 0x1, R34 ;  /* 0x0000000122227819 */ /* 0x000fc40000010e22 */
[----:B------:R-:W-:Y:S02]  /*d900*/  LOP3.LUT R113, R114, R106, R63, 0xe8, !PT ;  /* 0x0000006a72717212 */ /* 0x000fe400078ee83f */
[----:B------:R-:W-:Y:S02]  /*d910*/  LOP3.LUT R108, R108, R21, RZ, 0x3c, !PT ;  /* 0x000000156c6c7212 */ /* 0x000fe400078e3cff */
[----:B------:R-:W-:Y:S01]  /*d920*/  SHF.L.W.U32.HI R73, R116, 0x1e, R116 ;  /* 0x0000001e74497819 */ /* 0x000fe20000010e74 */
[----:B------:R-:W-:Y:S01]  /*d930*/  VIADD R116, R110, 0x8f1bbcdc ;  /* 0x8f1bbcdc6e747836 */ /* 0x000fe20000000000 */
[----:B------:R-:W-:Y:S02]  /*d940*/  LOP3.LUT R120, R98, R41, R33, 0x96, !PT ;  /* 0x0000002962787212 */ /* 0x000fe400078e9621 */
[----:B------:R-:W-:Y:S02]  /*d950*/  IADD3 R113, PT, PT, R113, R57, R34 ;  /* 0x0000003971717210 */ /* 0x000fe40007ffe022 */
[----:B------:R-:W-:-:S02]  /*d960*/  SHF.L.W.U32.HI R31, R108, 0x1, R108 ;  /* 0x000000016c1f7819 */ /* 0x000fc40000010e6c */
[----:B------:R-:W-:Y:S02]  /*d970*/  LOP3.LUT R33, R118, R73, R61, 0xe8, !PT ;  /* 0x0000004976217212 */ /* 0x000fe400078ee83d */
[----:B------:R-:W-:Y:S02]  /*d980*/  LOP3.LUT R120, R120, R23, RZ, 0x3c, !PT ;  /* 0x0000001778787212 */ /* 0x000fe400078e3cff */
[----:B------:R-:W-:Y:S02]  /*d990*/  SHF.L.W.U32.HI R57, R115, 0x1e, R115 ;  /* 0x0000001e73397819 */ /* 0x000fe40000010e73 */
[----:B------:R-:W-:Y:S02]  /*d9a0*/  IADD3 R60, PT, PT, R33, R60, R31 ;  /* 0x0000003c213c7210 */ /* 0x000fe40007ffe01f */
[----:B------:R-:W-:Y:S02]  /*d9b0*/  LOP3.LUT R109, R9, R58, R46, 0x96, !PT ;  /* 0x0000003a096d7212 */ /* 0x000fe400078e962e */
[----:B------:R-:W-:-:S02]  /*d9c0*/  LEA.HI R75, R114, R75, R114, 0x5 ;  /* 0x0000004b724b7211 */ /* 0x000fc400078f2872 */
[----:B------:R-:W-:Y:S02]  /*d9d0*/  SHF.L.W.U32.HI R33, R120, 0x1, R120 ;  /* 0x0000000178217819 */ /* 0x000fe40000010e78 */
[----:B------:R-:W-:Y:S02]  /*d9e0*/  LOP3.LUT R108, R116, R57, R59, 0xe8, !PT ;  /* 0x00000039746c7212 */ /* 0x000fe400078ee83b */
[----:B------:R-:W-:Y:S01]  /*d9f0*/  LOP3.LUT R46, R109, R30, RZ, 0x3c, !PT ;  /* 0x0000001e6d2e7212 */ /* 0x000fe200078e3cff */
[----:B------:R-:W-:Y:S01]  /*da00*/  VIADD R109, R75, 0x8f1bbcdc ;  /* 0x8f1bbcdc4b6d7836 */ /* 0x000fe20000000000 */
[----:B------:R-:W-:Y:S02]  /*da10*/  IADD3 R56, PT, PT, R108, R56, R33 ;  /* 0x000000386c387210 */ /* 0x000fe40007ffe021 */
[----:B------:R-:W-:Y:S02]  /*da20*/  LOP3.LUT R110, R14, R45, R35, 0x96, !PT ;  /* 0x0000002d0e6e7212 */ /* 0x000fe400078e9623 */
[----:B------:R-:W-:-:S02]  /*da30*/  SHF.L.W.U32.HI R108, R114, 0x1e, R114 ;  /* 0x0000001e726c7819 */ /* 0x000fc40000010e72 */
[C-C-:B------:R-:W-:Y:S02]  /*da40*/  LEA.HI R112, R118.reuse, R112, R118.reuse, 0x5 ;  /* 0x0000007076707211 */ /* 0x140fe400078f2876 */
[----:B------:R-:W-:Y:S02]  /*da50*/  SHF.L.W.U32.HI R75, R118, 0x1e, R118 ;  /* 0x0000001e764b7819 */ /* 0x000fe40000010e76 */
[----:B------:R-:W-:Y:S01]  /*da60*/  LOP3.LUT R118, R18, R43, R37, 0x96, !PT ;  /* 0x0000002b12767212 */ /* 0x000fe200078e9625 */
[----:B------:R-:W-:Y:S01]  /*da70*/  VIADD R114, R112, 0x8f1bbcdc ;  /* 0x8f1bbcdc70727836 */ /* 0x000fe20000000000 */
[----:B------:R-:W-:Y:S02]  /*da80*/  LOP3.LUT R35, R110, R55, RZ, 0x3c, !PT ;  /* 0x000000376e237212 */ /* 0x000fe400078e3cff */
[----:B------:R-:W-:Y:S02]  /*da90*/  SHF.L.W.U32.HI R46, R46, 0x1, R46 ;  /* 0x000000012e2e7819 */ /* 0x000fe40000010e2e */
[----:B------:R-:W-:-:S02]  /*daa0*/  LOP3.LUT R110, R109, R108, R106, 0xe8, !PT ;  /* 0x0000006c6d6e7212 */ /* 0x000fc400078ee86a */
[----:B------:R-:W-:Y:S02]  /*dab0*/  LEA.HI R111, R116, R111, R116, 0x5 ;  /* 0x0000006f746f7211 */ /* 0x000fe400078f2874 */
[----:B------:R-:W-:Y:S02]  /*dac0*/  LOP3.LUT R118, R118, R25, RZ, 0x3c, !PT ;  /* 0x0000001976767212 */ /* 0x000fe400078e3cff */
[----:B------:R-:W-:Y:S02]  /*dad0*/  IADD3 R110, PT, PT, R110, R63, R46 ;  /* 0x0000003f6e6e7210 */ /* 0x000fe40007ffe02e */
[----:B------:R-:W-:Y:S02]  /*dae0*/  LOP3.LUT R37, R11, R54, R50, 0x96, !PT ;  /* 0x000000360b257212 */ /* 0x000fe400078e9632 */
[----:B------:R-:W-:Y:S01]  /*daf0*/  SHF.L.W.U32.HI R63, R116, 0x1e, R116 ;  /* 0x0000001e743f7819 */ /* 0x000fe20000010e74 */
[----:B------:R-:W-:Y:S01]  /*db00*/  VIADD R116, R111, 0x8f1bbcdc ;  /* 0x8f1bbcdc6f747836 */ /* 0x000fe20000000000 */
        /* <DEDUP_REMOVED lines=11> */
[----:B------:R-:W-:Y:S02]  /*dbc0*/  LOP3.LUT R111, R116, R63, R57, 0xe8, !PT ;  /* 0x0000003f746f7212 */ /* 0x000fe400078ee839 */
[----:B------:R-:W-:Y:S02]  /*dbd0*/  SHF.L.W.U32.HI R61, R109, 0x1e, R109 ;  /* 0x0000001e6d3d7819 */ /* 0x000fe40000010e6d */
[----:B------:R-:W-:Y:S02]  /*dbe0*/  LOP3.LUT R37, R37, R42, RZ, 0x3c, !PT ;  /* 0x0000002a25257212 */ /* 0x000fe400078e3cff */
[----:B------:R-:W-:-:S02]  /*dbf0*/  SHF.L.W.U32.HI R109, R114, 0x1e, R114 ;  /* 0x0000001e726d7819 */ /* 0x000fc40000010e72 */
[----:B------:R-:W-:Y:S02]  /*dc00*/  IADD3 R111, PT, PT, R111, R59, R50 ;  /* 0x0000003b6f6f7210 */ /* 0x000fe40007ffe032 */
[----:B------:R-:W-:Y:S02]  /*dc10*/  LEA.HI R39, R116, R56, R116, 0x5 ;  /* 0x0000003874277211 */ /* 0x000fe400078f2874 */
[----:B------:R-:W-:Y:S02]  /*dc20*/  SHF.L.W.U32.HI R37, R37, 0x1, R37 ;  /* 0x0000000125257819 */ /* 0x000fe40000010e25 */
[----:B------:R-:W-:Y:S02]  /*dc30*/  LOP3.LUT R59, R115, R61, R108, 0xe8, !PT ;  /* 0x0000003d733b7212 */ /* 0x000fe400078ee86c */
[----:B------:R-:W-:Y:S02]  /*dc40*/  SHF.L.W.U32.HI R56, R41, 0x1, R41 ;  /* 0x0000000129387819 */ /* 0x000fe40000010e29 */
[----:B------:R-:W-:-:S02]  /*dc50*/  LOP3.LUT R113, R118, R109, R75, 0xe8, !PT ;  /* 0x0000006d76717212 */ /* 0x000fc400078ee84b */
[----:B------:R-:W-:Y:S02]  /*dc60*/  IADD3 R106, PT, PT, R59, R106, R37 ;  /* 0x0000006a3b6a7210 */ /* 0x000fe40007ffe025 */
[----:B------:R-:W-:Y:S02]  /*dc70*/  IADD3 R113, PT, PT, R113, R73, R56 ;  /* 0x0000004971717210 */ /* 0x000fe40007ffe038 */
[----:B------:R-:W-:Y:S01]  /*dc80*/  SHF.L.W.U32.HI R59, R116, 0x1e, R116 ;  /* 0x0000001e743b7819 */ /* 0x000fe20000010e74 */
[----:B------:R-:W-:Y:S01]  /*dc90*/  VIADD R116, R39, 0x8f1bbcdc ;  /* 0x8f1bbcdc27747836 */ /* 0x000fe20000000000 */
[----:B------:R-:W-:Y:S02]  /*dca0*/  LEA.HI R73, R115, R110, R115, 0x5 ;  /* 0x0000006e73497211 */ /* 0x000fe400078f2873 */
[----:B------:R-:W-:Y:S02]  /*dcb0*/  LOP3.LUT R39, R13, R62, R58, 0x96, !PT ;  /* 0x0000003e0d277212 */ /* 0x000fe400078e963a */
[----:B------:R-:W-:Y:S01]  /*dcc0*/  LEA.HI R112, R118, R112, R118, 0x5 ;  /* 0x0000007076707211 */ /* 0x000fe200078f2876 */
[----:B------:R-:W-:Y:S01]  /*dcd0*/  VIADD R73, R73, 0x8f1bbcdc ;  /* 0x8f1bbcdc49497836 */ /* 0x000fe20000000000 */
[----:B------:R-:W-:-:S02]  /*dce0*/  LOP3.LUT R39, R39, R34, RZ, 0x3c, !PT ;  /* 0x0000002227277212 */ /* 0x000fc400078e3cff */
[----:B------:R-:W-:Y:S02]  /*dcf0*/  SHF.L.W.U32.HI R110, R115, 0x1e, R115 ;  /* 0x0000001e736e7819 */ /* 0x000fe40000010e73 */
[----:B------:R-:W-:Y:S02]  /*dd00*/  LOP3.LUT R58, R22, R51, R45, 0x96, !PT ;  /* 0x00000033163a7212 */ /* 0x000fe400078e962d */
[----:B------:R-:W-:Y:S01]  /*dd10*/  SHF.L.W.U32.HI R45, R118, 0x1e, R118 ;  /* 0x0000001e762d7819 */ /* 0x000fe20000010e76 */
[----:B------:R-:W-:Y:S01]  /*dd20*/  VIADD R118, R112, 0x8f1bbcdc ;  /* 0x8f1bbcdc70767836 */ /* 0x000fe20000000000 */
[----:B------:R-:W-:Y:S02]  /*dd30*/  SHF.L.W.U32.HI R39, R39, 0x1, R39 ;  /* 0x0000000127277819 */ /* 0x000fe40000010e27 */
[----:B------:R-:W-:Y:S02]  /*dd40*/  LOP3.LUT R41, R73, R110, R61, 0xe8, !PT ;  /* 0x0000006e49297212 */ /* 0x000fe400078ee83d */
[----:B------:R-:W-:-:S02]  /*dd50*/  LOP3.LUT R58, R58, R31, RZ, 0x3c, !PT ;  /* 0x0000001f3a3a7212 */ /* 0x000fc400078e3cff */
        /* <DEDUP_REMOVED lines=10> */
[----:B------:R-:W-:Y:S02]  /*de00*/  IADD3 R75, PT, PT, R41, R75, R58 ;  /* 0x0000004b294b7210 */ /* 0x000fe40007ffe03a */
[----:B------:R-:W-:Y:S01]  /*de10*/  IADD3 R114, PT, PT, R114, R57, R60 ;  /* 0x0000003972727210 */ /* 0x000fe20007ffe03c */
[----:B------:R-:W-:Y:S01]  /*de20*/  VIADD R43, R43, 0x8f1bbcdc ;  /* 0x8f1bbcdc2b2b7836 */ /* 0x000fe20000000000 */
[----:B------:R-:W-:-:S02]  /*de30*/  LOP3.LUT R41, R26, R53, R54, 0x96, !PT ;  /* 0x000000351a297212 */ /* 0x000fc400078e9636 */
[----:B------:R-:W-:Y:S02]  /*de40*/  LOP3.LUT R120, R120, R33, RZ, 0x3c, !PT ;  /* 0x0000002178787212 */ /* 0x000fe400078e3cff */
[----:B------:R-:W-:Y:S02]  /*de50*/  SHF.L.W.U32.HI R57, R116, 0x1e, R116 ;  /* 0x0000001e74397819 */ /* 0x000fe40000010e74 */
[----:B------:R-:W-:Y:S02]  /*de60*/  LOP3.LUT R41, R41, R46, RZ, 0x3c, !PT ;  /* 0x0000002e29297212 */ /* 0x000fe400078e3cff */
[----:B------:R-:W-:Y:S02]  /*de70*/  SHF.L.W.U32.HI R73, R73, 0x1e, R73 ;  /* 0x0000001e49497819 */ /* 0x000fe40000010e49 */
[----:B------:R-:W-:Y:S02]  /*de80*/  SHF.L.W.U32.HI R54, R120, 0x1, R120 ;  /* 0x0000000178367819 */ /* 0x000fe40000010e78 */
[----:B------:R-:W-:-:S02]  /*de90*/  LOP3.LUT R106, R108, R57, R59, 0xe8, !PT ;  /* 0x000000396c6a7212 */ /* 0x000fc400078ee83b */
[----:B------:R-:W-:Y:S02]  /*dea0*/  SHF.L.W.U32.HI R41, R41, 0x1, R41 ;  /* 0x0000000129297819 */ /* 0x000fe40000010e29 */
[----:B------:R-:W-:Y:S02]  /*deb0*/  LOP3.LUT R116, R43, R73, R110, 0xe8, !PT ;  /* 0x000000492b747212 */ /* 0x000fe400078ee86e */
[----:B------:R-:W-:Y:S02]  /*dec0*/  LEA.HI R113, R118, R113, R118, 0x5 ;  /* 0x0000007176717211 */ /* 0x000fe400078f2876 */
[----:B------:R-:W-:Y:S02]  /*ded0*/  IADD3 R63, PT, PT, R106, R63, R54 ;  /* 0x0000003f6a3f7210 */ /* 0x000fe40007ffe036 */
[----:B------:R-:W-:Y:S02]  /*dee0*/  LOP3.LUT R106, R19, R74, R47, 0x96, !PT ;  /* 0x0000004a136a7212 */ /* 0x000fe400078e962f */
[----:B------:R-:W-:Y:S01]  /*def0*/  IADD3 R61, PT, PT, R116, R61, R41 ;  /* 0x0000003d743d7210 */ /* 0x000fe20007ffe029 */
[----:B------:R-:W-:Y:S01]  /*df00*/  VIADD R116, R113, 0x8f1bbcdc ;  /* 0x8f1bbcdc71747836 */ /* 0x000fe20000000000 */
[----:B------:R-:W-:-:S02]  /*df10*/  LEA.HI R114, R108, R114, R108, 0x5 ;  /* 0x000000726c727211 */ /* 0x000fc400078f286c */
[----:B------:R-:W-:Y:S02]  /*df20*/  LOP3.LUT R106, R106, R35, RZ, 0x3c, !PT ;  /* 0x000000236a6a7212 */ /* 0x000fe400078e3cff */
[----:B------:R-:W-:Y:S01]  /*df30*/  LOP3.LUT R49, R17, R72, R49, 0x96, !PT ;  /* 0x0000004811317212 */ /* 0x000fe200078e9631 */
[----:B------:R-:W-:Y:S01]  /*df40*/  VIADD R114, R114, 0x8f1bbcdc ;  /* 0x8f1bbcdc72727836 */ /* 0x000fe20000000000 */
[----:B------:R-:W-:Y:S02]  /*df50*/  SHF.L.W.U32.HI R47, R118, 0x1e, R118 ;  /* 0x0000001e762f7819 */ /* 0x000fe40000010e76 */
[----:B------:R-:W-:Y:S02]  /*df60*/  SHF.L.W.U32.HI R106, R106, 0x1, R106 ;  /* 0x000000016a6a7819 */ /* 0x000fe40000010e6a */
[----:B------:R-:W-:Y:S02]  /*df70*/  LOP3.LUT R113, R49, R50, RZ, 0x3c, !PT ;  /* 0x0000003231717212 */ /* 0x000fe400078e3cff */
[----:B------:R-:W-:-:S02]  /*df80*/  LOP3.LUT R111, R116, R47, R45, 0xe8, !PT ;  /* 0x0000002f746f7212 */ /* 0x000fc400078ee82d */
[----:B------:R-:W-:Y:S02]  /*df90*/  SHF.L.W.U32.HI R49, R108, 0x1e, R108 ;  /* 0x0000001e6c317819 */ /* 0x000fe40000010e6c */
[----:B------:R-:W-:Y:S02]  /*dfa0*/  LEA.HI R118, R43, R112, R43, 0x5 ;  /* 0x000000702b767211 */ /* 0x000fe400078f282b */
[----:B------:R-:W-:Y:S02]  /*dfb0*/  LOP3.LUT R62, R38, R5, R62, 0x96, !PT ;  /* 0x00000005263e7212 */ /* 0x000fe400078e963e */
[----:B------:R-:W-:Y:S01]  /*dfc0*/  IADD3 R109, PT, PT, R111, R109, R106 ;  /* 0x0000006d6f6d7210 */ /* 0x000fe20007ffe06a */
[----:B------:R-:W-:Y:S01]  /*dfd0*/  VIADD R118, R118, 0x8f1bbcdc ;  /* 0x8f1bbcdc76767836 */ /* 0x000fe20000000000 */
[----:B------:R-:W-:Y:S02]  /*dfe0*/  SHF.L.W.U32.HI R108, R113, 0x1, R113 ;  /* 0x00000001716c7819 */ /* 0x000fe40000010e71 */
[----:B------:R-:W-:-:S02]  /*dff0*/  LOP3.LUT R111, R114, R49, R57, 0xe8, !PT ;  /* 0x00000031726f7212 */ /* 0x000fc400078ee839 */
[----:B------:R-:W-:Y:S02]  /*e000*/  LOP3.LUT R51, R21, R6, R51, 0x96, !PT ;  /* 0x0000000615337212 */ /* 0x000fe400078e9633 */
[----:B------:R-:W-:Y:S02]  /*e010*/  LOP3.LUT R62, R62, R37, RZ, 0x3c, !PT ;  /* 0x000000253e3e7212 */ /* 0x000fe400078e3cff */
[----:B------:R-:W-:Y:S02]  /*e020*/  SHF.L.W.U32.HI R112, R43, 0x1e, R43 ;  /* 0x0000001e2b707819 */ /* 0x000fe40000010e2b */
[----:B------:R-:W-:Y:S02]  /*e030*/  LEA.HI R75, R116, R75, R116, 0x5 ;  /* 0x0000004b744b7211 */ /* 0x000fe400078f2874 */
[----:B------:R-:W-:Y:S02]  /*e040*/  IADD3 R59, PT, PT, R111, R59, R108 ;  /* 0x0000003b6f3b7210 */ /* 0x000fe40007ffe06c */
[----:B------:R-:W-:-:S02]  /*e050*/  LOP3.LUT R111, R51, R56, RZ, 0x3c, !PT ;  /* 0x00000038336f7212 */ /* 0x000fc400078e3cff */
[----:B------:R-:W-:Y:S02]  /*e060*/  SHF.L.W.U32.HI R43, R62, 0x1, R62 ;  /* 0x000000013e2b7819 */ /* 0x000fe40000010e3e */
[----:B------:R-:W-:Y:S02]  /*e070*/  LOP3.LUT R62, R118, R112, R73, 0xe8, !PT ;  /* 0x00000070763e7212 */ /* 0x000fe400078ee849 */
[----:B------:R-:W-:Y:S01]  /*e080*/  SHF.L.W.U32.HI R51, R116, 0x1e, R116 ;  /* 0x0000001e74337819 */ /* 0x000fe20000010e74 */
[----:B------:R-:W-:Y:S01]  /*e090*/  VIADD R116, R75, 0x8f1bbcdc ;  /* 0x8f1bbcdc4b747836 */ /* 0x000fe20000000000 */
[----:B------:R-:W-:Y:S02]  /*e0a0*/  LEA.HI R63, R114, R63, R114, 0x5 ;  /* 0x0000003f723f7211 */ /* 0x000fe400078f2872 */
[----:B------:R-:W-:Y:S02]  /*e0b0*/  IADD3 R75, PT, PT, R62, R110, R43 ;  /* 0x0000006e3e4b7210 */ /* 0x000fe40007ffe02b */
[----:B------:R-:W-:Y:S01]  /*e0c0*/  LOP3.LUT R113, R23, R10, R66, 0x96, !PT ;  /* 0x0000000a17717212 */ /* 0x000fe200078e9642 */
[----:B------:R-:W-:Y:S01]  /*e0d0*/  VIADD R120, R63, 0x8f1bbcdc ;  /* 0x8f1bbcdc3f787836 */ /* 0x000fe20000000000 */
[----:B------:R-:W-:-:S02]  /*e0e0*/  SHF.L.W.U32.HI R62, R111, 0x1, R111 ;  /* 0x000000016f3e7819 */ /* 0x000fc40000010e6f */
[----:B------:R-:W-:Y:S02]  /*e0f0*/  LOP3.LUT R111, R116, R51, R47, 0xe8, !PT ;  /* 0x00000033746f7212 */ /* 0x000fe400078ee82f */
[----:B------:R-:W-:Y:S02]  /*e100*/  LOP3.LUT R66, R30, R7, R53, 0x96, !PT ;  /* 0x000000071e427212 */ /* 0x000fe400078e9635 */
[----:B------:R-:W-:Y:S02]  /*e110*/  LOP3.LUT R113, R113, R60, RZ, 0x3c, !PT ;  /* 0x0000003c71717212 */ /* 0x000fe400078e3cff */
[----:B------:R-:W-:Y:S02]  /*e120*/  SHF.L.W.U32.HI R110, R114, 0x1e, R114 ;  /* 0x0000001e726e7819 */ /* 0x000fe40000010e72 */
[----:B------:R-:W-:Y:S02]  /*e130*/  LEA.HI R61, R118, R61, R118, 0x5 ;  /* 0x0000003d763d7211 */ /* 0x000fe400078f2876 */
[----:B------:R-:W-:-:S02]  /*e140*/  IADD3 R111, PT, PT, R111, R45, R62 ;  /* 0x0000002d6f6f7210 */ /* 0x000fc40007ffe03e */
[----:B------:R-:W-:Y:S02]  /*e150*/  LOP3.LUT R45, R66, R39, RZ, 0x3c, !PT ;  /* 0x00000027422d7212 */ /* 0x000fe400078e3cff */
[----:B------:R-:W-:Y:S02]  /*e160*/  SHF.L.W.U32.HI R66, R113, 0x1, R113 ;  /* 0x0000000171427819 */ /* 0x000fe40000010e71 */
[----:B------:R-:W-:Y:S02]  /*e170*/  LOP3.LUT R63, R120, R110, R49, 0xe8, !PT ;  /* 0x0000006e783f7212 */ /* 0x000fe400078ee831 */
[----:B------:R-:W-:Y:S01]  /*e180*/  SHF.L.W.U32.HI R53, R118, 0x1e, R118 ;  /* 0x0000001e76357819 */ /* 0x000fe20000010e76 */
[----:B------:R-:W-:Y:S01]  /*e190*/  VIADD R118, R61, 0x8f1bbcdc ;  /* 0x8f1bbcdc3d767836 */ /* 0x000fe20000000000 */
[----:B------:R-:W-:Y:S02]  /*e1a0*/  IADD3 R63, PT, PT, R63, R57, R66 ;  /* 0x000000393f3f7210 */ /* 0x000fe40007ffe042 */
[----:B------:R-:W-:-:S02]  /*e1b0*/  LOP3.LUT R57, R55, R100, R74, 0x96, !PT ;  /* 0x0000006437397212 */ /* 0x000fc400078e964a */
[----:B------:R-:W-:Y:S02]  /*e1c0*/  SHF.L.W.U32.HI R45, R45, 0x1, R45 ;  /* 0x000000012d2d7819 */ /* 0x000fe40000010e2d */
[----:B------:R-:W-:Y:S02]  /*e1d0*/  LOP3.LUT R114, R118, R53, R112, 0xe8, !PT ;  /* 0x0000003576727212 */ /* 0x000fe400078ee870 */
[----:B------:R-:W-:Y:S02]  /*e1e0*/  LEA.HI R59, R120, R59, R120, 0x5 ;  /* 0x0000003b783b7211 */ /* 0x000fe400078f2878 */
[----:B------:R-:W-:Y:S02]  /*e1f0*/  LOP3.LUT R57, R57, R58, RZ, 0x3c, !PT ;  /* 0x0000003a39397212 */ /* 0x000fe400078e3cff */
[----:B------:R-:W-:Y:S02]  /*e200*/  LOP3.LUT R61, R25, R98, R72, 0x96, !PT ;  /* 0x00000062193d7212 */ /* 0x000fe400078e9648 */
[----:B------:R-:W-:-:S02]  /*e210*/  IADD3 R73, PT, PT, R114, R73, R45 ;  /* 0x0000004972497210 */ /* 0x000fc40007ffe02d */
[C-C-:B------:R-:W-:Y:S02]  /*e220*/  LEA.HI R109, R116.reuse, R109, R116.reuse, 0x5 ;  /* 0x0000006d746d7211 */ /* 0x140fe400078f2874 */
[----:B------:R-:W-:Y:S01]  /*e230*/  SHF.L.W.U32.HI R114, R116, 0x1e, R116 ;  /* 0x0000001e74727819 */ /* 0x000fe20000010e74 */
[----:B------:R-:W-:Y:S01]  /*e240*/  VIADD R116, R59, 0x8f1bbcdc ;  /* 0x8f1bbcdc3b747836 */ /* 0x000fe20000000000 */
[----:B------:R-:W-:Y:S01]  /*e250*/  SHF.L.W.U32.HI R72, R57, 0x1, R57 ;  /* 0x0000000139487819 */ /* 0x000fe20000010e39 */
[----:B------:R-:W-:Y:S01]  /*e260*/  VIADD R122, R109, 0x8f1bbcdc ;  /* 0x8f1bbcdc6d7a7836 */ /* 0x000fe20000000000 */
[----:B------:R-:W-:Y:S02]  /*e270*/  LOP3.LUT R74, R61, R54, RZ, 0x3c, !PT ;  /* 0x000000363d4a7212 */ /* 0x000fe400078e3cff */
[----:B------:R-:W-:Y:S02]  /*e280*/  SHF.L.W.U32.HI R57, R120, 0x1e, R120 ;  /* 0x0000001e78397819 */ /* 0x000fe40000010e78 */
[----:B------:R-:W-:-:S02]  /*e290*/  SHF.L.W.U32.HI R74, R74, 0x1, R74 ;  /* 0x000000014a4a7819 */ /* 0x000fc40000010e4a */
[----:B------:R-:W-:Y:S02]  /*e2a0*/  LOP3.LUT R59, R116, R57, R110, 0xe8, !PT ;  /* 0x00000039743b7212 */ /* 0x000fe400078ee86e */
[----:B------:R-:W-:Y:S02]  /*e2b0*/  LOP3.LUT R120, R42, R9, R5, 0x96, !PT ;  /* 0x000000092a787212 */ /* 0x000fe400078e9605 */
[----:B------:R-:W-:Y:S02]  /*e2c0*/  LEA.HI R75, R118, R75, R118, 0x5 ;  /* 0x0000004b764b7211 */ /* 0x000fe400078f2876 */
[C---:B------:R-:W-:Y:S02]  /*e2d0*/  LOP3.LUT R61, R122.reuse, R114, R51, 0xe8, !PT ;  /* 0x000000727a3d7212 */ /* 0x040fe400078ee833 */
[----:B------:R-:W-:Y:S02]  /*e2e0*/  IADD3 R49, PT, PT, R59, R49, R74 ;  /* 0x000000313b317210 */ /* 0x000fe40007ffe04a */
[----:B------:R-:W-:-:S02]  /*e2f0*/  LEA.HI R111, R122, R111, R122, 0x5 ;  /* 0x0000006f7a6f7211 */ /* 0x000fc400078f287a */
[----:B------:R-:W-:Y:S02]  /*e300*/  LOP3.LUT R59, R27, R14, R6, 0x96, !PT ;  /* 0x0000000e1b3b7212 */ /* 0x000fe400078e9606 */
[----:B------:R-:W-:Y:S01]  /*e310*/  LOP3.LUT R5, R120, R41, RZ, 0x3c, !PT ;  /* 0x0000002978057212 */ /* 0x000fe200078e3cff */
[----:B------:R-:W-:Y:S01]  /*e320*/  VIADD R120, R75, 0x8f1bbcdc ;  /* 0x8f1bbcdc4b787836 */ /* 0x000fe20000000000 */
[----:B------:R-:W-:Y:S02]  /*e330*/  IADD3 R47, PT, PT, R61, R47, R72 ;  /* 0x0000002f3d2f7210 */ /* 0x000fe40007ffe048 */
[----:B------:R-:W-:Y:S01]  /*e340*/  SHF.L.W.U32.HI R61, R118, 0x1e, R118 ;  /* 0x0000001e763d7819 */ /* 0x000fe20000010e76 */
[----:B------:R-:W-:Y:S01]  /*e350*/  VIADD R118, R111, 0x8f1bbcdc ;  /* 0x8f1bbcdc6f767836 */ /* 0x000fe20000000000 */
[----:B------:R-:W-:Y:S02]  /*e360*/  LOP3.LUT R6, R59, R106, RZ, 0x3c, !PT ;  /* 0x0000006a3b067212 */ /* 0x000fe400078e3cff */
[----:B------:R-:W-:-:S02]  /*e370*/  SHF.L.W.U32.HI R59, R122, 0x1e, R122 ;  /* 0x0000001e7a3b7819 */ /* 0x000fc40000010e7a */
[----:B------:R-:W-:Y:S02]  /*e380*/  SHF.L.W.U32.HI R5, R5, 0x1, R5 ;  /* 0x0000000105057819 */ /* 0x000fe40000010e05 */
[----:B------:R-:W-:Y:S02]  /*e390*/  LOP3.LUT R75, R120, R61, R53, 0xe8, !PT ;  /* 0x0000003d784b7212 */ /* 0x000fe400078ee835 */
[----:B------:R-:W-:Y:S02]  /*e3a0*/  LEA.HI R63, R116, R63, R116, 0x5 ;  /* 0x0000003f743f7211 */ /* 0x000fe400078f2874 */
[----:B------:R-:W-:Y:S02]  /*e3b0*/  LEA.HI R73, R120, R73, R120, 0x5 ;  /* 0x0000004978497211 */ /* 0x000fe400078f2878 */
[----:B------:R-:W-:Y:S01]  /*e3c0*/  SHF.L.W.U32.HI R6, R6, 0x1, R6 ;  /* 0x0000000106067819 */ /* 0x000fe20000010e06 */
[----:B------:R-:W-:Y:S01]  /*e3d0*/  VIADD R122, R63, 0x8f1bbcdc ;  /* 0x8f1bbcdc3f7a7836 */ /* 0x000fe20000000000 */
[----:B------:R-:W-:-:S02]  /*e3e0*/  LOP3.LUT R109, R118, R59, R114, 0xe8, !PT ;  /* 0x0000003b766d7212 */ /* 0x000fc400078ee872 */
[----:B------:R-:W-:Y:S02]  /*e3f0*/  LOP3.LUT R111, R29, R18, R10, 0x96, !PT ;  /* 0x000000121d6f7212 */ /* 0x000fe400078e960a */
[----:B------:R-:W-:Y:S02]  /*e400*/  LOP3.LUT R10, R34, R11, R7, 0x96, !PT ;  /* 0x0000000b220a7212 */ /* 0x000fe400078e9607 */
[----:B------:R-:W-:Y:S02]  /*e410*/  IADD3 R75, PT, PT, R75, R112, R5 ;  /* 0x000000704b4b7210 */ /* 0x000fe40007ffe005 */
        /* <DEDUP_REMOVED lines=8> */
[----:B------:R-:W-:Y:S02]  /*e4a0*/  SHF.L.W.U32.HI R10, R10, 0x1, R10 ;  /* 0x000000010a0a7819 */ /* 0x000fe40000010e0a */
[----:B------:R-:W-:-:S02]  /*e4b0*/  LOP3.LUT R73, R116, R51, R61, 0xe8, !PT ;  /* 0x0000003374497212 */ /* 0x000fc400078ee83d */
[C---:B------:R-:W-:Y:S02]  /*e4c0*/  LEA.HI R47, R118.reuse, R47, R118, 0x5 ;  /* 0x0000002f762f7211 */ /* 0x040fe400078f2876 */
[----:B------:R-:W-:Y:S02]  /*e4d0*/  IADD3 R110, PT, PT, R63, R110, R7 ;  /* 0x0000006e3f6e7210 */ /* 0x000fe40007ffe007 */
[----:B------:R-:W-:Y:S02]  /*e4e0*/  LOP3.LUT R63, R31, R102, R100, 0x96, !PT ;  /* 0x000000661f3f7212 */ /* 0x000fe400078e9664 */
[----:B------:R-:W-:Y:S02]  /*e4f0*/  IADD3 R53, PT, PT, R73, R53, R10 ;  /* 0x0000003549357210 */ /* 0x000fe40007ffe00a */
[----:B------:R-:W-:Y:S02]  /*e500*/  LOP3.LUT R73, R33, R104, R98, 0x96, !PT ;  /* 0x0000006821497212 */ /* 0x000fe400078e9662 */
[----:B------:R-:W-:Y:S01]  /*e510*/  SHF.L.W.U32.HI R98, R118, 0x1e, R118 ;  /* 0x0000001e76627819 */ /* 0x000fe20000010e76 */
[----:B------:R-:W-:Y:S01]  /*e520*/  VIADD R118, R47, 0x8f1bbcdc ;  /* 0x8f1bbcdc2f767836 */ /* 0x000fe20000000000 */
[----:B------:R-:W-:-:S02]  /*e530*/  LOP3.LUT R63, R63, R62, RZ, 0x3c, !PT ;  /* 0x0000003e3f3f7212 */ /* 0x000fc400078e3cff */
[----:B------:R-:W-:Y:S02]  /*e540*/  LEA.HI R113, R122, R49, R122, 0x5 ;  /* 0x000000317a717211 */ /* 0x000fe400078f287a */
[----:B------:R-:W-:Y:S02]  /*e550*/  SHF.L.W.U32.HI R49, R63, 0x1, R63 ;  /* 0x000000013f317819 */ /* 0x000fe40000010e3f */
[----:B------:R-:W-:Y:S01]  /*e560*/  LOP3.LUT R100, R118, R98, R59, 0xe8, !PT ;  /* 0x0000006276647212 */ /* 0x000fe200078ee83b */
[----:B------:R-:W-:Y:S01]  /*e570*/  VIADD R113, R113, 0x8f1bbcdc ;  /* 0x8f1bbcdc71717836 */ /* 0x000fe20000000000 */
[----:B------:R-:W-:Y:S02]  /*e580*/  LOP3.LUT R73, R73, R66, RZ, 0x3c, !PT ;  /* 0x0000004249497212 */ /* 0x000fe400078e3cff */
[----:B------:R-:W-:Y:S02]  /*e590*/  LEA.HI R75, R116, R75, R116, 0x5 ;  /* 0x0000004b744b7211 */ /* 0x000fe400078f2874 */
[----:B------:R-:W-:-:S02]  /*e5a0*/  SHF.L.W.U32.HI R63, R122, 0x1e, R122 ;  /* 0x0000001e7a3f7819 */ /* 0x000fc40000010e7a */
[----:B------:R-:W-:Y:S02]  /*e5b0*/  IADD3 R100, PT, PT, R100, R114, R49 ;  /* 0x0000007264647210 */ /* 0x000fe40007ffe031 */
[----:B------:R-:W-:Y:S02]  /*e5c0*/  LOP3.LUT R114, R46, R13, R9, 0x96, !PT ;  /* 0x0000000d2e727212 */ /* 0x000fe400078e9609 */
[----:B------:R-:W-:Y:S02]  /*e5d0*/  SHF.L.W.U32.HI R47, R73, 0x1, R73 ;  /* 0x00000001492f7819 */ /* 0x000fe40000010e49 */
[----:B------:R-:W-:Y:S01]  /*e5e0*/  SHF.L.W.U32.HI R73, R116, 0x1e, R116 ;  /* 0x0000001e74497819 */ /* 0x000fe20000010e74 */
[----:B------:R-:W-:Y:S01]  /*e5f0*/  VIADD R116, R75, 0x8f1bbcdc ;  /* 0x8f1bbcdc4b747836 */ /* 0x000fe20000000000 */
[----:B------:R-:W-:Y:S02]  /*e600*/  LEA.HI R109, R118, R109, R118, 0x5 ;  /* 0x0000006d766d7211 */ /* 0x000fe400078f2876 */
[----:B------:R-:W-:-:S02]  /*e610*/  LOP3.LUT R120, R113, R63, R112, 0xe8, !PT ;  /* 0x0000003f71787212 */ /* 0x000fc400078ee870 */
[----:B------:R-:W-:Y:S01]  /*e620*/  LOP3.LUT R9, R35, R22, R14, 0x96, !PT ;  /* 0x0000001623097212 */ /* 0x000fe200078e960e */
[----:B------:R-:W-:Y:S01]  /*e630*/  VIADD R115, R109, 0x8f1bbcdc ;  /* 0x8f1bbcdc6d737836 */ /* 0x000fe20000000000 */
[----:B------:R-:W-:Y:S02]  /*e640*/  LOP3.LUT R114, R114, R45, RZ, 0x3c, !PT ;  /* 0x0000002d72727212 */ /* 0x000fe400078e3cff */
[----:B------:R-:W-:Y:S02]  /*e650*/  IADD3 R111, PT, PT, R120, R57, R47 ;  /* 0x00000039786f7210 */ /* 0x000fe40007ffe02f */
[----:B------:R-:W-:Y:S02]  /*e660*/  LOP3.LUT R9, R9, R72, RZ, 0x3c, !PT ;  /* 0x0000004809097212 */ /* 0x000fe400078e3cff */
[----:B------:R-:W-:Y:S02]  /*e670*/  SHF.L.W.U32.HI R14, R114, 0x1, R114 ;  /* 0x00000001720e7819 */ /* 0x000fe40000010e72 */
[----:B------:R-:W-:-:S02]  /*e680*/  LOP3.LUT R75, R116, R73, R51, 0xe8, !PT ;  /* 0x00000049744b7212 */ /* 0x000fc400078ee833 */
[----:B------:R-:W-:Y:S02]  /*e690*/  SHF.L.W.U32.HI R57, R118, 0x1e, R118 ;  /* 0x0000001e76397819 */ /* 0x000fe40000010e76 */
[----:B------:R-:W-:Y:S02]  /*e6a0*/  LEA.HI R110, R113, R110, R113, 0x5 ;  /* 0x0000006e716e7211 */ /* 0x000fe400078f2871 */
[----:B------:R-:W-:Y:S02]  /*e6b0*/  IADD3 R75, PT, PT, R75, R61, R14 ;  /* 0x0000003d4b4b7210 */ /* 0x000fe40007ffe00e */
[----:B------:R-:W-:Y:S01]  /*e6c0*/  SHF.L.W.U32.HI R9, R9, 0x1, R9 ;  /* 0x0000000109097819 */ /* 0x000fe20000010e09 */
[----:B------:R-:W-:Y:S01]  /*e6d0*/  VIADD R118, R110, 0x8f1bbcdc ;  /* 0x8f1bbcdc6e767836 */ /* 0x000fe20000000000 */
[----:B------:R-:W-:Y:S02]  /*e6e0*/  LOP3.LUT R114, R115, R57, R98, 0xe8, !PT ;  /* 0x0000003973727212 */ /* 0x000fe400078ee862 */
[----:B------:R-:W-:-:S02]  /*e6f0*/  LOP3.LUT R61, R50, R15, R18, 0x96, !PT ;  /* 0x0000000f323d7212 */ /* 0x000fc400078e9612 */
[----:B------:R-:W-:Y:S02]  /*e700*/  IADD3 R59, PT, PT, R114, R59, R9 ;  /* 0x0000003b723b7210 */ /* 0x000fe40007ffe009 */
[----:B------:R-:W-:Y:S02]  /*e710*/  LEA.HI R53, R116, R53, R116, 0x5 ;  /* 0x0000003574357211 */ /* 0x000fe400078f2874 */
[----:B------:R-:W-:Y:S02]  /*e720*/  LOP3.LUT R61, R61, R74, RZ, 0x3c, !PT ;  /* 0x0000004a3d3d7212 */ /* 0x000fe400078e3cff */
[----:B------:R-:W-:Y:S01]  /*e730*/  SHF.L.W.U32.HI R114, R113, 0x1e, R113 ;  /* 0x0000001e71727819 */ /* 0x000fe20000010e71 */
[----:B------:R-:W-:Y:S01]  /*e740*/  VIADD R110, R53, 0x8f1bbcdc ;  /* 0x8f1bbcdc356e7836 */ /* 0x000fe20000000000 */
[----:B------:R-:W-:Y:S02]  /*e750*/  LOP3.LUT R18, R37, R26, R11, 0x96, !PT ;  /* 0x0000001a25127212 */ /* 0x000fe400078e960b */
        /* <DEDUP_REMOVED lines=8> */
[----:B------:R-:W-:Y:S02]  /*e7e0*/  IADD3 R109, PT, PT, R109, R51, R18 ;  /* 0x000000336d6d7210 */ /* 0x000fe40007ffe012 */
[----:B------:R-:W-:Y:S02]  /*e7f0*/  LEA.HI R51, R115, R100, R115, 0x5 ;  /* 0x0000006473337211 */ /* 0x000fe400078f2873 */
[----:B------:R-:W-:Y:S02]  /*e800*/  LOP3.LUT R102, R60, R17, R104, 0x96, !PT ;  /* 0x000000113c667212 */ /* 0x000fe400078e9668 */
[----:B------:R-:W-:Y:S01]  /*e810*/  LEA.HI R111, R118, R111, R118, 0x5 ;  /* 0x0000006f766f7211 */ /* 0x000fe200078f2876 */
[----:B------:R-:W-:Y:S01]  /*e820*/  VIADD R104, R51, 0x8f1bbcdc ;  /* 0x8f1bbcdc33687836 */ /* 0x000fe20000000000 */
[----:B------:R-:W-:-:S02]  /*e830*/  LOP3.LUT R53, R53, R6, RZ, 0x3c, !PT ;  /* 0x0000000635357212 */ /* 0x000fc400078e3cff */
[----:B------:R-:W-:Y:S01]  /*e840*/  SHF.L.W.U32.HI R100, R115, 0x1e, R115 ;  /* 0x0000001e73647819 */ /* 0x000fe20000010e73 */
[----:B------:R-:W-:Y:S01]  /*e850*/  VIADD R111, R111, 0x8f1bbcdc ;  /* 0x8f1bbcdc6f6f7836 */ /* 0x000fe20000000000 */
[----:B------:R-:W-:Y:S02]  /*e860*/  SHF.L.W.U32.HI R53, R53, 0x1, R53 ;  /* 0x0000000135357819 */ /* 0x000fe40000010e35 */
[----:B------:R-:W-:Y:S02]  /*e870*/  LOP3.LUT R113, R102, R7, RZ, 0x3c, !PT ;  /* 0x0000000766717212 */ /* 0x000fe400078e3cff */
[----:B------:R-:W-:Y:S02]  /*e880*/  LOP3.LUT R51, R104, R100, R57, 0x96, !PT ;  /* 0x0000006468337212 */ /* 0x000fe400078e9639 */
[----:B------:R-:W-:Y:S02]  /*e890*/  SHF.L.W.U32.HI R102, R118, 0x1e, R118 ;  /* 0x0000001e76667819 */ /* 0x000fe40000010e76 */
[----:B------:R-:W-:-:S02]  /*e8a0*/  IADD3 R98, PT, PT, R51, R98, R53 ;  /* 0x0000006233627210 */ /* 0x000fc40007ffe035 */
[----:B------:R-:W-:Y:S02]  /*e8b0*/  LEA.HI R59, R104, R59, R104, 0x5 ;  /* 0x0000003b683b7211 */ /* 0x000fe400078f2868 */
[----:B------:R-:W-:Y:S02]  /*e8c0*/  SHF.L.W.U32.HI R51, R113, 0x1, R113 ;  /* 0x0000000171337819 */ /* 0x000fe40000010e71 */
[----:B------:R-:W-:Y:S01]  /*e8d0*/  LOP3.LUT R116, R111, R102, R114, 0x96, !PT ;  /* 0x000000666f747212 */ /* 0x000fe200078e9672 */
[----:B------:R-:W-:Y:S01]  /*e8e0*/  VIADD R117, R59, 0x8f1bbcdc ;  /* 0x8f1bbcdc3b757836 */ /* 0x000fe20000000000 */
[----:B------:R-:W-:Y:S02]  /*e8f0*/  LOP3.LUT R13, R39, R38, R13, 0x96, !PT ;  /* 0x00000026270d7212 */ /* 0x000fe400078e960d */
[----:B------:R-:W-:Y:S02]  /*e900*/  LEA.HI R75, R110, R75, R110, 0x5 ;  /* 0x0000004b6e4b7211 */ /* 0x000fe400078f286e */
[----:B------:R-:W-:-:S02]  /*e910*/  LOP3.LUT R22, R58, R21, R22, 0x96, !PT ;  /* 0x000000153a167212 */ /* 0x000fc400078e9616 */
[----:B------:R-:W-:Y:S01]  /*e920*/  IADD3 R113, PT, PT, R116, R63, R51 ;  /* 0x0000003f74717210 */ /* 0x000fe20007ffe033 */
[----:B------:R-:W-:Y:S01]  /*e930*/  VIADD R116, R75, 0x8f1bbcdc ;  /* 0x8f1bbcdc4b747836 */ /* 0x000fe20000000000 */
[----:B------:R-:W-:Y:S02]  /*e940*/  LOP3.LUT R13, R13, R10, RZ, 0x3c, !PT ;  /* 0x0000000a0d0d7212 */ /* 0x000fe400078e3cff */
[----:B------:R-:W-:Y:S02]  /*e950*/  LOP3.LUT R63, R22, R49, RZ, 0x3c, !PT ;  /* 0x00000031163f7212 */ /* 0x000fe400078e3cff */
[----:B------:R-:W-:Y:S02]  /*e960*/  SHF.L.W.U32.HI R104, R104, 0x1e, R104 ;  /* 0x0000001e68687819 */ /* 0x000fe40000010e68 */
[----:B------:R-:W-:Y:S02]  /*e970*/  SHF.L.W.U32.HI R22, R13, 0x1, R13 ;  /* 0x000000010d167819 */ /* 0x000fe40000010e0d */
[----:B------:R-:W-:-:S02]  /*e980*/  LOP3.LUT R120, R54, R23, R15, 0x96, !PT ;  /* 0x0000001736787212 */ /* 0x000fc400078e960f */
[----:B------:R-:W-:Y:S02]  /*e990*/  LEA.HI R112, R111, R112, R111, 0x5 ;  /* 0x000000706f707211 */ /* 0x000fe400078f286f */
[----:B------:R-:W-:Y:S02]  /*e9a0*/  SHF.L.W.U32.HI R13, R63, 0x1, R63 ;  /* 0x000000013f0d7819 */ /* 0x000fe40000010e3f */
[----:B------:R-:W-:Y:S01]  /*e9b0*/  LOP3.LUT R118, R117, R104, R100, 0x96, !PT ;  /* 0x0000006875767212 */ /* 0x000fe200078e9664 */
[----:B------:R-:W-:Y:S01]  /*e9c0*/  VIADD R112, R112, 0xca62c1d6 ;  /* 0xca62c1d670707836 */ /* 0x000fe20000000000 */
[----:B------:R-:W-:Y:S02]  /*e9d0*/  LOP3.LUT R15, R41, R30, R26, 0x96, !PT ;  /* 0x0000001e290f7212 */ /* 0x000fe400078e961a */
[----:B------:R-:W-:Y:S02]  /*e9e0*/  SHF.L.W.U32.HI R110, R110, 0x1e, R110 ;  /* 0x0000001e6e6e7819 */ /* 0x000fe40000010e6e */
[----:B------:R-:W-:-:S02]  /*e9f0*/  LEA.HI R109, R116, R109, R116, 0x5 ;  /* 0x0000006d746d7211 */ /* 0x000fc400078f2874 */
[----:B------:R-:W-:Y:S02]  /*ea00*/  IADD3 R115, PT, PT, R118, R57, R13 ;  /* 0x0000003976737210 */ /* 0x000fe40007ffe00d */
[----:B------:R-:W-:Y:S02]  /*ea10*/  LOP3.LUT R26, R15, R14, RZ, 0x3c, !PT ;  /* 0x0000000e0f1a7212 */ /* 0x000fe400078e3cff */
[----:B------:R-:W-:Y:S02]  /*ea20*/  LOP3.LUT R75, R116, R110, R61, 0x96, !PT ;  /* 0x0000006e744b7212 */ /* 0x000fe400078e963d */
[----:B------:R-:W-:Y:S02]  /*ea30*/  LOP3.LUT R120, R120, R47, RZ, 0x3c, !PT ;  /* 0x0000002f78787212 */ /* 0x000fe400078e3cff */
[----:B------:R-:W-:Y:S02]  /*ea40*/  SHF.L.W.U32.HI R57, R111, 0x1e, R111 ;  /* 0x0000001e6f397819 */ /* 0x000fe40000010e6f */
[----:B------:R-:W-:Y:S01]  /*ea50*/  SHF.L.W.U32.HI R15, R116, 0x1e, R116 ;  /* 0x0000001e740f7819 */ /* 0x000fe20000010e74 */
[----:B------:R-:W-:Y:S01]  /*ea60*/  VIADD R116, R109, 0xca62c1d6 ;  /* 0xca62c1d66d747836 */ /* 0x000fe20000000000 */
[----:B------:R-:W-:-:S02]  /*ea70*/  SHF.L.W.U32.HI R59, R120, 0x1, R120 ;  /* 0x00000001783b7819 */ /* 0x000fc40000010e78 */
[----:B------:R-:W-:Y:S02]  /*ea80*/  LOP3.LUT R111, R112, R57, R102, 0x96, !PT ;  /* 0x00000039706f7212 */ /* 0x000fe400078e9666 */
[----:B------:R-:W-:Y:S02]  /*ea90*/  SHF.L.W.U32.HI R26, R26, 0x1, R26 ;  /* 0x000000011a1a7819 */ /* 0x000fe40000010e1a */
[----:B------:R-:W-:Y:S02]  /*eaa0*/  LOP3.LUT R63, R116, R15, R110, 0x96, !PT ;  /* 0x0000000f743f7212 */ /* 0x000fe400078e966e */
[----:B------:R-:W-:Y:S02]  /*eab0*/  LEA.HI R98, R117, R98, R117, 0x5 ;  /* 0x0000006275627211 */ /* 0x000fe400078f2875 */
[----:B------:R-:W-:Y:S02]  /*eac0*/  IADD3 R111, PT, PT, R111, R114, R59 ;  /* 0x000000726f6f7210 */ /* 0x000fe40007ffe03b */
[----:B------:R-:W-:Y:S01]  /*ead0*/  LEA.HI R113, R112, R113, R112, 0x5 ;  /* 0x0000007170717211 */ /* 0x000fe200078f2870 */
[----:B------:R-:W-:Y:S01]  /*eae0*/  VIADD R109, R98, 0xca62c1d6 ;  /* 0xca62c1d6626d7836 */ /* 0x000fe20000000000 */
[----:B------:R-:W-:-:S02]  /*eaf0*/  LOP3.LUT R118, R108, R25, R17, 0x96, !PT ;  /* 0x000000196c767212 */ /* 0x000fc400078e9611 */
[----:B------:R-:W-:Y:S02]  /*eb00*/  LOP3.LUT R114, R106, R55, R19, 0x96, !PT ;  /* 0x000000376a727212 */ /* 0x000fe400078e9613 */
[----:B------:R-:W-:Y:S02]  /*eb10*/  IADD3 R17, PT, PT, R63, R61, R26 ;  /* 0x0000003d3f117210 */ /* 0x000fe40007ffe01a */
[----:B------:R-:W-:Y:S02]  /*eb20*/  IADD3 R63, PT, PT, R52, R16, R69 ;  /* 0x00000010343f7210 */ /* 0x000fe40007ffe045 */
[----:B------:R-:W-:Y:S01]  /*eb30*/  SHF.L.W.U32.HI R52, R112, 0x1e, R112 ;  /* 0x0000001e70347819 */ /* 0x000fe20000010e70 */
[----:B------:R-:W-:Y:S01]  /*eb40*/  VIADD R112, R113, 0xca62c1d6 ;  /* 0xca62c1d671707836 */ /* 0x000fe20000000000 */
[----:B------:R-:W-:Y:S02]  /*eb50*/  LOP3.LUT R114, R114, R9, RZ, 0x3c, !PT ;  /* 0x0000000972727212 */ /* 0x000fe400078e3cff */
[----:B------:R-:W-:-:S02]  /*eb60*/  SHF.L.W.U32.HI R16, R117, 0x1e, R117 ;  /* 0x0000001e75107819 */ /* 0x000fc40000010e75 */
[----:B------:R-:W-:Y:S02]  /*eb70*/  IADD3 R75, PT, PT, R75, R73, R22 ;  /* 0x000000494b4b7210 */ /* 0x000fe40007ffe016 */
[----:B------:R-:W-:Y:S02]  /*eb80*/  LOP3.LUT R118, R118, R11, RZ, 0x3c, !PT ;  /* 0x0000000b76767212 */ /* 0x000fe400078e3cff */
[----:B------:R-:W-:Y:S02]  /*eb90*/  SHF.L.W.U32.HI R61, R114, 0x1, R114 ;  /* 0x00000001723d7819 */ /* 0x000fe40000010e72 */
[----:B------:R-:W-:Y:S02]  /*eba0*/  LOP3.LUT R73, R109, R16, R104, 0x96, !PT ;  /* 0x000000106d497212 */ /* 0x000fe400078e9668 */
[----:B------:R-:W-:Y:S02]  /*ebb0*/  SHF.L.W.U32.HI R19, R118, 0x1, R118 ;  /* 0x0000000176137819 */ /* 0x000fe40000010e76 */
[----:B------:R-:W-:-:S02]  /*ebc0*/  LOP3.LUT R98, R112, R52, R57, 0x96, !PT ;  /* 0x0000003470627212 */ /* 0x000fc400078e9639 */
[----:B------:R-:W-:Y:S02]  /*ebd0*/  LEA.HI R75, R116, R75, R116, 0x5 ;  /* 0x0000004b744b7211 */ /* 0x000fe400078f2874 */
[----:B------:R-:W-:Y:S02]  /*ebe0*/  LOP3.LUT R113, R43, R42, R38, 0x96, !PT ;  /* 0x0000002a2b717212 */ /* 0x000fe400078e9626 */
[----:B------:R-:W-:Y:S02]  /*ebf0*/  LEA.HI R115, R109, R115, R109, 0x5 ;  /* 0x000000736d737211 */ /* 0x000fe400078f286d */
[----:B------:R-:W-:Y:S02]  /*ec00*/  LOP3.LUT R38, R62, R27, R21, 0x96, !PT ;  /* 0x0000001b3e267212 */ /* 0x000fe400078e9615 */
[----:B------:R-:W-:Y:S02]  /*ec10*/  IADD3 R100, PT, PT, R73, R100, R61 ;  /* 0x0000006449647210 */ /* 0x000fe40007ffe03d */
[----:B------:R-:W-:Y:S01]  /*ec20*/  IADD3 R73, PT, PT, R98, R102, R19 ;  /* 0x0000006662497210 */ /* 0x000fe20007ffe013 */
[----:B------:R-:W-:Y:S01]  /*ec30*/  VIADD R98, R75, 0xca62c1d6 ;  /* 0xca62c1d64b627836 */ /* 0x000fe20000000000 */
[----:B------:R-:W-:Y:S01]  /*ec40*/  LOP3.LUT R113, R113, R18, RZ, 0x3c, !PT ;  /* 0x0000001271717212 */ /* 0x000fe200078e3cff */
[----:B------:R-:W-:Y:S01]  /*ec50*/  VIADD R75, R115, 0xca62c1d6 ;  /* 0xca62c1d6734b7836 */ /* 0x000fe20000000000 */
[----:B------:R-:W-:-:S02]  /*ec60*/  LOP3.LUT R114, R38, R53, RZ, 0x3c, !PT ;  /* 0x0000003526727212 */ /* 0x000fc400078e3cff */
[----:B------:R-:W-:Y:S02]  /*ec70*/  SHF.L.W.U32.HI R21, R116, 0x1e, R116 ;  /* 0x0000001e74157819 */ /* 0x000fe40000010e74 */
[----:B------:R-:W-:Y:S02]  /*ec80*/  SHF.L.W.U32.HI R102, R109, 0x1e, R109 ;  /* 0x0000001e6d667819 */ /* 0x000fe40000010e6d */
[----:B------:R-:W-:Y:S02]  /*ec90*/  LOP3.LUT R116, R66, R29, R23, 0x96, !PT ;  /* 0x0000001d42747212 */ /* 0x000fe400078e9617 */
[----:B------:R-:W-:Y:S02]  /*eca0*/  SHF.L.W.U32.HI R38, R113, 0x1, R113 ;  /* 0x0000000171267819 */ /* 0x000fe40000010e71 */
[----:B------:R-:W-:Y:S02]  /*ecb0*/  SHF.L.W.U32.HI R109, R114, 0x1, R114 ;  /* 0x00000001726d7819 */ /* 0x000fe40000010e72 */
[----:B------:R-:W-:-:S02]  /*ecc0*/  LOP3.LUT R113, R98, R21, R15, 0x96, !PT ;  /* 0x0000001562717212 */ /* 0x000fc400078e960f */
[----:B------:R-:W-:Y:S02]  /*ecd0*/  LOP3.LUT R114, R75, R102, R16, 0x96, !PT ;  /* 0x000000664b727212 */ /* 0x000fe400078e9610 */
[----:B------:R-:W-:Y:S02]  /*ece0*/  LOP3.LUT R116, R116, R51, RZ, 0x3c, !PT ;  /* 0x0000003374747212 */ /* 0x000fe400078e3cff */
[----:B------:R-:W-:Y:S02]  /*ecf0*/  IADD3 R23, PT, PT, R113, R110, R38 ;  /* 0x0000006e71177210 */ /* 0x000fe40007ffe026 */
[----:B------:R-:W-:Y:S02]  /*ed00*/  IADD3 R104, PT, PT, R114, R104, R109 ;  /* 0x0000006872687210 */ /* 0x000fe40007ffe06d */
[----:B------:R-:W-:Y:S02]  /*ed10*/  LOP3.LUT R110, R74, R33, R25, 0x96, !PT ;  /* 0x000000214a6e7212 */ /* 0x000fe400078e9619 */
[----:B------:R-:W-:-:S02]  /*ed20*/  LOP3.LUT R33, R47, R60, R33, 0x96, !PT ;  /* 0x0000003c2f217212 */ /* 0x000fc400078e9621 */
[----:B------:R-:W-:Y:S02]  /*ed30*/  SHF.L.W.U32.HI R114, R116, 0x1, R116 ;  /* 0x0000000174727819 */ /* 0x000fe40000010e74 */
[----:B------:R-:W-:Y:S02]  /*ed40*/  LEA.HI R25, R112, R111, R112, 0x5 ;  /* 0x0000006f70197211 */ /* 0x000fe400078f2870 */
[----:B------:R-:W-:Y:S02]  /*ed50*/  LOP3.LUT R33, R33, R114, RZ, 0x3c, !PT ;  /* 0x0000007221217212 */ /* 0x000fe400078e3cff */
[----:B------:R-:W-:Y:S01]  /*ed60*/  LOP3.LUT R113, R45, R34, R30, 0x96, !PT ;  /* 0x000000222d717212 */ /* 0x000fe200078e961e */
[----:B------:R-:W-:Y:S01]  /*ed70*/  VIADD R25, R25, 0xca62c1d6 ;  /* 0xca62c1d619197836 */ /* 0x000fe20000000000 */
[----:B------:R-:W-:Y:S02]  /*ed80*/  LOP3.LUT R30, R7, R50, R29, 0x96, !PT ;  /* 0x00000032071e7212 */ /* 0x000fe400078e961d */
[----:B------:R-:W-:-:S02]  /*ed90*/  LOP3.LUT R116, R11, R54, R50, 0x96, !PT ;  /* 0x000000360b747212 */ /* 0x000fc400078e9632 */
[----:B------:R-:W-:Y:S02]  /*eda0*/  SHF.L.W.U32.HI R50, R33, 0x1, R33 ;  /* 0x0000000121327819 */ /* 0x000fe40000010e21 */
[----:B------:R-:W-:Y:S02]  /*edb0*/  LOP3.LUT R115, R59, R66, R54, 0x96, !PT ;  /* 0x000000423b737212 */ /* 0x000fe400078e9636 */
[----:B------:R-:W-:Y:S02]  /*edc0*/  SHF.L.W.U32.HI R33, R112, 0x1e, R112 ;  /* 0x0000001e70217819 */ /* 0x000fe40000010e70 */
[----:B------:R-:W-:Y:S02]  /*edd0*/  LOP3.LUT R115, R115, R50, RZ, 0x3c, !PT ;  /* 0x0000003273737212 */ /* 0x000fe400078e3cff */
[----:B------:R-:W-:Y:S02]  /*ede0*/  LOP3.LUT R111, R25, R33, R52, 0x96, !PT ;  /* 0x00000021196f7212 */ /* 0x000fe400078e9634 */
[----:B------:R-:W-:-:S02]  /*edf0*/  LOP3.LUT R113, R113, R22, RZ, 0x3c, !PT ;  /* 0x0000001671717212 */ /* 0x000fc400078e3cff */
[----:B------:R-:W-:Y:S02]  /*ee00*/  SHF.L.W.U32.HI R54, R115, 0x1, R115 ;  /* 0x0000000173367819 */ /* 0x000fe40000010e73 */
[----:B------:R-:W-:Y:S02]  /*ee10*/  IADD3 R57, PT, PT, R111, R57, R114 ;  /* 0x000000396f397210 */ /* 0x000fe40007ffe072 */
[----:B------:R-:W-:Y:S02]  /*ee20*/  LOP3.LUT R111, R5, R46, R42, 0x96, !PT ;  /* 0x0000002e056f7212 */ /* 0x000fe400078e962a */
[----:B------:R-:W-:Y:S02]  /*ee30*/  LOP3.LUT R115, R14, R39, R46, 0x96, !PT ;  /* 0x000000270e737212 */ /* 0x000fe400078e962e */
[----:B------:R-:W-:Y:S02]  /*ee40*/  SHF.L.W.U32.HI R46, R113, 0x1, R113 ;  /* 0x00000001712e7819 */ /* 0x000fe40000010e71 */
[----:B------:R-:W-:-:S02]  /*ee50*/  LOP3.LUT R42, R72, R31, R55, 0x96, !PT ;  /* 0x0000001f482a7212 */ /* 0x000fc400078e9637 */
[----:B------:R-:W-:Y:S02]  /*ee60*/  LOP3.LUT R55, R10, R37, R34, 0x96, !PT ;  /* 0x000000250a377212 */ /* 0x000fe400078e9622 */
[----:B------:R-:W-:Y:S02]  /*ee70*/  LOP3.LUT R110, R110, R59, RZ, 0x3c, !PT ;  /* 0x0000003b6e6e7212 */ /* 0x000fe400078e3cff */
[----:B------:R-:W-:Y:S02]  /*ee80*/  LOP3.LUT R34, R111, R26, RZ, 0x3c, !PT ;  /* 0x0000001a6f227212 */ /* 0x000fe400078e3cff */
[----:B------:R-:W-:Y:S02]  /*ee90*/  LOP3.LUT R115, R115, R46, RZ, 0x3c, !PT ;  /* 0x0000002e73737212 */ /* 0x000fe400078e3cff */
[----:B------:R-:W-:Y:S02]  /*eea0*/  LOP3.LUT R113, R18, R41, R37, 0x96, !PT ;  /* 0x0000002912717212 */ /* 0x000fe400078e9625 */
[----:B------:R-:W-:-:S02]  /*eeb0*/  LEA.HI R17, R98, R17, R98, 0x5 ;  /* 0x0000001162117211 */ /* 0x000fc400078f2862 */
[----:B------:R-:W-:Y:S02]  /*eec0*/  SHF.L.W.U32.HI R29, R110, 0x1, R110 ;  /* 0x000000016e1d7819 */ /* 0x000fe40000010e6e */
[----:B------:R-:W-:Y:S02]  /*eed0*/  LOP3.LUT R112, R26, R45, R41, 0x96, !PT ;  /* 0x0000002d1a707212 */ /* 0x000fe400078e9629 */
[----:B------:R-:W-:Y:S02]  /*eee0*/  SHF.L.W.U32.HI R34, R34, 0x1, R34 ;  /* 0x0000000122227819 */ /* 0x000fe40000010e22 */
[----:B------:R-:W-:Y:S02]  /*eef0*/  SHF.L.W.U32.HI R37, R115, 0x1, R115 ;  /* 0x0000000173257819 */ /* 0x000fe40000010e73 */
[----:B------:R-:W-:Y:S02]  /*ef00*/  LOP3.LUT R30, R30, R19, RZ, 0x3c, !PT ;  /* 0x000000131e1e7212 */ /* 0x000fe400078e3cff */
[----:B------:R-:W-:-:S02]  /*ef10*/  LOP3.LUT R55, R55, R38, RZ, 0x3c, !PT ;  /* 0x0000002637377212 */ /* 0x000fc400078e3cff */
[----:B------:R-:W-:Y:S01]  /*ef20*/  LOP3.LUT R111, R42, R13, RZ, 0x3c, !PT ;  /* 0x0000000d2a6f7212 */ /* 0x000fe200078e3cff */
[----:B------:R-:W-:Y:S01]  /*ef30*/  VIADD R42, R17, 0xca62c1d6 ;  /* 0xca62c1d6112a7836 */ /* 0x000fe20000000000 */
[----:B------:R-:W-:Y:S02]  /*ef40*/  LOP3.LUT R116, R116, R29, RZ, 0x3c, !PT ;  /* 0x0000001d74747212 */ /* 0x000fe400078e3cff */
[----:B------:R-:W-:Y:S02]  /*ef50*/  LOP3.LUT R113, R113, R34, RZ, 0x3c, !PT ;  /* 0x0000002271717212 */ /* 0x000fe400078e3cff */
[----:B------:R-:W-:Y:S02]  /*ef60*/  LOP3.LUT R112, R112, R37, RZ, 0x3c, !PT ;  /* 0x0000002570707212 */ /* 0x000fe400078e3cff */
[----:B------:R-:W-:Y:S02]  /*ef70*/  SHF.L.W.U32.HI R98, R98, 0x1e, R98 ;  /* 0x0000001e62627819 */ /* 0x000fe40000010e62 */
[----:B------:R-:W-:-:S02]  /*ef80*/  SHF.L.W.U32.HI R30, R30, 0x1, R30 ;  /* 0x000000011e1e7819 */ /* 0x000fc40000010e1e */
[----:B------:R-:W-:Y:S02]  /*ef90*/  LOP3.LUT R110, R114, R7, R66, 0x96, !PT ;  /* 0x00000007726e7212 */ /* 0x000fe400078e9642 */
[----:B------:R-:W-:Y:S02]  /*efa0*/  SHF.L.W.U32.HI R41, R55, 0x1, R55 ;  /* 0x0000000137297819 */ /* 0x000fe40000010e37 */
[----:B------:R-:W-:Y:S02]  /*efb0*/  SHF.L.W.U32.HI R66, R116, 0x1, R116 ;  /* 0x0000000174427819 */ /* 0x000fe40000010e74 */
        /* <DEDUP_REMOVED lines=13> */
[----:B------:R-:W-:Y:S02]  /*f090*/  SHF.L.W.U32.HI R35, R111, 0x1, R111 ;  /* 0x000000016f237819 */ /* 0x000fe40000010e6f */
[----:B------:R-:W-:-:S02]  /*f0a0*/  LOP3.LUT R46, R46, R61, RZ, 0x3c, !PT ;  /* 0x0000003d2e2e7212 */ /* 0x000fc400078e3cff */
[----:B------:R-:W-:Y:S02]  /*f0b0*/  LOP3.LUT R114, R114, R35, RZ, 0x3c, !PT ;  /* 0x0000002372727212 */ /* 0x000fe400078e3cff */
        /* <DEDUP_REMOVED lines=12> */
[----:B------:R-:W-:-:S02]  /*f180*/  SHF.L.W.U32.HI R106, R116, 0x1, R116 ;  /* 0x00000001746a7819 */ /* 0x000fc40000010e74 */
[----:B------:R-:W-:Y:S02]  /*f190*/  SHF.L.W.U32.HI R100, R111, 0x1, R111 ;  /* 0x000000016f647819 */ /* 0x000fe40000010e6f */
[----:B------:R-:W-:Y:S02]  /*f1a0*/  LOP3.LUT R111, R31, R75, R102, 0x96, !PT ;  /* 0x0000004b1f6f7212 */ /* 0x000fe400078e9666 */
[----:B------:R-:W-:Y:S02]  /*f1b0*/  LOP3.LUT R72, R35, R49, R72, 0x96, !PT ;  /* 0x0000003123487212 */ /* 0x000fe400078e9648 */
[----:B------:R-:W-:Y:S02]  /*f1c0*/  LOP3.LUT R49, R46, R53, R49, 0x96, !PT ;  /* 0x000000352e317212 */ /* 0x000fe400078e9631 */
[----:B------:R-:W-:Y:S02]  /*f1d0*/  LOP3.LUT R44, R67, R48, R44, 0x96, !PT ;  /* 0x00000030432c7212 */ /* 0x000fe400078e962c */
[----:B------:R-:W-:-:S02]  /*f1e0*/  LOP3.LUT R53, R106, R61, R53, 0x96, !PT ;  /* 0x0000003d6a357212 */ /* 0x000fc400078e9635 */
[----:B------:R-:W-:Y:S02]  /*f1f0*/  LOP3.LUT R48, R69, R32, R48, 0x96, !PT ;  /* 0x0000002045307212 */ /* 0x000fe400078e9630 */
[----:B------:R-:W-:Y:S02]  /*f200*/  LOP3.LUT R61, R100, R35, R61, 0x96, !PT ;  /* 0x00000023643d7212 */ /* 0x000fe400078e963d */
[----:B------:R-:W-:Y:S02]  /*f210*/  IADD3 R16, PT, PT, R111, R16, R35 ;  /* 0x000000106f107210 */ /* 0x000fe40007ffe023 */
[--C-:B------:R-:W-:Y:S02]  /*f220*/  LEA.HI R35, R28, R63, R28.reuse, 0x5 ;  /* 0x0000003f1c237211 */ /* 0x100fe400078f281c */
[----:B------:R-:W-:Y:S02]  /*f230*/  LOP3.LUT R48, R48, R3, RZ, 0x3c, !PT ;  /* 0x0000000330307212 */ /* 0x000fe400078e3cff */
[----:B------:R-:W-:Y:S01]  /*f240*/  LOP3.LUT R44, R44, R105, RZ, 0x3c, !PT ;  /* 0x000000692c2c7212 */ /* 0x000fe200078e3cff */
[----:B------:R-:W-:Y:S01]  /*f250*/  VIADD R35, R35, 0xca62c1d6 ;  /* 0xca62c1d623237836 */ /* 0x000fe20000000000 */
        /* <DEDUP_REMOVED lines=8> */
[----:B------:R-:W-:Y:S02]  /*f2e0*/  LOP3.LUT R32, R35, R63, R36, 0x96, !PT ;  /* 0x0000003f23207212 */ /* 0x000fe400078e9624 */
[----:B------:R-:W-:Y:S02]  /*f2f0*/  LOP3.LUT R107, R4, R67, R107, 0x96, !PT ;  /* 0x00000043046b7212 */ /* 0x000fe400078e966b */
[----:B------:R-:W-:Y:S02]  /*f300*/  LOP3.LUT R115, R115, R30, RZ, 0x3c, !PT ;  /* 0x0000001e73737212 */ /* 0x000fe400078e3cff */
[----:B------:R-:W-:Y:S02]  /*f310*/  LOP3.LUT R67, R28, R69, R67, 0x96, !PT ;  /* 0x000000451c437212 */ /* 0x000fe400078e9643 */
[----:B------:R-:W-:Y:S02]  /*f320*/  LOP3.LUT R117, R117, R66, RZ, 0x3c, !PT ;  /* 0x0000004275757212 */ /* 0x000fe400078e3cff */
[----:B------:R-:W-:-:S02]  /*f330*/  LOP3.LUT R69, R111, R2, R69, 0x96, !PT ;  /* 0x000000026f457212 */ /* 0x000fc400078e9645 */
[----:B------:R-:W-:Y:S02]  /*f340*/  SHF.L.W.U32.HI R25, R25, 0x1e, R25 ;  /* 0x0000001e19197819 */ /* 0x000fe40000010e19 */
[----:B------:R-:W-:Y:S02]  /*f350*/  IADD3 R2, PT, PT, R32, R103, R2 ;  /* 0x0000006720027210 */ /* 0x000fe40007ffe002 */
[----:B------:R-:W-:Y:S02]  /*f360*/  SHF.L.W.U32.HI R32, R115, 0x1, R115 ;  /* 0x0000000173207819 */ /* 0x000fe40000010e73 */
[----:B------:R-:W-:Y:S02]  /*f370*/  SHF.L.W.U32.HI R44, R117, 0x1, R117 ;  /* 0x00000001752c7819 */ /* 0x000fe40000010e75 */
[----:B------:R-:W-:Y:S02]  /*f380*/  LOP3.LUT R73, R29, R47, R74, 0x96, !PT ;  /* 0x0000002f1d497212 */ /* 0x000fe400078e964a */
[----:B------:R-:W-:-:S02]  /*f390*/  LOP3.LUT R60, R48, R25, R33, 0x96, !PT ;  /* 0x00000019303c7212 */ /* 0x000fc400078e9621 */
[----:B------:R-:W-:Y:S02]  /*f3a0*/  LOP3.LUT R47, R50, R51, R47, 0x96, !PT ;  /* 0x00000033322f7212 */ /* 0x000fe400078e962f */
[----:B------:R-:W-:Y:S02]  /*f3b0*/  LOP3.LUT R51, R32, R19, R51, 0x96, !PT ;  /* 0x0000001320337212 */ /* 0x000fe400078e9633 */
[----:B------:R-:W-:Y:S02]  /*f3c0*/  LOP3.LUT R19, R44, R29, R19, 0x96, !PT ;  /* 0x0000001d2c137212 */ /* 0x000fe400078e9613 */
[----:B------:R-:W-:Y:S02]  /*f3d0*/  IADD3 R29, PT, PT, R60, R52, R29 ;  /* 0x000000343c1d7210 */ /* 0x000fe40007ffe01d */
[----:B------:R-:W-:Y:S02]  /*f3e0*/  LOP3.LUT R52, R22, R43, R39, 0x96, !PT ;  /* 0x0000002b16347212 */ /* 0x000fe400078e9627 */
        /* <DEDUP_REMOVED lines=8> */
[----:B------:R-:W-:Y:S01]  /*f470*/  LOP3.LUT R52, R34, R14, R5, 0x96, !PT ;  /* 0x0000000e22347212 */ /* 0x000fe200078e9605 */
[----:B------:R-:W-:Y:S01]  /*f480*/  VIADD R104, R104, 0xca62c1d6 ;  /* 0xca62c1d668687836 */ /* 0x000fe20000000000 */
[----:B------:R-:W-:Y:S02]  /*f490*/  SHF.L.W.U32.HI R23, R43, 0x1, R43 ;  /* 0x000000012b177819 */ /* 0x000fe40000010e2b */
[----:B------:R-:W-:Y:S02]  /*f4a0*/  LOP3.LUT R115, R109, R6, R62, 0x96, !PT ;  /* 0x000000066d737212 */ /* 0x000fe400078e963e */
[----:B------:R-:W-:Y:S02]  /*f4b0*/  SHF.L.W.U32.HI R5, R60, 0x1, R60 ;  /* 0x000000013c057819 */ /* 0x000fe40000010e3c */
[----:B------:R-:W-:Y:S02]  /*f4c0*/  LOP3.LUT R43, R39, R42, R98, 0x96, !PT ;  /* 0x0000002a272b7212 */ /* 0x000fe400078e9662 */
[----:B------:R-:W-:-:S02]  /*f4d0*/  LOP3.LUT R14, R37, R22, R14, 0x96, !PT ;  /* 0x00000016250e7212 */ /* 0x000fc400078e960e */
[----:B------:R-:W-:Y:S02]  /*f4e0*/  LEA.HI R8, R35, R8, R35, 0x5 ;  /* 0x0000000823087211 */ /* 0x000fe400078f2823 */
[----:B------:R-:W-:Y:S02]  /*f4f0*/  LEA.HI R57, R48, R57, R48, 0x5 ;  /* 0x0000003930397211 */ /* 0x000fe400078f2830 */
[----:B------:R-:W-:Y:S02]  /*f500*/  LOP3.LUT R103, R103, R46, RZ, 0x3c, !PT ;  /* 0x0000002e67677212 */ /* 0x000fe400078e3cff */
[----:B------:R-:W-:Y:S01]  /*f510*/  LOP3.LUT R22, R23, R38, R22, 0x96, !PT ;  /* 0x0000002617167212 */ /* 0x000fe200078e9616 */
[----:B------:R-:W-:Y:S01]  /*f520*/  VIADD R60, R57, 0xca62c1d6 ;  /* 0xca62c1d6393c7836 */ /* 0x000fe20000000000 */
[----:B------:R-:W-:Y:S02]  /*f530*/  LOP3.LUT R38, R5, R34, R38, 0x96, !PT ;  /* 0x0000002205267212 */ /* 0x000fe400078e9626 */
[----:B------:R-:W-:-:S02]  /*f540*/  LOP3.LUT R115, R115, R106, RZ, 0x3c, !PT ;  /* 0x0000006a73737212 */ /* 0x000fc400078e3cff */
[----:B------:R-:W-:Y:S02]  /*f550*/  SHF.L.W.U32.HI R31, R31, 0x1e, R31 ;  /* 0x0000001e1f1f7819 */ /* 0x000fe40000010e1f */
[----:B------:R-:W-:Y:S02]  /*f560*/  IADD3 R34, PT, PT, R43, R21, R34 ;  /* 0x000000152b227210 */ /* 0x000fe40007ffe022 */
[----:B------:R-:W-:Y:S02]  /*f570*/  LOP3.LUT R21, R27, R9, R6, 0x96, !PT ;  /* 0x000000091b157212 */ /* 0x000fe400078e9606 */
[----:B------:R-:W-:Y:S01]  /*f580*/  SHF.L.W.U32.HI R58, R35, 0x1e, R35 ;  /* 0x0000001e233a7819 */ /* 0x000fe20000010e23 */
[----:B------:R-:W-:Y:S01]  /*f590*/  VIADD R35, R8, 0xca62c1d6 ;  /* 0xca62c1d608237836 */ /* 0x000fe20000000000 */
        /* <DEDUP_REMOVED lines=8> */
[----:B------:R-:W-:Y:S02]  /*f620*/  IADD3 R102, PT, PT, R43, R102, R27 ;  /* 0x000000662b667210 */ /* 0x000fe40007ffe01b */
[----:B------:R-:W-:Y:S02]  /*f630*/  LEA.HI R15, R39, R15, R39, 0x5 ;  /* 0x0000000f270f7211 */ /* 0x000fe400078f2827 */
[----:B------:R-:W-:Y:S02]  /*f640*/  LEA.HI R27, R104, R16, R104, 0x5 ;  /* 0x00000010681b7211 */ /* 0x000fe400078f2868 */
[----:B------:R-:W-:Y:S02]  /*f650*/  LEA.HI R29, R60, R29, R60, 0x5 ;  /* 0x0000001d3c1d7211 */ /* 0x000fe400078f283c */
[----:B------:R-:W-:Y:S01]  /*f660*/  LEA.HI R2, R35, R2, R35, 0x5 ;  /* 0x0000000223027211 */ /* 0x000fe200078f2823 */
[----:B------:R-:W-:Y:S01]  /*f670*/  VIADD R43, R27, 0xca62c1d6 ;  /* 0xca62c1d61b2b7836 */ /* 0x000fe20000000000 */
[----:B------:R-:W-:Y:S01]  /*f680*/  IADD3 R30, PT, PT, R62, R33, R30 ;  /* 0x000000213e1e7210 */ /* 0x000fe20007ffe01e */
        /* <DEDUP_REMOVED lines=10> */
[----:B------:R-:W-:-:S02]  /*f730*/  LEA.HI R102, R43, R102, R43, 0x5 ;  /* 0x000000662b667211 */ /* 0x000fc400078f282b */
[----:B------:R-:W-:Y:S02]  /*f740*/  LOP3.LUT R62, R29, R15, R48, 0x96, !PT ;  /* 0x0000000f1d3e7212 */ /* 0x000fe400078e9630 */
[----:B------:R-:W-:Y:S02]  /*f750*/  LEA.HI R34, R33, R34, R33, 0x5 ;  /* 0x0000002221227211 */ /* 0x000fe400078f2821 */
[----:B------:R-:W-:Y:S02]  /*f760*/  LEA.HI R36, R35, R36, R35, 0x5 ;  /* 0x0000002423247211 */ /* 0x000fe400078f2823 */
[----:B------:R-:W-:Y:S01]  /*f770*/  LOP3.LUT R57, R43, R16, R31, 0x96, !PT ;  /* 0x000000102b397212 */ /* 0x000fe200078e961f */
[----:B------:R-:W-:Y:S01]  /*f780*/  VIADD R34, R34, 0xca62c1d6 ;  /* 0xca62c1d622227836 */ /* 0x000fe20000000000 */
[----:B------:R-:W-:Y:S01]  /*f790*/  LOP3.LUT R60, R35, R27, R58, 0x96, !PT ;  /* 0x0000001b233c7212 */ /* 0x000fe200078e963a */
[----:B------:R-:W-:Y:S01]  /*f7a0*/  VIADD R36, R36, 0xca62c1d6 ;  /* 0xca62c1d624247836 */ /* 0x000fe20000000000 */
[----:B------:R-:W-:-:S02]  /*f7b0*/  IADD3 R41, PT, PT, R2, R98, R41 ;  /* 0x0000006202297210 */ /* 0x000fc40007ffe029 */
[----:B------:R-:W-:Y:S01]  /*f7c0*/  SHF.L.W.U32.HI R2, R33, 0x1e, R33 ;  /* 0x0000001e21027819 */ /* 0x000fe20000010e21 */
[----:B------:R-:W-:Y:S01]  /*f7d0*/  VIADD R33, R102, 0xca62c1d6 ;  /* 0xca62c1d666217836 */ /* 0x000fe20000000000 */
[----:B------:R-:W-:Y:S02]  /*f7e0*/  LEA.HI R30, R29, R30, R29, 0x5 ;  /* 0x0000001e1d1e7211 */ /* 0x000fe400078f281d */
[----:B------:R-:W-:Y:S02]  /*f7f0*/  IADD3 R50, PT, PT, R62, R25, R50 ;  /* 0x000000193e327210 */ /* 0x000fe40007ffe032 */
[----:B------:R-:W-:Y:S02]  /*f800*/  SHF.L.W.U32.HI R25, R43, 0x1e, R43 ;  /* 0x0000001e2b197819 */ /* 0x000fe40000010e2b */
[----:B------:R-:W-:Y:S02]  /*f810*/  IADD3 R46, PT, PT, R57, R75, R46 ;  /* 0x0000004b392e7210 */ /* 0x000fe40007ffe02e */
[----:B------:R-:W-:Y:S01]  /*f820*/  IADD3 R63, PT, PT, R60, R63, R4 ;  /* 0x0000003f3c3f7210 */ /* 0x000fe20007ffe004 */
[----:B------:R-:W-:Y:S01]  /*f830*/  VIADD R60, R30, 0xca62c1d6 ;  /* 0xca62c1d61e3c7836 */ /* 0x000fe20000000000 */
[----:B------:R-:W-:-:S02]  /*f840*/  SHF.L.W.U32.HI R4, R35, 0x1e, R35 ;  /* 0x0000001e23047819 */ /* 0x000fc40000010e23 */
[C---:B------:R-:W-:Y:S02]  /*f850*/  LOP3.LUT R30, R33.reuse, R25, R16, 0x96, !PT ;  /* 0x00000019211e7212 */ /* 0x040fe400078e9610 */
[C---:B------:R-:W-:Y:S02]  /*f860*/  LOP3.LUT R35, R34.reuse, R2, R39, 0x96, !PT ;  /* 0x0000000222237212 */ /* 0x040fe400078e9627 */
[----:B------:R-:W-:Y:S02]  /*f870*/  LEA.HI R41, R34, R41, R34, 0x5 ;  /* 0x0000002922297211 */ /* 0x000fe400078f2822 */
[----:B------:R-:W-:Y:S02]  /*f880*/  LEA.HI R46, R33, R46, R33, 0x5 ;  /* 0x0000002e212e7211 */ /* 0x000fe400078f2821 */
[----:B------:R-:W-:Y:S01]  /*f890*/  SHF.L.W.U32.HI R29, R29, 0x1e, R29 ;  /* 0x0000001e1d1d7819 */ /* 0x000fe20000010e1d */
[----:B------:R-:W-:Y:S01]  /*f8a0*/  VIADD R41, R41, 0xca62c1d6 ;  /* 0xca62c1d629297836 */ /* 0x000fe20000000000 */
[----:B------:R-:W-:-:S02]  /*f8b0*/  LOP3.LUT R43, R36, R4, R27, 0x96, !PT ;  /* 0x00000004242b7212 */ /* 0x000fc400078e961b */
[----:B------:R-:W-:Y:S02]  /*f8c0*/  IADD3 R56, PT, PT, R30, R31, R56 ;  /* 0x0000001f1e387210 */ /* 0x000fe40007ffe038 */
[----:B------:R-:W-:Y:S02]  /*f8d0*/  IADD3 R42, PT, PT, R35, R42, R37 ;  /* 0x0000002a232a7210 */ /* 0x000fe40007ffe025 */
[----:B------:R-:W-:Y:S01]  /*f8e0*/  SHF.L.W.U32.HI R30, R33, 0x1e, R33 ;  /* 0x0000001e211e7819 */ /* 0x000fe20000010e21 */
[----:B------:R-:W-:Y:S01]  /*f8f0*/  VIADD R33, R46, 0xca62c1d6 ;  /* 0xca62c1d62e217836 */ /* 0x000fe20000000000 */
[----:B------:R-:W-:Y:S02]  /*f900*/  LOP3.LUT R35, R60, R29, R15, 0x96, !PT ;  /* 0x0000001d3c237212 */ /* 0x000fe400078e960f */
[----:B------:R-:W-:Y:S02]  /*f910*/  IADD3 R58, PT, PT, R43, R58, R3 ;  /* 0x0000003a2b3a7210 */ /* 0x000fe40007ffe003 */
[----:B------:R-:W-:-:S02]  /*f920*/  LEA.HI R63, R36, R63, R36, 0x5 ;  /* 0x0000003f243f7211 */ /* 0x000fc400078f2824 */
[----:B------:R-:W-:Y:S02]  /*f930*/  SHF.L.W.U32.HI R3, R34, 0x1e, R34 ;  /* 0x0000001e22037819 */ /* 0x000fe40000010e22 */
[----:B------:R-:W-:Y:S01]  /*f940*/  IADD3 R48, PT, PT, R35, R48, R66 ;  /* 0x0000003023307210 */ /* 0x000fe20007ffe042 */
[----:B------:R-:W-:Y:S01]  /*f950*/  VIADD R63, R63, 0xca62c1d6 ;  /* 0xca62c1d63f3f7836 */ /* 0x000fe20000000000 */
[----:B------:R-:W-:Y:S02]  /*f960*/  LOP3.LUT R34, R41, R3, R2, 0x96, !PT ;  /* 0x0000000329227212 */ /* 0x000fe400078e9602 */
[----:B------:R-:W-:Y:S02]  /*f970*/  LOP3.LUT R35, R33, R30, R25, 0x96, !PT ;  /* 0x0000001e21237212 */ /* 0x000fe400078e9619 */
[----:B------:R-:W-:Y:S02]  /*f980*/  LEA.HI R50, R60, R50, R60, 0x5 ;  /* 0x000000323c327211 */ /* 0x000fe400078f283c */
[----:B------:R-:W-:-:S02]  /*f990*/  SHF.L.W.U32.HI R31, R36, 0x1e, R36 ;  /* 0x0000001e241f7819 */ /* 0x000fc40000010e24 */
[----:B------:R-:W-:Y:S02]  /*f9a0*/  IADD3 R17, PT, PT, R34, R39, R17 ;  /* 0x0000002722117210 */ /* 0x000fe40007ffe011 */
[----:B------:R-:W-:Y:S01]  /*f9b0*/  IADD3 R106, PT, PT, R35, R16, R106 ;  /* 0x00000010236a7210 */ /* 0x000fe20007ffe06a */
[----:B------:R-:W-:Y:S01]  /*f9c0*/  VIADD R35, R50, 0xca62c1d6 ;  /* 0xca62c1d632237836 */ /* 0x000fe20000000000 */
[----:B------:R-:W-:Y:S02]  /*f9d0*/  LOP3.LUT R34, R63, R31, R4, 0x96, !PT ;  /* 0x0000001f3f227212 */ /* 0x000fe400078e9604 */
[----:B------:R-:W-:Y:S02]  /*f9e0*/  LEA.HI R42, R41, R42, R41, 0x5 ;  /* 0x0000002a292a7211 */ /* 0x000fe400078f2829 */
[----:B------:R-:W-:Y:S02]  /*f9f0*/  SHF.L.W.U32.HI R16, R60, 0x1e, R60 ;  /* 0x0000001e3c107819 */ /* 0x000fe40000010e3c */
[----:B------:R-:W-:Y:S01]  /*fa00*/  IADD3 R27, PT, PT, R34, R27, R28 ;  /* 0x0000001b221b7210 */ /* 0x000fe20007ffe01c */
[----:B------:R-:W-:Y:S01]  /*fa10*/  VIADD R42, R42, 0xca62c1d6 ;  /* 0xca62c1d62a2a7836 */ /* 0x000fe20000000000 */
[----:B------:R-:W-:-:S02]  /*fa20*/  LOP3.LUT R40, R40, R28, RZ, 0x3c, !PT ;  /* 0x0000001c28287212 */ /* 0x000fc400078e3cff */
[----:B------:R-:W-:Y:S02]  /*fa30*/  LOP3.LUT R34, R35, R16, R29, 0x96, !PT ;  /* 0x0000001023227212 */ /* 0x000fe400078e961d */
[----:B------:R-:W-:Y:S02]  /*fa40*/  SHF.L.W.U32.HI R28, R41, 0x1e, R41 ;  /* 0x0000001e291c7819 */ /* 0x000fe40000010e29 */
[----:B------:R-:W-:Y:S02]  /*fa50*/  LOP3.LUT R110, R110, R32, RZ, 0x3c, !PT ;  /* 0x000000206e6e7212 */ /* 0x000fe400078e3cff */
[----:B------:R-:W-:Y:S02]  /*fa60*/  IADD3 R32, PT, PT, R34, R15, R32 ;  /* 0x0000000f22207210 */ /* 0x000fe40007ffe020 */
[----:B------:R-:W-:Y:S02]  /*fa70*/  LEA.HI R56, R33, R56, R33, 0x5 ;  /* 0x0000003821387211 */ /* 0x000fe400078f2821 */
[----:B------:R-:W-:-:S02]  /*fa80*/  LEA.HI R58, R63, R58, R63, 0x5 ;  /* 0x0000003a3f3a7211 */ /* 0x000fc400078f283f */
[----:B------:R-:W-:Y:S02]  /*fa90*/  LOP3.LUT R34, R42, R28, R3, 0x96, !PT ;  /* 0x0000001c2a227212 */ /* 0x000fe400078e9603 */
[----:B------:R-:W-:Y:S01]  /*faa0*/  SHF.L.W.U32.HI R15, R33, 0x1e, R33 ;  /* 0x0000001e210f7819 */ /* 0x000fe20000010e21 */
[----:B------:R-:W-:Y:S01]  /*fab0*/  VIADD R33, R56, 0xca62c1d6 ;  /* 0xca62c1d638217836 */ /* 0x000fe20000000000 */
[----:B------:R-:W-:Y:S01]  /*fac0*/  IADD3 R37, PT, PT, R34, R2, R23 ;  /* 0x0000000222257210 */ /* 0x000fe20007ffe017 */
[----:B------:R-:W-:Y:S01]  /*fad0*/  VIADD R58, R58, 0xca62c1d6 ;  /* 0xca62c1d63a3a7836 */ /* 0x000fe20000000000 */
[----:B------:R-:W-:Y:S02]  /*fae0*/  SHF.L.W.U32.HI R2, R63, 0x1e, R63 ;  /* 0x0000001e3f027819 */ /* 0x000fe40000010e3f */
[----:B------:R-:W-:Y:S02]  /*faf0*/  LOP3.LUT R45, R45, R23, RZ, 0x3c, !PT ;  /* 0x000000172d2d7212 */ /* 0x000fe400078e3cff */
[----:B------:R-:W-:-:S02]  /*fb00*/  LOP3.LUT R23, R33, R15, R30, 0x96, !PT ;  /* 0x0000000f21177212 */ /* 0x000fc400078e961e */
[----:B------:R-:W-:Y:S02]  /*fb10*/  LEA.HI R48, R35, R48, R35, 0x5 ;  /* 0x0000003023307211 */ /* 0x000fe400078f2823 */
[----:B------:R-:W-:Y:S02]  /*fb20*/  LOP3.LUT R41, R58, R2, R31, 0x96, !PT ;  /* 0x000000023a297212 */ /* 0x000fe400078e961f */
[----:B------:R-:W-:Y:S01]  /*fb30*/  IADD3 R39, PT, PT, R23, R25, R6 ;  /* 0x0000001917277210 */ /* 0x000fe20007ffe006 */
[----:B------:R-:W-:Y:S01]  /*fb40*/  VIADD R25, R48, 0xca62c1d6 ;  /* 0xca62c1d630197836 */ /* 0x000fe20000000000 */
[----:B------:R-:W-:Y:S02]  /*fb50*/  IADD3 R34, PT, PT, R41, R4, R24 ;  /* 0x0000000429227210 */ /* 0x000fe40007ffe018 */
[----:B------:R-:W-:Y:S02]  /*fb60*/  LEA.HI R4, R42, R17, R42, 0x5 ;  /* 0x000000112a047211 */ /* 0x000fe400078f282a */
[----:B------:R-:W-:-:S02]  /*fb70*/  SHF.L.W.U32.HI R23, R35, 0x1e, R35 ;  /* 0x0000001e23177819 */ /* 0x000fc40000010e23 */
[----:B------:R-:W-:Y:S02]  /*fb80*/  LOP3.LUT R72, R72, R6, RZ, 0x3c, !PT ;  /* 0x0000000648487212 */ /* 0x000fe400078e3cff */
[----:B------:R-:W-:Y:S01]  /*fb90*/  LOP3.LUT R113, R113, R24, RZ, 0x3c, !PT ;  /* 0x0000001871717212 */ /* 0x000fe200078e3cff */
[----:B------:R-:W-:Y:S01]  /*fba0*/  VIADD R24, R4, 0xca62c1d6 ;  /* 0xca62c1d604187836 */ /* 0x000fe20000000000 */
[----:B------:R-:W-:Y:S02]  /*fbb0*/  LOP3.LUT R6, R25, R23, R16, 0x96, !PT ;  /* 0x0000001719067212 */ /* 0x000fe400078e9610 */
[----:B------:R-:W-:Y:S02]  /*fbc0*/  SHF.L.W.U32.HI R17, R42, 0x1e, R42 ;  /* 0x0000001e2a117819 */ /* 0x000fe40000010e2a */
[----:B------:R-:W-:Y:S02]  /*fbd0*/  IADD3 R29, PT, PT, R6, R29, R54 ;  /* 0x0000001d061d7210 */ /* 0x000fe40007ffe036 */
[----:B------:R-:W-:-:S02]  /*fbe0*/  LEA.HI R106, R33, R106, R33, 0x5 ;  /* 0x0000006a216a7211 */ /* 0x000fc400078f2821 */
[----:B------:R-:W-:Y:S02]  /*fbf0*/  LEA.HI R32, R25, R32, R25, 0x5 ;  /* 0x0000002019207211 */ /* 0x000fe400078f2819 */
[----:B------:R-:W-:Y:S01]  /*fc00*/  LOP3.LUT R6, R24, R17, R28, 0x96, !PT ;  /* 0x0000001118067212 */ /* 0x000fe200078e961c */
[----:B------:R-:W-:Y:S01]  /*fc10*/  VIADD R106, R106, 0xca62c1d6 ;  /* 0xca62c1d66a6a7836 */ /* 0x000fe20000000000 */
[----:B------:R-:W-:Y:S01]  /*fc20*/  LEA.HI R27, R58, R27, R58, 0x5 ;  /* 0x0000001b3a1b7211 */ /* 0x000fe200078f283a */
[----:B------:R-:W-:Y:S01]  /*fc30*/  VIADD R32, R32, 0xca62c1d6 ;  /* 0xca62c1d620207836 */ /* 0x000fe20000000000 */
[----:B------:R-:W-:Y:S02]  /*fc40*/  IADD3 R36, PT, PT, R6, R3, R55 ;  /* 0x0000000306247210 */ /* 0x000fe40007ffe037 */
[----:B------:R-:W-:Y:S01]  /*fc50*/  LEA.HI R37, R24, R37, R24, 0x5 ;  /* 0x0000002518257211 */ /* 0x000fe200078f2818 */
[----:B------:R-:W-:Y:S01]  /*fc60*/  VIADD R27, R27, 0xca62c1d6 ;  /* 0xca62c1d61b1b7836 */ /* 0x000fe20000000000 */
[----:B------:R-:W-:-:S02]  /*fc70*/  SHF.L.W.U32.HI R6, R25, 0x1e, R25 ;  /* 0x0000001e19067819 */ /* 0x000fc40000010e19 */
[----:B------:R-:W-:Y:S01]  /*fc80*/  SHF.L.W.U32.HI R4, R33, 0x1e, R33 ;  /* 0x0000001e21047819 */ /* 0x000fe20000010e21 */
[----:B------:R-:W-:Y:S01]  /*fc90*/  VIADD R37, R37, 0xca62c1d6 ;  /* 0xca62c1d625257836 */ /* 0x000fe20000000000 */
[----:B------:R-:W-:Y:S02]  /*fca0*/  LOP3.LUT R25, R32, R6, R23, 0x96, !PT ;  /* 0x0000000620197212 */ /* 0x000fe400078e9617 */
[----:B------:R-:W-:Y:S02]  /*fcb0*/  LEA.HI R39, R106, R39, R106, 0x5 ;  /* 0x000000276a277211 */ /* 0x000fe400078f286a */
[----:B------:R-:W-:Y:S02]  /*fcc0*/  SHF.L.W.U32.HI R24, R24, 0x1e, R24 ;  /* 0x0000001e18187819 */ /* 0x000fe40000010e18 */
[----:B------:R-:W-:Y:S01]  /*fcd0*/  LOP3.LUT R7, R7, R44, RZ, 0x3c, !PT ;  /* 0x0000002c07077212 */ /* 0x000fe200078e3cff */
[----:B------:R-:W-:Y:S01]  /*fce0*/  VIADD R39, R39, 0xca62c1d6 ;  /* 0xca62c1d627277836 */ /* 0x000fe20000000000 */
[----:B------:R-:W-:-:S02]  /*fcf0*/  LOP3.LUT R33, R106, R4, R15, 0x96, !PT ;  /* 0x000000046a217212 */ /* 0x000fc400078e960f */
[----:B------:R-:W-:Y:S02]  /*fd00*/  IADD3 R44, PT, PT, R25, R16, R44 ;  /* 0x00000010192c7210 */ /* 0x000fe40007ffe02c */
[----:B------:R-:W-:Y:S02]  /*fd10*/  LEA.HI R34, R27, R34, R27, 0x5 ;  /* 0x000000221b227211 */ /* 0x000fe400078f281b */
[----:B------:R-:W-:Y:S02]  /*fd20*/  LOP3.LUT R16, R37, R24, R17, 0x96, !PT ;  /* 0x0000001825107212 */ /* 0x000fe400078e9611 */
[----:B------:R-:W-:Y:S01]  /*fd30*/  SHF.L.W.U32.HI R25, R106, 0x1e, R106 ;  /* 0x0000001e6a197819 */ /* 0x000fe20000010e6a */
[----:B------:R-:W-:Y:S01]  /*fd40*/  VIADD R34, R34, 0xca62c1d6 ;  /* 0xca62c1d622227836 */ /* 0x000fe20000000000 */
[----:B------:R-:W-:Y:S02]  /*fd50*/  IADD3 R30, PT, PT, R33, R30, R100 ;  /* 0x0000001e211e7210 */ /* 0x000fe40007ffe064 */
[----:B------:R-:W-:-:S02]  /*fd60*/  SHF.L.W.U32.HI R3, R58, 0x1e, R58 ;  /* 0x0000001e3a037819 */ /* 0x000fc40000010e3a */
[----:B------:R-:W-:Y:S02]  /*fd70*/  LOP3.LUT R10, R10, R5, RZ, 0x3c, !PT ;  /* 0x000000050a0a7212 */ /* 0x000fe400078e3cff */
[----:B------:R-:W-:Y:S02]  /*fd80*/  IADD3 R33, PT, PT, R16, R28, R5 ;  /* 0x0000001c10217210 */ /* 0x000fe40007ffe005 */
[----:B------:R-:W-:Y:S02]  /*fd90*/  LEA.HI R29, R32, R29, R32, 0x5 ;  /* 0x0000001d201d7211 */ /* 0x000fe400078f2820 */
[----:B------:R-:W-:Y:S02]  /*fda0*/  SHF.L.W.U32.HI R16, R27, 0x1e, R27 ;  /* 0x0000001e1b107819 */ /* 0x000fe40000010e1b */
[----:B------:R-:W-:Y:S01]  /*fdb0*/  LOP3.LUT R5, R39, R25, R4, 0x96, !PT ;  /* 0x0000001927057212 */ /* 0x000fe200078e9604 */
[----:B------:R-:W-:Y:S01]  /*fdc0*/  VIADD R29, R29, 0xca62c1d6 ;  /* 0xca62c1d61d1d7836 */ /* 0x000fe20000000000 */
[----:B------:R-:W-:-:S02]  /*fdd0*/  LOP3.LUT R42, R27, R3, R2, 0x96, !PT ;  /* 0x000000031b2a7212 */ /* 0x000fc400078e9602 */
[----:B------:R-:W-:Y:S02]  /*fde0*/  SHF.L.W.U32.HI R40, R40, 0x1, R40 ;  /* 0x0000000128287819 */ /* 0x000fe40000010e28 */
[----:B------:R-:W-:Y:S02]  /*fdf0*/  LOP3.LUT R35, R34, R16, R3, 0x96, !PT ;  /* 0x0000001022237212 */ /* 0x000fe400078e9603 */
[----:B------:R-:W-:Y:S02]  /*fe00*/  IADD3 R27, PT, PT, R5, R15, R8 ;  /* 0x0000000f051b7210 */ /* 0x000fe40007ffe008 */
[----:B------:R-:W-:Y:S02]  /*fe10*/  LEA.HI R36, R37, R36, R37, 0x5 ;  /* 0x0000002425247211 */ /* 0x000fe400078f2825 */
[----:B------:R-:W-:Y:S02]  /*fe20*/  SHF.L.W.U32.HI R5, R32, 0x1e, R32 ;  /* 0x0000001e20057819 */ /* 0x000fe40000010e20 */
[----:B------:R-:W-:Y:S01]  /*fe30*/  LOP3.LUT R107, R107, R40, RZ, 0x3c, !PT ;  /* 0x000000286b6b7212 */ /* 0x000fe200078e3cff */
[----:B------:R-:W-:Y:S01]  /*fe40*/  VIADD R36, R36, 0xca62c1d6 ;  /* 0xca62c1d624247836 */ /* 0x000fe20000000000 */
[----:B------:R-:W-:-:S02]  /*fe50*/  IADD3 R40, PT, PT, R35, R2, R40 ;  /* 0x0000000223287210 */ /* 0x000fc40007ffe028 */
[----:B------:R-:W-:Y:S02]  /*fe60*/  LEA.HI R30, R39, R30, R39, 0x5 ;  /* 0x0000001e271e7211 */ /* 0x000fe400078f2827 */
[----:B------:R-:W-:Y:S02]  /*fe70*/  IADD3 R31, PT, PT, R42, R31, R111 ;  /* 0x0000001f2a1f7210 */ /* 0x000fe40007ffe06f */
[----:B------:R-:W-:Y:S01]  /*fe80*/  SHF.L.W.U32.HI R110, R110, 0x1, R110 ;  /* 0x000000016e6e7819 */ /* 0x000fe20000010e6e */
[----:B------:R-:W-:Y:S01]  /*fe90*/  VIADD R30, R30, 0xca62c1d6 ;  /* 0xca62c1d61e1e7836 */ /* 0x000fe20000000000 */
[----:B------:R-:W-:Y:S02]  /*fea0*/  LOP3.LUT R2, R29, R5, R6, 0x96, !PT ;  /* 0x000000051d027212 */ /* 0x000fe400078e9606 */
[----:B------:R-:W-:Y:S02]  /*feb0*/  SHF.L.W.U32.HI R15, R37, 0x1e, R37 ;  /* 0x0000001e250f7819 */ /* 0x000fe40000010e25 */
[----:B------:R-:W-:-:S02]  /*fec0*/  LOP3.LUT R49, R49, R8, RZ, 0x3c, !PT ;  /* 0x0000000831317212 */ /* 0x000fc400078e3cff */
[----:B------:R-:W-:Y:S02]  /*fed0*/  IADD3 R23, PT, PT, R2, R23, R110 ;  /* 0x0000001702177210 */ /* 0x000fe40007ffe06e */
[----:B------:R-:W-:Y:S02]  /*fee0*/  LEA.HI R31, R34, R31, R34, 0x5 ;  /* 0x0000001f221f7211 */ /* 0x000fe400078f2822 */
[----:B------:R-:W-:Y:S02]  /*fef0*/  SHF.L.W.U32.HI R45, R45, 0x1, R45 ;  /* 0x000000012d2d7819 */ /* 0x000fe40000010e2d */
[----:B------:R-:W-:Y:S01]  /*ff00*/  LOP3.LUT R8, R36, R15, R24, 0x96, !PT ;  /* 0x0000000f24087212 */ /* 0x000fe200078e9618 */
[----:B------:R-:W-:Y:S01]  /*ff10*/  VIADD R31, R31, 0xca62c1d6 ;  /* 0xca62c1d61f1f7836 */ /* 0x000fe20000000000 */
[----:B------:R-:W-:Y:S02]  /*ff20*/  SHF.L.W.U32.HI R2, R39, 0x1e, R39 ;  /* 0x0000001e27027819 */ /* 0x000fe40000010e27 */
[----:B------:R-:W-:-:S02]  /*ff30*/  SHF.L.W.U32.HI R72, R72, 0x1, R72 ;  /* 0x0000000148487819 */ /* 0x000fc40000010e48 */
[----:B------:R-:W-:Y:S02]  /*ff40*/  LEA.HI R44, R29, R44, R29, 0x5 ;  /* 0x0000002c1d2c7211 */ /* 0x000fe400078f281d */
[----:B------:R-:W-:Y:S02]  /*ff50*/  IADD3 R28, PT, PT, R8, R17, R45 ;  /* 0x00000011081c7210 */ /* 0x000fe40007ffe02d */
[----:B------:R-:W-:Y:S01]  /*ff60*/  LOP3.LUT R35, R30, R2, R25, 0x96, !PT ;  /* 0x000000021e237212 */ /* 0x000fe200078e9619 */
[----:B------:R-:W-:Y:S01]  /*ff70*/  VIADD R44, R44, 0xca62c1d6 ;  /* 0xca62c1d62c2c7836 */ /* 0x000fe20000000000 */
[----:B------:R-:W-:Y:S02]  /*ff80*/  SHF.L.W.U32.HI R17, R34, 0x1e, R34 ;  /* 0x0000001e22117819 */ /* 0x000fe40000010e22 */
[----:B------:R-:W-:Y:S02]  /*ff90*/  LOP3.LUT R9, R9, R72, RZ, 0x3c, !PT ;  /* 0x0000004809097212 */ /* 0x000fe400078e3cff */
[----:B------:R-:W-:-:S02]  /*ffa0*/  SHF.L.W.U32.HI R113, R113, 0x1, R113 ;  /* 0x0000000171717819 */ /* 0x000fc40000010e71 */
[----:B------:R-:W-:Y:S02]  /*ffb0*/  IADD3 R72, PT, PT, R35, R4, R72 ;  /* 0x0000000423487210 */ /* 0x000fe40007ffe048 */
[----:B------:R-:W-:Y:S02]  /*ffc0*/  LEA.HI R33, R36, R33, R36, 0x5 ;  /* 0x0000002124217211 */ /* 0x000fe400078f2824 */
[----:B------:R-:W-:Y:S02]  /*ffd0*/  LOP3.LUT R73, R73, R54, RZ, 0x3c, !PT ;  /* 0x0000003649497212 */ /* 0x000fe400078e3cff */
[----:B------:R-:W-:Y:S01]  /*ffe0*/  LOP3.LUT R8, R31, R17, R16, 0x96, !PT ;  /* 0x000000111f087212 */ /* 0x000fe200078e9610 */
[----:B------:R-:W-:Y:S01]  /*fff0*/  VIADD R33, R33, 0xca62c1d6 ;  /* 0xca62c1d621217836 */ /* 0x000fe20000000000 */
[----:B------:R-:W-:Y:S02]  /*10000*/  SHF.L.W.U32.HI R4, R29, 0x1e, R29 ;  /* 0x0000001e1d047819 */ /* 0x000fe40000010e1d */
[----:B------:R-:W-:-:S02]  /*10010*/  LOP3.LUT R20, R20, R113, RZ, 0x3c, !PT ;  /* 0x0000007114147212 */ /* 0x000fc400078e3cff */
[----:B------:R-:W-:Y:S02]  /*10020*/  LEA.HI R40, R31, R40, R31, 0x5 ;  /* 0x000000281f287211 */ /* 0x000fe400078f281f */
[----:B------:R-:W-:Y:S02]  /*10030*/  IADD3 R113, PT, PT, R8, R3, R113 ;  /* 0x0000000308717210 */ /* 0x000fe40007ffe071 */
[----:B------:R-:W-:Y:S01]  /*10040*/  SHF.L.W.U32.HI R73, R73, 0x1, R73 ;  /* 0x0000000149497819 */ /* 0x000fe20000010e49 */
[----:B------:R-:W-:Y:S01]  /*10050*/  VIADD R40, R40, 0xca62c1d6 ;  /* 0xca62c1d628287836 */ /* 0x000fe20000000000 */
[----:B------:R-:W-:Y:S02]  /*10060*/  LOP3.LUT R29, R44, R4, R5, 0x96, !PT ;  /* 0x000000042c1d7212 */ /* 0x000fe400078e9605 */
[----:B------:R-:W-:Y:S02]  /*10070*/  LOP3.LUT R52, R52, R55, RZ, 0x3c, !PT ;  /* 0x0000003734347212 */ /* 0x000fe400078e3cff */
[----:B------:R-:W-:-:S02]  /*10080*/  SHF.L.W.U32.HI R8, R36, 0x1e, R36 ;  /* 0x0000001e24087819 */ /* 0x000fc40000010e24 */
[----:B------:R-:W-:Y:S02]  /*10090*/  IADD3 R32, PT, PT, R29, R6, R73 ;  /* 0x000000061d207210 */ /* 0x000fe40007ffe049 */
[----:B------:R-:W-:Y:S02]  /*100a0*/  LEA.HI R27, R30, R27, R30, 0x5 ;  /* 0x0000001b1e1b7211 */ /* 0x000fe400078f281e */
[----:B------:R-:W-:Y:S02]  /*100b0*/  LOP3.LUT R12, R12, R111, RZ, 0x3c, !PT ;  /* 0x0000006f0c0c7212 */ /* 0x000fe400078e3cff */
[----:B------:R-:W-:Y:S01]  /*100c0*/  SHF.L.W.U32.HI R3, R52, 0x1, R52 ;  /* 0x0000000134037819 */ /* 0x000fe20000010e34 */
[----:B------:R-:W-:Y:S01]  /*100d0*/  VIADD R27, R27, 0xca62c1d6 ;  /* 0xca62c1d61b1b7836 */ /* 0x000fe20000000000 */
[----:B------:R-:W-:Y:S02]  /*100e0*/  LOP3.LUT R34, R33, R8, R15, 0x96, !PT ;  /* 0x0000000821227212 */ /* 0x000fe400078e960f */
[----:B------:R-:W-:-:S02]  /*100f0*/  SHF.L.W.U32.HI R6, R31, 0x1e, R31 ;  /* 0x0000001e1f067819 */ /* 0x000fc40000010e1f */
[----:B------:R-:W-:Y:S02]  /*10100*/  LOP3.LUT R21, R21, R100, RZ, 0x3c, !PT ;  /* 0x0000006415157212 */ /* 0x000fe400078e3cff */
[----:B------:R-:W-:Y:S02]  /*10110*/  LOP3.LUT R18, R18, R3, RZ, 0x3c, !PT ;  /* 0x0000000312127212 */ /* 0x000fe400078e3cff */
[----:B------:R-:W-:Y:S02]  /*10120*/  IADD3 R29, PT, PT, R34, R24, R3 ;  /* 0x00000018221d7210 */ /* 0x000fe40007ffe003 */
[----:B------:R-:W-:Y:S02]  /*10130*/  SHF.L.W.U32.HI R12, R12, 0x1, R12 ;  /* 0x000000010c0c7819 */ /* 0x000fe40000010e0c */
[----:B------:R-:W-:Y:S02]  /*10140*/  LOP3.LUT R31, R40, R6, R17, 0x96, !PT ;  /* 0x00000006281f7212 */ /* 0x000fe400078e9611 */
[----:B------:R-:W-:-:S02]  /*10150*/  LEA.HI R28, R33, R28, R33, 0x5 ;  /* 0x0000001c211c7211 */ /* 0x000fc400078f2821 */
[----:B------:R-:W-:Y:S02]  /*10160*/  SHF.L.W.U32.HI R3, R30, 0x1e, R30 ;  /* 0x0000001e1e037819 */ /* 0x000fe40000010e1e */
[----:B------:R-:W-:Y:S01]  /*10170*/  SHF.L.W.U32.HI R24, R21, 0x1, R21 ;  /* 0x0000000115187819 */ /* 0x000fe20000010e15 */
[----:B------:R-:W-:Y:S01]  /*10180*/  VIADD R28, R28, 0xca62c1d6 ;  /* 0xca62c1d61c1c7836 */ /* 0x000fe20000000000 */
[----:B------:R-:W-:Y:S02]  /*10190*/  LOP3.LUT R67, R67, R12, RZ, 0x3c, !PT ;  /* 0x0000000c43437212 */ /* 0x000fe400078e3cff */
[----:B------:R-:W-:Y:S02]  /*101a0*/  LEA.HI R23, R44, R23, R44, 0x5 ;  /* 0x000000172c177211 */ /* 0x000fe400078f282c */
[----:B------:R-:W-:Y:S02]  /*101b0*/  IADD3 R16, PT, PT, R31, R16, R12 ;  /* 0x000000101f107210 */ /* 0x000fe40007ffe00c */
[----:B------:R-:W-:Y:S01]  /*101c0*/  LOP3.LUT R21, R27, R3, R2, 0x96, !PT ;  /* 0x000000031b157212 */ /* 0x000fe200078e9602 */
[----:B------:R-:W-:Y:S01]  /*101d0*/  VIADD R23, R23, 0xca62c1d6 ;  /* 0xca62c1d617177836 */ /* 0x000fe20000000000 */
[----:B------:R-:W-:-:S02]  /*101e0*/  SHF.L.W.U32.HI R12, R7, 0x1, R7 ;  /* 0x00000001070c7819 */ /* 0x000fc40000010e07 */
[----:B------:R-:W-:Y:S02]  /*101f0*/  SHF.L.W.U32.HI R7, R33, 0x1e, R33 ;  /* 0x0000001e21077819 */ /* 0x000fe40000010e21 */
[----:B------:R-:W-:Y:S02]  /*10200*/  IADD3 R25, PT, PT, R21, R25, R24 ;  /* 0x0000001915197210 */ /* 0x000fe40007ffe018 */
[----:B------:R-:W-:Y:S02]  /*10210*/  LEA.HI R72, R27, R72, R27, 0x5 ;  /* 0x000000481b487211 */ /* 0x000fe400078f281b */
[----:B------:R-:W-:Y:S02]  /*10220*/  SHF.L.W.U32.HI R21, R44, 0x1e, R44 ;  /* 0x0000001e2c157819 */ /* 0x000fe40000010e2c */
[----:B------:R-:W-:Y:S01]  /*10230*/  SHF.L.W.U32.HI R10, R10, 0x1, R10 ;  /* 0x000000010a0a7819 */ /* 0x000fe20000010e0a */
[----:B------:R-:W-:Y:S01]  /*10240*/  VIADD R72, R72, 0xca62c1d6 ;  /* 0xca62c1d648487836 */ /* 0x000fe20000000000 */
[----:B------:R-:W-:-:S02]  /*10250*/  LOP3.LUT R30, R28, R7, R8, 0x96, !PT ;  /* 0x000000071c1e7212 */ /* 0x000fc400078e9608 */
[----:B------:R-:W-:Y:S02]  /*10260*/  LOP3.LUT R53, R53, R24, RZ, 0x3c, !PT ;  /* 0x0000001835357212 */ /* 0x000fe400078e3cff */
[----:B------:R-:W-:Y:S02]  /*10270*/  LOP3.LUT R24, R23, R21, R4, 0x96, !PT ;  /* 0x0000001517187212 */ /* 0x000fe400078e9604 */
[----:B------:R-:W-:Y:S02]  /*10280*/  LOP3.LUT R22, R22, R10, RZ, 0x3c, !PT ;  /* 0x0000000a16167212 */ /* 0x000fe400078e3cff */
[----:B------:R-:W-:Y:S02]  /*10290*/  IADD3 R15, PT, PT, R30, R15, R10 ;  /* 0x0000000f1e0f7210 */ /* 0x000fe40007ffe00a */
[----:B------:R-:W-:Y:S02]  /*102a0*/  SHF.L.W.U32.HI R10, R27, 0x1e, R27 ;  /* 0x0000001e1b0a7819 */ /* 0x000fe40000010e1b */
[----:B------:R-:W-:-:S02]  /*102b0*/  LOP3.LUT R51, R51, R12, RZ, 0x3c, !PT ;  /* 0x0000000c33337212 */ /* 0x000fc400078e3cff */
[----:B------:R-:W-:Y:S02]  /*102c0*/  IADD3 R5, PT, PT, R24, R5, R12 ;  /* 0x0000000518057210 */ /* 0x000fe40007ffe00c */
[----:B------:R-:W-:Y:S02]  /*102d0*/  LEA.HI R113, R40, R113, R40, 0x5 ;  /* 0x0000007128717211 */ /* 0x000fe400078f2828 */
[----:B------:R-:W-:Y:S02]  /*102e0*/  LEA.HI R32, R23, R32, R23, 0x5 ;  /* 0x0000002017207211 */ /* 0x000fe400078f2817 */
[----:B------:R-:W-:Y:S01]  /*102f0*/  SHF.L.W.U32.HI R49, R49, 0x1, R49 ;  /* 0x0000000131317819 */ /* 0x000fe20000010e31 */
[----:B------:R-:W-:Y:S01]  /*10300*/  VIADD R113, R113, 0xca62c1d6 ;  /* 0xca62c1d671717836 */ /* 0x000fe20000000000 */
[----:B------:R-:W-:Y:S01]  /*10310*/  LOP3.LUT R12, R72, R10, R3, 0x96, !PT ;  /* 0x0000000a480c7212 */ /* 0x000fe200078e9603 */
[----:B------:R-:W-:Y:S01]  /*10320*/  VIADD R32, R32, 0xca62c1d6 ;  /* 0xca62c1d620207836 */ /* 0x000fe20000000000 */
[----:B------:R-:W-:-:S02]  /*10330*/  SHF.L.W.U32.HI R107, R107, 0x1, R107 ;  /* 0x000000016b6b7819 */ /* 0x000fc40000010e6b */
[----:B------:R-:W-:Y:S02]  /*10340*/  IADD3 R12, PT, PT, R12, R2, R49 ;  /* 0x000000020c0c7210 */ /* 0x000fe40007ffe031 */
[----:B------:R-:W-:Y:S02]  /*10350*/  LEA.HI R29, R28, R29, R28, 0x5 ;  /* 0x0000001d1c1d7211 */ /* 0x000fe400078f281c */
[----:B------:R-:W-:Y:S02]  /*10360*/  LOP3.LUT R47, R47, R110, RZ, 0x3c, !PT ;  /* 0x0000006e2f2f7212 */ /* 0x000fe400078e3cff */
[----:B------:R-:W-:Y:S02]  /*10370*/  SHF.L.W.U32.HI R40, R40, 0x1e, R40 ;  /* 0x0000001e28287819 */ /* 0x000fe40000010e28 */
[----:B------:R-:W-:Y:S02]  /*10380*/  SHF.L.W.U32.HI R2, R23, 0x1e, R23 ;  /* 0x0000001e17027819 */ /* 0x000fe40000010e17 */
[----:B------:R-:W-:-:S02]  /*10390*/  LOP3.LUT R14, R14, R45, RZ, 0x3c, !PT ;  /* 0x0000002d0e0e7212 */ /* 0x000fc400078e3cff */
[----:B------:R-:W-:Y:S01]  /*103a0*/  LOP3.LUT R34, R0, R107, RZ, 0x3c, !PT ;  /* 0x0000006b00227212 */ /* 0x000fe200078e3cff */
[----:B------:R-:W-:Y:S01]  /*103b0*/  VIADD R0, R29, 0xca62c1d6 ;  /* 0xca62c1d61d007836 */ /* 0x000fe20000000000 */
[----:B------:R-:W-:Y:S02]  /*103c0*/  LOP3.LUT R24, R113, R40, R6, 0x96, !PT ;  /* 0x0000002871187212 */ /* 0x000fe400078e9606 */
[----:B------:R-:W-:Y:S02]  /*103d0*/  SHF.L.W.U32.HI R47, R47, 0x1, R47 ;  /* 0x000000012f2f7819 */ /* 0x000fe40000010e2f */
[----:B------:R-:W-:Y:S02]  /*103e0*/  LOP3.LUT R23, R32, R2, R21, 0x96, !PT ;  /* 0x0000000220177212 */ /* 0x000fe400078e9615 */
[----:B------:R-:W-:Y:S02]  /*103f0*/  LEA.HI R25, R72, R25, R72, 0x5 ;  /* 0x0000001948197211 */ /* 0x000fe400078f2848 */
[----:B------:R-:W-:-:S02]  /*10400*/  SHF.L.W.U32.HI R28, R28, 0x1e, R28 ;  /* 0x0000001e1c1c7819 */ /* 0x000fc40000010e1c */
[----:B------:R-:W-:Y:S01]  /*10410*/  LOP3.LUT R30, R13, R49, RZ, 0x3c, !PT ;  /* 0x000000310d1e7212 */ /* 0x000fe200078e3cff */
[----:B------:R-:W-:Y:S01]  /*10420*/  VIADD R25, R25, 0xca62c1d6 ;  /* 0xca62c1d619197836 */ /* 0x000fe20000000000 */
[----:B------:R-:W-:Y:S02]  /*10430*/  SHF.L.W.U32.HI R13, R14, 0x1, R14 ;  /* 0x000000010e0d7819 */ /* 0x000fe40000010e0e */
[----:B------:R-:W-:Y:S02]  /*10440*/  IADD3 R17, PT, PT, R24, R17, R107 ;  /* 0x0000001118117210 */ /* 0x000fe40007ffe06b */
[----:B------:R-:W-:Y:S02]  /*10450*/  IADD3 R14, PT, PT, R23, R4, R47 ;  /* 0x00000004170e7210 */ /* 0x000fe40007ffe02f */
[----:B------:R-:W-:Y:S02]  /*10460*/  LEA.HI R16, R113, R16, R113, 0x5 ;  /* 0x0000001071107211 */ /* 0x000fe400078f2871 */
[----:B------:R-:W-:-:S02]  /*10470*/  LOP3.LUT R24, R0, R28, R7, 0x96, !PT ;  /* 0x0000001c00187212 */ /* 0x000fc400078e9607 */
[----:B------:R-:W-:Y:S01]  /*10480*/  SHF.L.W.U32.HI R4, R9, 0x1, R9 ;  /* 0x0000000109047819 */ /* 0x000fe20000010e09 */
[----:B------:R-:W-:Y:S01]  /*10490*/  VIADD R16, R16, 0xca62c1d6 ;  /* 0xca62c1d610107836 */ /* 0x000fe20000000000 */
[----:B------:R-:W-:Y:S02]  /*104a0*/  SHF.L.W.U32.HI R9, R72, 0x1e, R72 ;  /* 0x0000001e48097819 */ /* 0x000fe40000010e48 */
[----:B------:R-:W-:Y:S02]  /*104b0*/  IADD3 R24, PT, PT, R24, R8, R13 ;  /* 0x0000000818187210 */ /* 0x000fe40007ffe00d */
[----:B------:R-:W-:Y:S02]  /*104c0*/  LOP3.LUT R8, R25, R9, R10, 0x96, !PT ;  /* 0x0000000919087212 */ /* 0x000fe400078e960a */
[----:B------:R-:W-:Y:S02]  /*104d0*/  LEA.HI R5, R32, R5, R32, 0x5 ;  /* 0x0000000520057211 */ /* 0x000fe400078f2820 */
[----:B------:R-:W-:-:S02]  /*104e0*/  LOP3.LUT R11, R11, R73, RZ, 0x3c, !PT ;  /* 0x000000490b0b7212 */ /* 0x000fc400078e3cff */
[----:B------:R-:W-:Y:S01]  /*104f0*/  SHF.L.W.U32.HI R113, R113, 0x1e, R113 ;  /* 0x0000001e71717819 */ /* 0x000fe20000010e71 */
[----:B------:R-:W-:Y:S01]  /*10500*/  VIADD R5, R5, 0xca62c1d6 ;  /* 0xca62c1d605057836 */ /* 0x000fe20000000000 */
[----:B------:R-:W-:Y:S02]  /*10510*/  LOP3.LUT R61, R61, R4, RZ, 0x3c, !PT ;  /* 0x000000043d3d7212 */ /* 0x000fe400078e3cff */
[----:B------:R-:W-:Y:S02]  /*10520*/  IADD3 R3, PT, PT, R8, R3, R4 ;  /* 0x0000000308037210 */ /* 0x000fe40007ffe004 */
[----:B------:R-:W-:Y:S02]  /*10530*/  LEA.HI R12, R25, R12, R25, 0x5 ;  /* 0x0000000c190c7211 */ /* 0x000fe400078f2819 */
[----:B------:R-:W-:Y:S02]  /*10540*/  LEA.HI R17, R16, R17, R16, 0x5 ;  /* 0x0000001110117211 */ /* 0x000fe400078f2810 */
[----:B------:R-:W-:Y:S01]  /*10550*/  LOP3.LUT R26, R26, R13, RZ, 0x3c, !PT ;  /* 0x0000000d1a1a7212 */ /* 0x000fe200078e3cff */
[----:B------:R-:W-:Y:S01]  /*10560*/  VIADD R12, R12, 0xca62c1d6 ;  /* 0xca62c1d60c0c7836 */ /* 0x000fe20000000000 */
[----:B------:R-:W-:Y:S01]  /*10570*/  SHF.L.W.U32.HI R4, R11, 0x1, R11 ;  /* 0x000000010b047819 */ /* 0x000fe20000010e0b */
[----:B------:R-:W-:Y:S01]  /*10580*/  VIADD R17, R17, 0xca62c1d6 ;  /* 0xca62c1d611117836 */ /* 0x000fe20000000000 */
[----:B------:R-:W-:-:S02]  /*10590*/  LEA.HI R15, R0, R15, R0, 0x5 ;  /* 0x0000000f000f7211 */ /* 0x000fc400078f2800 */
[----:B------:R-:W-:Y:S02]  /*105a0*/  SHF.L.W.U32.HI R20, R20, 0x1, R20 ;  /* 0x0000000114147819 */ /* 0x000fe40000010e14 */
[----:B------:R-:W-:Y:S01]  /*105b0*/  LOP3.LUT R13, R16, R113, R40, 0x96, !PT ;  /* 0x00000071100d7212 */ /* 0x000fe200078e9628 */
[----:B------:R-:W-:Y:S01]  /*105c0*/  VIADD R15, R15, 0xca62c1d6 ;  /* 0xca62c1d60f0f7836 */ /* 0x000fe20000000000 */
[----:B------:R-:W-:Y:S02]  /*105d0*/  SHF.L.W.U32.HI R11, R32, 0x1e, R32 ;  /* 0x0000001e200b7819 */ /* 0x000fe40000010e20 */
[----:B------:R-:W-:Y:S02]  /*105e0*/  LEA.HI R51, R51, R2, R51, 0x1 ;  /* 0x0000000233337211 */ /* 0x000fe400078f0833 */
[----:B------:R-:W-:Y:S02]  /*105f0*/  IADD3 R6, PT, PT, R13, R6, R20 ;  /* 0x000000060d067210 */ /* 0x000fe40007ffe014 */
[----:B------:R-:W-:-:S02]  /*10600*/  LOP3.LUT R2, R5, R11, R2, 0x96, !PT ;  /* 0x0000000b05027212 */ /* 0x000fc400078e9602 */
[----:B------:R-:W-:Y:S02]  /*10610*/  SHF.L.W.U32.HI R13, R0, 0x1e, R0 ;  /* 0x0000001e000d7819 */ /* 0x000fe40000010e00 */
[----:B------:R-:W-:Y:S02]  /*10620*/  SHF.L.W.U32.HI R16, R16, 0x1e, R16 ;  /* 0x0000001e10107819 */ /* 0x000fe40000010e10 */
[----:B------:R-:W-:Y:S02]  /*10630*/  SHF.L.W.U32.HI R0, R25, 0x1e, R25 ;  /* 0x0000001e19007819 */ /* 0x000fe40000010e19 */
[----:B------:R-:W-:Y:S02]  /*10640*/  LEA.HI R14, R5, R14, R5, 0x5 ;  /* 0x0000000e050e7211 */ /* 0x000fe400078f2805 */
[----:B------:R-:W-:Y:S02]  /*10650*/  LOP3.LUT R19, R19, R4, RZ, 0x3c, !PT ;  /* 0x0000000413137212 */ /* 0x000fe400078e3cff */
[----:B------:R-:W-:Y:S01]  /*10660*/  IADD3 R21, PT, PT, R2, R21, R4 ;  /* 0x0000001502157210 */ /* 0x000fe20007ffe004 */
[----:B------:R-:W-:Y:S01]  /*10670*/  VIADD R14, R14, 0xca62c1d6 ;  /* 0xca62c1d60e0e7836 */ /* 0x000fe20000000000 */
[----:B------:R-:W-:-:S02]  /*10680*/  LEA.HI R3, R12, R3, R12, 0x5 ;  /* 0x000000030c037211 */ /* 0x000fc400078f280c */
[----:B------:R-:W-:Y:S02]  /*10690*/  LEA.HI R6, R17, R6, R17, 0x5 ;  /* 0x0000000611067211 */ /* 0x000fe400078f2811 */
[----:B------:R-:W-:Y:S01]  /*106a0*/  LEA.HI R67, R67, R40, R67, 0x1 ;  /* 0x0000002843437211 */ /* 0x000fe200078f0843 */
[----:B------:R-:W-:Y:S01]  /*106b0*/  VIADD R3, R3, 0xca62c1d6 ;  /* 0xca62c1d603037836 */ /* 0x000fe20000000000 */
[----:B------:R-:W-:Y:S01]  /*106c0*/  LEA.HI R30, R30, R9, R30, 0x1 ;  /* 0x000000091e1e7211 */ /* 0x000fe200078f081e */
[----:B------:R-:W-:Y:S01]  /*106d0*/  VIADD R6, R6, 0xca62c1d6 ;  /* 0xca62c1d606067836 */ /* 0x000fe20000000000 */
[----:B------:R-:W-:Y:S02]  /*106e0*/  LOP3.LUT R4, R17, R16, R113, 0x96, !PT ;  /* 0x0000001011047212 */ /* 0x000fe400078e9671 */
[----:B------:R-:W-:Y:S02]  /*106f0*/  LEA.HI R24, R15, R24, R15, 0x5 ;  /* 0x000000180f187211 */ /* 0x000fe400078f280f */
[----:B------:R-:W-:Y:S01]  /*10700*/  LEA.HI R22, R22, R28, R22, 0x1 ;  /* 0x0000001c16167211 */ /* 0x000fe200078f0816 */
[----:B------:R-:W-:Y:S01]  /*10710*/  IMAD.IADD R67, R67, 0x1, R4 ;  /* 0x0000000143437824 */ /* 0x000fe200078e0204 */
[----:B------:R-:W-:Y:S01]  /*10720*/  SHF.L.W.U32.HI R53, R53, 0x1, R53 ;  /* 0x0000000135357819 */ /* 0x000fe20000010e35 */
[----:B------:R-:W-:Y:S01]  /*10730*/  VIADD R24, R24, 0xca62c1d6 ;  /* 0xca62c1d618187836 */ /* 0x000fe20000000000 */
[----:B------:R-:W-:-:S02]  /*10740*/  LOP3.LUT R9, R12, R0, R9, 0x96, !PT ;  /* 0x000000000c097212 */ /* 0x000fc400078e9609 */
[----:B------:R-:W-:Y:S02]  /*10750*/  SHF.L.W.U32.HI R18, R18, 0x1, R18 ;  /* 0x0000000112127819 */ /* 0x000fe40000010e12 */
[----:B------:R-:W-:Y:S02]  /*10760*/  LOP3.LUT R28, R15, R13, R28, 0x96, !PT ;  /* 0x0000000d0f1c7212 */ /* 0x000fe400078e961c */
[----:B------:R-:W-:Y:S02]  /*10770*/  LOP3.LUT R36, R59, R47, RZ, 0x3c, !PT ;  /* 0x0000002f3b247212 */ /* 0x000fe400078e3cff */
[----:B------:R-:W-:Y:S02]  /*10780*/  SHF.L.W.U32.HI R2, R5, 0x1e, R5 ;  /* 0x0000001e05027819 */ /* 0x000fe40000010e05 */
[----:B------:R-:W-:Y:S02]  /*10790*/  IADD3 R10, PT, PT, R9, R10, R53 ;  /* 0x0000000a090a7210 */ /* 0x000fe40007ffe035 */
[----:B------:R-:W-:-:S02]  /*107a0*/  SHF.L.W.U32.HI R5, R12, 0x1e, R12 ;  /* 0x0000001e0c057819 */ /* 0x000fc40000010e0c */
[----:B------:R-:W-:Y:S02]  /*107b0*/  SHF.L.W.U32.HI R17, R17, 0x1e, R17 ;  /* 0x0000001e11117819 */ /* 0x000fe40000010e11 */
[----:B------:R-:W-:Y:S02]  /*107c0*/  IADD3 R7, PT, PT, R28, R7, R18 ;  /* 0x000000071c077210 */ /* 0x000fe40007ffe012 */
[----:B------:R-:W-:Y:S02]  /*107d0*/  SHF.L.W.U32.HI R4, R15, 0x1e, R15 ;  /* 0x0000001e0f047819 */ /* 0x000fe40000010e0f */
[----:B------:R-:W-:Y:S02]  /*107e0*/  LEA.HI R36, R36, R11, R36, 0x1 ;  /* 0x0000000b24247211 */ /* 0x000fe400078f0824 */
[----:B------:R-:W-:Y:S02]  /*107f0*/  LOP3.LUT R8, R14, R2, R11, 0x96, !PT ;  /* 0x000000020e087212 */ /* 0x000fe400078e960b */
[----:B------:R-:W-:-:S02]  /*10800*/  LEA.HI R34, R34, R113, R34, 0x1 ;  /* 0x0000007122227211 */ /* 0x000fc400078f0822 */
[----:B------:R-:W-:Y:S01]  /*10810*/  LEA.HI R26, R26, R13, R26, 0x1 ;  /* 0x0000000d1a1a7211 */ /* 0x000fe200078f081a */
[----:B------:R-:W-:Y:S01]  /*10820*/  IMAD.IADD R8, R51, 0x1, R8 ;  /* 0x0000000133087824 */ /* 0x000fe200078e0208 */
[C---:B------:R-:W-:Y:S02]  /*10830*/  LOP3.LUT R9, R3.reuse, R5, R0, 0x96, !PT ;  /* 0x0000000503097212 */ /* 0x040fe400078e9600 */
[----:B------:R-:W-:Y:S02]  /*10840*/  LOP3.LUT R11, R6, R17, R16, 0x96, !PT ;  /* 0x00000011060b7212 */ /* 0x000fe400078e9610 */
[----:B------:R-:W-:Y:S01]  /*10850*/  LEA.HI R21, R14, R21, R14, 0x5 ;  /* 0x000000150e157211 */ /* 0x000fe200078f280e */
[----:B------:R-:W-:Y:S01]  /*10860*/  IMAD.IADD R9, R30, 0x1, R9 ;  /* 0x000000011e097824 */ /* 0x000fe200078e0209 */
[----:B------:R-:W-:Y:S01]  /*10870*/  LEA.HI R10, R3, R10, R3, 0x5 ;  /* 0x0000000a030a7211 */ /* 0x000fe200078f2803 */
[----:B------:R-:W-:Y:S01]  /*10880*/  IMAD.IADD R34, R34, 0x1, R11 ;  /* 0x0000000122227824 */ /* 0x000fe200078e020b */
[C---:B------:R-:W-:Y:S01]  /*10890*/  LOP3.LUT R13, R24.reuse, R4, R13, 0x96, !PT ;  /* 0x00000004180d7212 */ /* 0x040fe200078e960d */
[----:B------:R-:W-:Y:S01]  /*108a0*/  VIADD R21, R21, 0xca62c1d6 ;  /* 0xca62c1d615157836 */ /* 0x000fe20000000000 */
[----:B------:R-:W-:Y:S01]  /*108b0*/  LEA.HI R7, R24, R7, R24, 0x5 ;  /* 0x0000000718077211 */ /* 0x000fe200078f2818 */
[----:B------:R-:W-:Y:S01]  /*108c0*/  VIADD R10, R10, 0xca62c1d6 ;  /* 0xca62c1d60a0a7836 */ /* 0x000fe20000000000 */
[----:B------:R-:W-:Y:S01]  /*108d0*/  LEA.HI R61, R61, R0, R61, 0x1 ;  /* 0x000000003d3d7211 */ /* 0x000fe200078f083d */
[----:B------:R-:W-:Y:S01]  /*108e0*/  IMAD.IADD R22, R22, 0x1, R13 ;  /* 0x0000000116167824 */ /* 0x000fe200078e020d */
[----:B------:R-:W-:Y:S01]  /*108f0*/  SHF.L.W.U32.HI R11, R14, 0x1e, R14 ;  /* 0x0000001e0e0b7819 */ /* 0x000fe20000010e0e */
[----:B------:R-:W-:Y:S01]  /*10900*/  VIADD R7, R7, 0xca62c1d6 ;  /* 0xca62c1d607077836 */ /* 0x000fe20000000000 */
[----:B------:R-:W-:-:S02]  /*10910*/  SHF.L.W.U32.HI R13, R24, 0x1e, R24 ;  /* 0x0000001e180d7819 */ /* 0x000fc40000010e18 */
[----:B------:R-:W-:Y:S02]  /*10920*/  SHF.L.W.U32.HI R0, R3, 0x1e, R3 ;  /* 0x0000001e03007819 */ /* 0x000fe40000010e03 */
[----:B------:R-:W-:Y:S02]  /*10930*/  LEA.HI R12, R19, R2, R19, 0x1 ;  /* 0x00000002130c7211 */ /* 0x000fe400078f0813 */
[----:B------:R-:W-:Y:S02]  /*10940*/  LOP3.LUT R15, R21, R11, R2, 0x96, !PT ;  /* 0x0000000b150f7212 */ /* 0x000fe400078e9602 */
[----:B------:R-:W-:Y:S02]  /*10950*/  LEA.HI R9, R10, R9, R10, 0x5 ;  /* 0x000000090a097211 */ /* 0x000fe400078f280a */
[----:B------:R-:W-:Y:S01]  /*10960*/  LOP3.LUT R19, R7, R13, R4, 0x96, !PT ;  /* 0x0000000d07137212 */ /* 0x000fe200078e9604 */
[----:B------:R-:W-:Y:S01]  /*10970*/  IMAD.IADD R15, R36, 0x1, R15 ;  /* 0x00000001240f7824 */ /* 0x000fe200078e020f */
[----:B------:R-:W-:Y:S01]  /*10980*/  LOP3.LUT R2, R10, R0, R5, 0x96, !PT ;  /* 0x000000000a027212 */ /* 0x000fe200078e9605 */
[----:B------:R-:W-:Y:S01]  /*10990*/  VIADD R9, R9, 0xca62c1d6 ;  /* 0xca62c1d609097836 */ /* 0x000fe20000000000 */
[----:B------:R-:W-:Y:S01]  /*109a0*/  LEA.HI R22, R7, R22, R7, 0x5 ;  /* 0x0000001607167211 */ /* 0x000fe200078f2807 */
[----:B------:R-:W-:Y:S01]  /*109b0*/  IMAD.IADD R19, R26, 0x1, R19 ;  /* 0x000000011a137824 */ /* 0x000fe200078e0213 */
[----:B------:R-:W-:Y:S01]  /*109c0*/  LOP3.LUT R23, R38, R18, RZ, 0x3c, !PT ;  /* 0x0000001226177212 */ /* 0x000fe200078e3cff */
[----:B------:R-:W-:Y:S01]  /*109d0*/  IMAD.IADD R2, R61, 0x1, R2 ;  /* 0x000000013d027824 */ /* 0x000fe200078e0202 */
[----:B------:R-:W-:Y:S01]  /*109e0*/  LEA.HI R8, R21, R8, R21, 0x5 ;  /* 0x0000000815087211 */ /* 0x000fe200078f2815 */
[----:B------:R-:W-:Y:S01]  /*109f0*/  VIADD R22, R22, 0xca62c1d6 ;  /* 0xca62c1d616167836 */ /* 0x000fe20000000000 */
[----:B------:R-:W-:-:S02]  /*10a00*/  LOP3.LUT R18, R109, R53, RZ, 0x3c, !PT ;  /* 0x000000356d127212 */ /* 0x000fc400078e3cff */
[----:B------:R-:W-:Y:S01]  /*10a10*/  LEA.HI R67, R6, R67, R6, 0x5 ;  /* 0x0000004306437211 */ /* 0x000fe200078f2806 */
[----:B------:R-:W-:Y:S01]  /*10a20*/  VIADD R8, R8, 0xca62c1d6 ;  /* 0xca62c1d608087836 */ /* 0x000fe20000000000 */
[----:B------:R-:W-:Y:S02]  /*10a30*/  SHF.L.W.U32.HI R10, R10, 0x1e, R10 ;  /* 0x0000001e0a0a7819 */ /* 0x000fe40000010e0a */
[----:B------:R-:W-:Y:S01]  /*10a40*/  SHF.L.W.U32.HI R7, R7, 0x1e, R7 ;  /* 0x0000001e07077819 */ /* 0x000fe20000010e07 */
[----:B------:R-:W-:Y:S01]  /*10a50*/  VIADD R67, R67, 0xca62c1d6 ;  /* 0xca62c1d643437836 */ /* 0x000fe20000000000 */
[----:B------:R-:W-:Y:S02]  /*10a60*/  LEA.HI R18, R18, R5, R18, 0x1 ;  /* 0x0000000512127211 */ /* 0x000fe400078f0812 */
[----:B------:R-:W-:Y:S02]  /*10a70*/  LEA.HI R23, R23, R4, R23, 0x1 ;  /* 0x0000000417177211 */ /* 0x000fe400078f0817 */
[----:B------:R-:W-:-:S02]  /*10a80*/  LOP3.LUT R5, R9, R10, R0, 0x96, !PT ;  /* 0x0000000a09057212 */ /* 0x000fc400078e9600 */
[----:B------:R-:W-:Y:S02]  /*10a90*/  SHF.L.W.U32.HI R21, R21, 0x1e, R21 ;  /* 0x0000001e15157819 */ /* 0x000fe40000010e15 */
[----:B------:R-:W-:Y:S01]  /*10aa0*/  LOP3.LUT R69, R69, R20, RZ, 0x3c, !PT ;  /* 0x0000001445457212 */ /* 0x000fe200078e3cff */
[----:B------:R-:W-:Y:S01]  /*10ab0*/  IMAD.IADD R18, R18, 0x1, R5 ;  /* 0x0000000112127824 */ /* 0x000fe200078e0205 */
[----:B------:R-:W-:Y:S02]  /*10ac0*/  SHF.L.W.U32.HI R6, R6, 0x1e, R6 ;  /* 0x0000001e06067819 */ /* 0x000fe40000010e06 */
[C---:B------:R-:W-:Y:S02]  /*10ad0*/  LOP3.LUT R4, R22.reuse, R7, R13, 0x96, !PT ;  /* 0x0000000716047212 */ /* 0x040fe400078e960d */
[----:B------:R-:W-:Y:S02]  /*10ae0*/  LEA.HI R19, R22, R19, R22, 0x5 ;  /* 0x0000001316137211 */ /* 0x000fe400078f2816 */
        /* <DEDUP_REMOVED lines=8> */
[----:B------:R-:W-:Y:S01]  /*10b70*/  LOP3.LUT R6, R67, R6, R17, 0x96, !PT ;  /* 0x0000000643067212 */ /* 0x000fe200078e9611 */
[----:B------:R-:W-:Y:S01]  /*10b80*/  VIADD R15, R15, 0xca62c1d6 ;  /* 0xca62c1d60f0f7836 */ /* 0x000fe20000000000 */
[----:B------:R-:W-:-:S02]  /*10b90*/  LEA.HI R34, R67, R34, R67, 0x5 ;  /* 0x0000002243227211 */ /* 0x000fc400078f2843 */
[----:B------:R-:W-:Y:S01]  /*10ba0*/  LEA.HI R4, R19, R4, R19, 0x5 ;  /* 0x0000000413047211 */ /* 0x000fe200078f2813 */
[----:B------:R-:W-:Y:S01]  /*10bb0*/  IMAD.IADD R6, R69, 0x1, R6 ;  /* 0x0000000145067824 */ /* 0x000fe200078e0206 */
[----:B------:R-:W-:Y:S01]  /*10bc0*/  LEA.HI R18, R5, R18, R5, 0x5 ;  /* 0x0000001205127211 */ /* 0x000fe200078f2805 */
[----:B------:R-:W-:Y:S01]  /*10bd0*/  VIADD R3, R34, 0xca62c1d6 ;  /* 0xca62c1d622037836 */ /* 0x000fe20000000000 */
[----:B------:R-:W-:Y:S02]  /*10be0*/  LEA.HI R12, R15, R12, R15, 0x5 ;  /* 0x0000000c0f0c7211 */ /* 0x000fe400078f280f */
[----:B------:R-:W-:Y:S02]  /*10bf0*/  IADD3 R4, PT, PT, R4, -0x359d3e2a, R65 ;  /* 0xca62c1d604047810 */ /* 0x000fe40007ffe041 */
[----:B------:R-:W-:Y:S02]  /*10c00*/  LEA.HI R6, R3, R6, R3, 0x5 ;  /* 0x0000000603067211 */ /* 0x000fe400078f2803 */
[--C-:B------:R-:W-:Y:S01]  /*10c10*/  IADD3 R18, PT, PT, R18, -0x359d3e2a, R65.reuse ;  /* 0xca62c1d612127810 */ /* 0x100fe20007ffe041 */
[----:B------:R-:W0:Y:S01]  /*10c20*/  FLO.U32 R7, R4 ;  /* 0x0000000400077300 */ /* 0x000e2200000e0000 */
[----:B------:R-:W-:-:S02]  /*10c30*/  IADD3 R12, PT, PT, R12, -0x359d3e2a, R65 ;  /* 0xca62c1d60c0c7810 */ /* 0x000fc40007ffe041 */
[----:B------:R-:W-:-:S05]  /*10c40*/  IADD3 R6, PT, PT, R6, -0x359d3e2a, R65 ;  /* 0xca62c1d606067810 */ /* 0x000fca0007ffe041 */
[----:B------:R-:W1:Y:S01]  /*10c50*/  FLO.U32 R9, R18 ;  /* 0x0000001200097300 */ /* 0x000e6200000e0000 */
[----:B0-----:R-:W-:-:S07]  /*10c60*/  IADD3 R8, PT, PT, -R7, 0x1f, RZ ;  /* 0x0000001f07087810 */ /* 0x001fce0007ffe1ff */
[----:B------:R-:W0:Y:S01]  /*10c70*/  FLO.U32 R2, R12 ;  /* 0x0000000c00027300 */ /* 0x000e2200000e0000 */
[----:B-1----:R-:W-:-:S07]  /*10c80*/  IADD3 R9, PT, PT, -R9, 0x1f, RZ ;  /* 0x0000001f09097810 */ /* 0x002fce0007ffe1ff */
[----:B------:R-:W1:Y:S01]  /*10c90*/  FLO.U32 R0, R6 ;  /* 0x0000000600007300 */ /* 0x000e6200000e0000 */
[----:B0-----:R-:W-:Y:S02]  /*10ca0*/  IADD3 R7, PT, PT, -R2, 0x1f, RZ ;  /* 0x0000001f02077810 */ /* 0x001fe40007ffe1ff */
[----:B------:R-:W-:Y:S02]  /*10cb0*/  VIMNMX.U32 R2, PT, PT, R8, R9, !PT ;  /* 0x0000000908027248 */ /* 0x000fe40007fe0000 */
[----:B-1----:R-:W-:-:S04]  /*10cc0*/  IADD3 R0, PT, PT, -R0, 0x1f, RZ ;  /* 0x0000001f00007810 */ /* 0x002fc80007ffe1ff */
[----:B------:R-:W-:-:S04]  /*10cd0*/  VIMNMX3.U32 R2, R0, R7, R2, !PT ;  /* 0x000000070002720f */ /* 0x000fc80007800002 */
[----:B------:R-:W-:-:S13]  /*10ce0*/  ISETP.GE.U32.AND P0, PT, R2, UR6, PT ;  /* 0x0000000602007c0c */ /* 0x000fda000bf06070 */
[----:B------:R-:W-:Y:S05]  /*10cf0*/  @!P0 BRA `(.L_x_147) ;  /* 0x0000000000608947 */ /* 0x000fea0003800000 */
[C---:B------:R-:W-:Y:S01]  /*10d00*/  IMAD.IADD R5, R64.reuse, 0x1, R5 ;  /* 0x0000000140057824 */ /* 0x040fe200078e0205 */
[----:B------:R-:W0:Y:S01]  /*10d10*/  LDCU.U8 UR7, c[0x0][0x38c] ;  /* 0x00007180ff0777ac */ /* 0x000e220008000000 */
[----:B------:R-:W-:Y:S01]  /*10d20*/  IMAD.IADD R3, R64, 0x1, R3 ;  /* 0x0000000140037824 */ /* 0x000fe200078e0203 */
[----:B------:R-:W-:Y:S01]  /*10d30*/  ISETP.NE.AND P3, PT, R18, RZ, PT ;  /* 0x000000ff1200720c */ /* 0x000fe20003f65270 */
[----:B------:R-:W-:Y:S01]  /*10d40*/  IMAD.IADD R15, R64, 0x1, R15 ;  /* 0x00000001400f7824 */ /* 0x000fe200078e020f */
[----:B------:R-:W-:Y:S01]  /*10d50*/  ISETP.NE.AND P0, PT, R6, RZ, PT ;  /* 0x000000ff0600720c */ /* 0x000fe20003f05270 */
[----:B------:R-:W-:Y:S01]  /*10d60*/  IMAD.IADD R19, R64, 0x1, R19 ;  /* 0x0000000140137824 */ /* 0x000fe200078e0213 */
[----:B------:R-:W1:Y:S01]  /*10d70*/  FLO.U32 R5, R5 ;  /* 0x0000000500057300 */ /* 0x000e6200000e0000 */
[----:B------:R-:W-:Y:S02]  /*10d80*/  ISETP.NE.AND P1, PT, R12, RZ, PT ;  /* 0x000000ff0c00720c */ /* 0x000fe40003f25270 */
[----:B------:R-:W-:-:S05]  /*10d90*/  ISETP.NE.AND P2, PT, R4, RZ, PT ;  /* 0x000000ff0400720c */ /* 0x000fca0003f45270 */
[----:B------:R-:W2:Y:S01]  /*10da0*/  FLO.U32 R3, R3 ;  /* 0x0000000300037300 */ /* 0x000ea200000e0000 */
[----:B-1----:R-:W-:-:S07]  /*10db0*/  @!P3 IADD3 R9, PT, PT, -R5, 0x3f, RZ ;  /* 0x0000003f0509b810 */ /* 0x002fce0007ffe1ff */
[----:B------:R-:W1:Y:S01]  /*10dc0*/  FLO.U32 R15, R15 ;  /* 0x0000000f000f7300 */ /* 0x000e6200000e0000 */
[----:B--2---:R-:W-:-:S07]  /*10dd0*/  @!P0 IADD3 R0, PT, PT, -R3, 0x3f, RZ ;  /* 0x0000003f03008810 */ /* 0x004fce0007ffe1ff */
[----:B------:R-:W2:Y:S01]  /*10de0*/  FLO.U32 R19, R19 ;  /* 0x0000001300137300 */ /* 0x000ea200000e0000 */
[----:B0-----:R-:W-:-:S04]  /*10df0*/  ISETP.GE.U32.AND P0, PT, R9, UR7, PT ;  /* 0x0000000709007c0c */ /* 0x001fc8000bf06070 */
[----:B------:R-:W-:Y:S02]  /*10e00*/  SEL R71, R71, 0x1, !P0 ;  /* 0x0000000147477807 */ /* 0x000fe40004000000 */
[----:B-1----:R-:W-:-:S04]  /*10e10*/  @!P1 IADD3 R7, PT, PT, -R15, 0x3f, RZ ;  /* 0x0000003f0f079810 */ /* 0x002fc80007ffe1ff */
[----:B------:R-:W-:Y:S02]  /*10e20*/  VIMNMX.U32 R0, PT, PT, R0, R7, !PT ;  /* 0x0000000700007248 */ /* 0x000fe40007fe0000 */
[----:B--2---:R-:W-:Y:S02]  /*10e30*/  @!P2 IADD3 R8, PT, PT, -R19, 0x3f, RZ ;  /* 0x0000003f1308a810 */ /* 0x004fe40007ffe1ff */
[----:B------:R-:W-:Y:S02]  /*10e40*/  ISETP.GE.U32.AND P0, PT, R0, UR7, PT ;  /* 0x0000000700007c0c */ /* 0x000fe4000bf06070 */
[----:B------:R-:W-:-:S04]  /*10e50*/  ISETP.GE.U32.AND P1, PT, R8, UR7, PT ;  /* 0x0000000708007c0c */ /* 0x000fc8000bf26070 */
[----:B------:R-:W-:-:S04]  /*10e60*/  SEL R71, R71, 0x1, !P1 ;  /* 0x0000000147477807 */ /* 0x000fc80004800000 */
[----:B------:R-:W-:-:S07]  /*10e70*/  SEL R71, R71, 0x1, !P0 ;  /* 0x0000000147477807 */ /* 0x000fce0004000000 */
.L_x_147:
[----:B------:R-:W-:Y:S05]  /*10e80*/  BSYNC.RECONVERGENT B0 ;  /* 0x0000000000007941 */ /* 0x000fea0003800200 */
.L_x_146:
[----:B------:R-:W-:Y:S01]  /*10e90*/  BSSY.RECONVERGENT B0, `(.L_x_148) ;  /* 0x000000d000007945 */ /* 0x000fe20003800200 */
[----:B------:R-:W-:-:S07]  /*10ea0*/  IMAD.MOV.U32 R2, RZ, RZ, R79 ;  /* 0x000000ffff027224 */ /* 0x000fce00078e004f */
.L_x_149:
        /* <DEDUP_REMOVED lines=12> */
.L_x_148:
[----:B------:R-:W-:Y:S01]  /*10f70*/  BSSY.RECONVERGENT B0, `(.L_x_150) ;  /* 0x000000d000007945 */ /* 0x000fe20003800200 */
[----:B------:R-:W-:-:S07]  /*10f80*/  IMAD.MOV.U32 R2, RZ, RZ, R81 ;  /* 0x000000ffff027224 */ /* 0x000fce00078e0051 */
.L_x_151:
        /* <DEDUP_REMOVED lines=12> */
.L_x_150:
[----:B------:R-:W-:Y:S01]  /*11050*/  BSSY.RECONVERGENT B0, `(.L_x_152) ;  /* 0x000000d000007945 */ /* 0x000fe20003800200 */
[----:B------:R-:W-:-:S07]  /*11060*/  IMAD.MOV.U32 R2, RZ, RZ, R82 ;  /* 0x000000ffff027224 */ /* 0x000fce00078e0052 */
.L_x_153:
        /* <DEDUP_REMOVED lines=12> */
.L_x_152:
[----:B------:R-:W-:Y:S01]  /*11130*/  BSSY.RECONVERGENT B0, `(.L_x_154) ;  /* 0x000000d000007945 */ /* 0x000fe20003800200 */
[----:B------:R-:W-:-:S07]  /*11140*/  IMAD.MOV.U32 R2, RZ, RZ, R83 ;  /* 0x000000ffff027224 */ /* 0x000fce00078e0053 */
.L_x_155:
        /* <DEDUP_REMOVED lines=12> */
.L_x_154:
[----:B------:R-:W0:Y:S01]  /*11210*/  LDCU UR7, c[0x0][0x388] ;  /* 0x00007100ff0777ac */ /* 0x000e220008000800 */
[----:B------:R-:W-:-:S04]  /*11220*/  UIADD3 UR4, UP0, UPT, UR4, 0x1, URZ ;  /* 0x0000000104047890 */ /* 0x000fc8000ff1e0ff */
[----:B------:R-:W-:Y:S02]  /*11230*/  UIADD3.X UR5, UPT, UPT, URZ, UR5, URZ, UP0, !UPT ;  /* 0x00000005ff057290 */ /* 0x000fe400087fe4ff */
[----:B0-----:R-:W-:-:S04]  /*11240*/  USHF.R.U32.HI UR7, URZ, 0x2, UR7 ;  /* 0x00000002ff077899 */ /* 0x001fc80008011607 */
[----:B------:R-:W-:-:S04]  /*11250*/  UISETP.NE.U32.AND UP0, UPT, UR4, UR7, UPT ;  /* 0x000000070400728c */ /* 0x000fc8000bf05070 */
[----:B------:R-:W-:-:S09]  /*11260*/  UISETP.NE.AND.EX UP0, UPT, UR5, URZ, UPT, UP0 ;  /* 0x000000ff0500728c */ /* 0x000fd2000bf05300 */
[----:B------:R-:W-:Y:S05]  /*11270*/  BRA.U UP0, `(.L_x_156) ;  /* 0xffffff6900d87547 */ /* 0x000fea000b83ffff */
.L_x_140:
[----:B-1----:R-:W0:Y:S01]  /*11280*/  S2R R3, SR_TID.X ;  /* 0x0000000000037919 */ /* 0x002e220000002100 */
[----:B------:R-:W0:Y:S01]  /*11290*/  S2UR UR7, SR_CTAID.X ;  /* 0x00000000000779c3 */ /* 0x000e220000002500 */
[----:B------:R-:W1:Y:S07]  /*112a0*/  LDCU.64 UR10, c[0x0][0x3a0] ;  /* 0x00007400ff0a77ac */ /* 0x000e6e0008000a00 */
[----:B------:R-:W0:Y:S02]  /*112b0*/  LDC R0, c[0x0][0x360] ;  /* 0x0000d800ff007b82 */ /* 0x000e240000000800 */
[----:B0-----:R-:W-:-:S05]  /*112c0*/  IMAD R0, R0, UR7, R3 ;  /* 0x0000000700007c24 */ /* 0x001fca000f8e0203 */
[----:B-1----:R-:W-:-:S04]  /*112d0*/  IADD3 R2, P0, PT, R0, UR10, RZ ;  /* 0x0000000a00027c10 */ /* 0x002fc8000ff1e0ff */
[----:B------:R-:W-:-:S05]  /*112e0*/  LEA.HI.X.SX32 R3, R0, UR11, 0x1, P0 ;  /* 0x0000000b00037c11 */ /* 0x000fca00080f0eff */
[----:B------:R-:W-:Y:S01]  /*112f0*/  STG.E.U8 desc[UR8][R2.64], R71 ;  /* 0x0000004702007986 */ /* 0x000fe2000c101108 */
[----:B------:R-:W-:Y:S05]  /*11300*/  EXIT ;  /* 0x000000000000794d */ /* 0x000fea0003800000 */
.L_x_157:
        /* <DEDUP_REMOVED lines=15> */
.L_x_159:


//--------------------- .nv.shared.reserved.0     --------------------------
	.section	.nv.shared.reserved.0,"aw",@nobits
	.weak		__nv_reservedSMEM_offset_0_alias
	.size		__nv_reservedSMEM_offset_0_alias, 0, 64
	.other		__nv_reservedSMEM_offset_0_alias,@"STO_CUDA_RESERVED_SHARED STV_DEFAULT"
__nv_reservedSMEM_offset_0_alias:
	.zero		0
	.zero		64


//--------------------- .nv.constant0._Z21TeamSpeakHasher2_cudayjhPKhjPh --------------------------
	.section	.nv.constant0._Z21TeamSpeakHasher2_cudayjhPKhjPh,"a",@progbits
	.sectionflags	@""
	.align	4
.nv.constant0._Z21TeamSpeakHasher2_cudayjhPKhjPh:
	.zero		936


//--------------------- .nv.constant0._Z20TeamSpeakHasher_cudayjhPKhjPh --------------------------
	.section	.nv.constant0._Z20TeamSpeakHasher_cudayjhPKhjPh,"a",@progbits
	.sectionflags	@""
	.align	4
.nv.constant0._Z20TeamSpeakHasher_cudayjhPKhjPh:
	.zero		936


//--------------------- SYMBOLS --------------------------

	.type		.nv.reservedSmem.offset0,@object
	.size		.nv.reservedSmem.offset0,0x4
